//
// Generated by NVIDIA NVVM Compiler
//
// Compiler Build ID: CL-36424714
// Cuda compilation tools, release 13.0, V13.0.88
// Based on NVVM 20.0.0
//

.version 9.0
.target sm_100
.address_size 64

	// .globl	_Z19kernel_forward_rootPfS_S_S_S_S_iiii
// _ZZ19kernel_forward_rootPfS_S_S_S_S_iiiiE6result has been demoted
// _ZZ17kernel_forward_crPfS_S_iiiiiE6result has been demoted
// _ZZ23kernel_forward_cr_smallPfS_S_iiiiiE6result has been demoted
// _ZZ18kernel_forward_dmrPfS_S_iiiiiE7result1 has been demoted
// _ZZ18kernel_forward_dmrPfS_S_iiiiiE7result2 has been demoted
// _ZZ18kernel_forward_dmrPfS_S_iiiiiE7result3 has been demoted
// _ZZ18kernel_forward_dmrPfS_S_iiiiiE7result4 has been demoted
// _ZZ24kernel_forward_dmr_smallPfS_S_iiiiiE7result1 has been demoted
// _ZZ24kernel_forward_dmr_smallPfS_S_iiiiiE7result2 has been demoted
// _ZZ24kernel_forward_dmr_smallPfS_S_iiiiiE7result3 has been demoted
// _ZZ24kernel_forward_dmr_smallPfS_S_iiiiiE7result4 has been demoted
// _ZZ17kernel_forward_d1PfS_S_S_S_S_iiiiiiE6result has been demoted
// _ZZ17kernel_forward_d1PfS_S_S_S_S_iiiiiiE7result2 has been demoted
// _ZZ17kernel_forward_d2PfS_S_S_S_iiiiE6result has been demoted
// _ZZ17kernel_forward_d2PfS_S_S_S_iiiiE7result2 has been demoted

.visible .entry _Z19kernel_forward_rootPfS_S_S_S_S_iiii(
	.param .u64 .ptr .align 1 _Z19kernel_forward_rootPfS_S_S_S_S_iiii_param_0,
	.param .u64 .ptr .align 1 _Z19kernel_forward_rootPfS_S_S_S_S_iiii_param_1,
	.param .u64 .ptr .align 1 _Z19kernel_forward_rootPfS_S_S_S_S_iiii_param_2,
	.param .u64 .ptr .align 1 _Z19kernel_forward_rootPfS_S_S_S_S_iiii_param_3,
	.param .u64 .ptr .align 1 _Z19kernel_forward_rootPfS_S_S_S_S_iiii_param_4,
	.param .u64 .ptr .align 1 _Z19kernel_forward_rootPfS_S_S_S_S_iiii_param_5,
	.param .u32 _Z19kernel_forward_rootPfS_S_S_S_S_iiii_param_6,
	.param .u32 _Z19kernel_forward_rootPfS_S_S_S_S_iiii_param_7,
	.param .u32 _Z19kernel_forward_rootPfS_S_S_S_S_iiii_param_8,
	.param .u32 _Z19kernel_forward_rootPfS_S_S_S_S_iiii_param_9
)
{
	.reg .pred 	%p<42>;
	.reg .b32 	%r<118>;
	.reg .b32 	%f<340>;
	.reg .b64 	%rd<43>;
	// demoted variable
	.shared .align 4 .b8 _ZZ19kernel_forward_rootPfS_S_S_S_S_iiiiE6result[4000];
	ld.param.u64 	%rd12, [_Z19kernel_forward_rootPfS_S_S_S_S_iiii_param_2];
	ld.param.u32 	%r31, [_Z19kernel_forward_rootPfS_S_S_S_S_iiii_param_7];
	ld.param.u32 	%r32, [_Z19kernel_forward_rootPfS_S_S_S_S_iiii_param_8];
	ld.param.u32 	%r33, [_Z19kernel_forward_rootPfS_S_S_S_S_iiii_param_9];
	cvta.to.global.u64 	%rd13, %rd12;
	mov.u32 	%r1, %ctaid.x;
	mov.u32 	%r2, %tid.x;
	add.s32 	%r3, %r31, -1;
	mul.lo.s32 	%r34, %r31, %r1;
	mul.lo.s32 	%r35, %r34, %r31;
	mul.lo.s32 	%r36, %r35, %r32;
	cvt.s64.s32 	%rd1, %r36;
	mul.wide.s32 	%rd14, %r36, 4;
	add.s64 	%rd2, %rd13, %rd14;
	mul.lo.s32 	%r4, %r35, %r33;
	bar.sync 	0;
	setp.lt.s32 	%p1, %r31, 3;
	mov.f32 	%f323, 0fFF800000;
	mov.f32 	%f327, %f323;
	@%p1 bra 	$L__BB0_20;
	ld.param.u64 	%rd42, [_Z19kernel_forward_rootPfS_S_S_S_S_iiii_param_5];
	ld.param.u64 	%rd41, [_Z19kernel_forward_rootPfS_S_S_S_S_iiii_param_4];
	add.s32 	%r5, %r31, 1;
	mul.lo.s32 	%r6, %r33, %r31;
	mul.lo.s32 	%r38, %r31, %r31;
	mul.lo.s32 	%r39, %r4, %r38;
	cvt.s64.s32 	%rd3, %r39;
	cvt.s64.s32 	%rd4, %r4;
	cvta.to.global.u64 	%rd5, %rd41;
	cvta.to.global.u64 	%rd6, %rd42;
	mov.f32 	%f327, 0fFF800000;
	mov.b32 	%r112, 1;
	mov.f32 	%f323, %f327;
$L__BB0_2:
	ld.param.u64 	%rd40, [_Z19kernel_forward_rootPfS_S_S_S_S_iiii_param_3];
	mad.lo.s32 	%r40, %r112, %r32, %r2;
	mul.wide.s32 	%rd15, %r40, 4;
	add.s64 	%rd16, %rd2, %rd15;
	ld.global.f32 	%f59, [%rd16];
	mad.lo.s32 	%r41, %r112, %r31, %r3;
	mad.lo.s32 	%r42, %r41, %r32, %r2;
	cvt.s64.s32 	%rd17, %r42;
	add.s64 	%rd18, %rd17, %rd1;
	cvta.to.global.u64 	%rd19, %rd40;
	shl.b64 	%rd20, %rd18, 2;
	add.s64 	%rd21, %rd19, %rd20;
	ld.global.f32 	%f60, [%rd21];
	add.f32 	%f3, %f59, %f60;
	setp.gtu.f32 	%p2, %f3, %f323;
	@%p2 bra 	$L__BB0_6;
	sub.f32 	%f61, %f3, %f323;
	fma.rn.f32 	%f62, %f61, 0f3BBB989D, 0f3F000000;
	cvt.sat.f32.f32 	%f63, %f62;
	mov.f32 	%f64, 0f4B400001;
	mov.f32 	%f65, 0f437C0000;
	fma.rm.f32 	%f66, %f63, %f65, %f64;
	add.f32 	%f67, %f66, 0fCB40007F;
	neg.f32 	%f68, %f67;
	fma.rn.f32 	%f69, %f61, 0f3FB8AA3B, %f68;
	fma.rn.f32 	%f70, %f61, 0f32A57060, %f69;
	mov.b32 	%r43, %f66;
	shl.b32 	%r44, %r43, 23;
	mov.b32 	%f71, %r44;
	ex2.approx.ftz.f32 	%f72, %f70;
	mul.f32 	%f4, %f72, %f71;
	mov.f32 	%f73, 0f3F800000;
	add.rz.f32 	%f74, %f4, %f73;
	mov.b32 	%r45, %f74;
	add.s32 	%r46, %r45, -1061158912;
	and.b32  	%r47, %r46, -8388608;
	mov.b32 	%r8, %f4;
	sub.s32 	%r48, %r8, %r47;
	mov.b32 	%f75, %r48;
	sub.s32 	%r49, 1082130432, %r47;
	mov.b32 	%f76, %r49;
	fma.rn.f32 	%f77, %f76, 0f3E800000, 0fBF800000;
	add.f32 	%f78, %f77, %f75;
	cvt.rn.f32.s32 	%f79, %r47;
	mul.f32 	%f80, %f79, 0f34000000;
	fma.rn.f32 	%f81, %f78, 0fBD39BF78, 0f3DD80012;
	fma.rn.f32 	%f82, %f81, %f78, 0fBE0778E0;
	fma.rn.f32 	%f83, %f82, %f78, 0f3E146475;
	fma.rn.f32 	%f84, %f83, %f78, 0fBE2A68DD;
	fma.rn.f32 	%f85, %f84, %f78, 0f3E4CAF9E;
	fma.rn.f32 	%f86, %f85, %f78, 0fBE800042;
	fma.rn.f32 	%f87, %f86, %f78, 0f3EAAAAE6;
	fma.rn.f32 	%f88, %f87, %f78, 0fBF000000;
	mul.f32 	%f89, %f78, %f88;
	fma.rn.f32 	%f90, %f89, %f78, %f78;
	fma.rn.f32 	%f324, %f80, 0f3F317218, %f90;
	setp.lt.u32 	%p3, %r8, 2139095040;
	@%p3 bra 	$L__BB0_5;
	setp.gt.s32 	%p4, %r8, -1082130432;
	fma.rn.f32 	%f91, %f4, 0f7F800000, 0f7F800000;
	selp.f32 	%f92, %f91, %f324, %p4;
	setp.eq.f32 	%p5, %f4, 0f00000000;
	selp.f32 	%f324, 0f80000000, %f92, %p5;
$L__BB0_5:
	add.f32 	%f323, %f323, %f324;
	bra.uni 	$L__BB0_9;
$L__BB0_6:
	sub.f32 	%f93, %f323, %f3;
	fma.rn.f32 	%f94, %f93, 0f3BBB989D, 0f3F000000;
	cvt.sat.f32.f32 	%f95, %f94;
	mov.f32 	%f96, 0f4B400001;
	mov.f32 	%f97, 0f437C0000;
	fma.rm.f32 	%f98, %f95, %f97, %f96;
	add.f32 	%f99, %f98, 0fCB40007F;
	neg.f32 	%f100, %f99;
	fma.rn.f32 	%f101, %f93, 0f3FB8AA3B, %f100;
	fma.rn.f32 	%f102, %f93, 0f32A57060, %f101;
	mov.b32 	%r50, %f98;
	shl.b32 	%r51, %r50, 23;
	mov.b32 	%f103, %r51;
	ex2.approx.ftz.f32 	%f104, %f102;
	mul.f32 	%f9, %f104, %f103;
	mov.f32 	%f105, 0f3F800000;
	add.rz.f32 	%f106, %f9, %f105;
	mov.b32 	%r52, %f106;
	add.s32 	%r53, %r52, -1061158912;
	and.b32  	%r54, %r53, -8388608;
	mov.b32 	%r9, %f9;
	sub.s32 	%r55, %r9, %r54;
	mov.b32 	%f107, %r55;
	sub.s32 	%r56, 1082130432, %r54;
	mov.b32 	%f108, %r56;
	fma.rn.f32 	%f109, %f108, 0f3E800000, 0fBF800000;
	add.f32 	%f110, %f109, %f107;
	cvt.rn.f32.s32 	%f111, %r54;
	mul.f32 	%f112, %f111, 0f34000000;
	fma.rn.f32 	%f113, %f110, 0fBD39BF78, 0f3DD80012;
	fma.rn.f32 	%f114, %f113, %f110, 0fBE0778E0;
	fma.rn.f32 	%f115, %f114, %f110, 0f3E146475;
	fma.rn.f32 	%f116, %f115, %f110, 0fBE2A68DD;
	fma.rn.f32 	%f117, %f116, %f110, 0f3E4CAF9E;
	fma.rn.f32 	%f118, %f117, %f110, 0fBE800042;
	fma.rn.f32 	%f119, %f118, %f110, 0f3EAAAAE6;
	fma.rn.f32 	%f120, %f119, %f110, 0fBF000000;
	mul.f32 	%f121, %f110, %f120;
	fma.rn.f32 	%f122, %f121, %f110, %f110;
	fma.rn.f32 	%f325, %f112, 0f3F317218, %f122;
	setp.lt.u32 	%p6, %r9, 2139095040;
	@%p6 bra 	$L__BB0_8;
	setp.gt.s32 	%p7, %r9, -1082130432;
	fma.rn.f32 	%f123, %f9, 0f7F800000, 0f7F800000;
	selp.f32 	%f124, %f123, %f325, %p7;
	setp.eq.f32 	%p8, %f9, 0f00000000;
	selp.f32 	%f325, 0f80000000, %f124, %p8;
$L__BB0_8:
	add.f32 	%f323, %f3, %f325;
$L__BB0_9:
	setp.ge.s32 	%p9, %r2, %r33;
	add.s32 	%r10, %r112, 1;
	setp.ge.s32 	%p10, %r10, %r3;
	or.pred  	%p11, %p9, %p10;
	@%p11 bra 	$L__BB0_19;
	sub.s32 	%r115, %r112, %r31;
	mul.lo.s32 	%r57, %r5, %r112;
	add.s32 	%r58, %r57, 2;
	mad.lo.s32 	%r59, %r31, %r58, -1;
	mad.lo.s32 	%r114, %r33, %r59, %r2;
	mad.lo.s32 	%r60, %r33, %r57, %r33;
	add.s32 	%r113, %r2, %r60;
$L__BB0_11:
	cvt.s64.s32 	%rd22, %r113;
	add.s64 	%rd23, %rd22, %rd4;
	shl.b64 	%rd24, %rd23, 2;
	add.s64 	%rd25, %rd5, %rd24;
	ld.global.f32 	%f125, [%rd25];
	cvt.s64.s32 	%rd26, %r114;
	add.s64 	%rd27, %rd26, %rd3;
	shl.b64 	%rd28, %rd27, 2;
	add.s64 	%rd29, %rd6, %rd28;
	ld.global.f32 	%f126, [%rd29];
	add.f32 	%f16, %f125, %f126;
	setp.gtu.f32 	%p12, %f16, %f327;
	@%p12 bra 	$L__BB0_15;
	sub.f32 	%f127, %f16, %f327;
	fma.rn.f32 	%f128, %f127, 0f3BBB989D, 0f3F000000;
	cvt.sat.f32.f32 	%f129, %f128;
	mov.f32 	%f130, 0f4B400001;
	mov.f32 	%f131, 0f437C0000;
	fma.rm.f32 	%f132, %f129, %f131, %f130;
	add.f32 	%f133, %f132, 0fCB40007F;
	neg.f32 	%f134, %f133;
	fma.rn.f32 	%f135, %f127, 0f3FB8AA3B, %f134;
	fma.rn.f32 	%f136, %f127, 0f32A57060, %f135;
	mov.b32 	%r61, %f132;
	shl.b32 	%r62, %r61, 23;
	mov.b32 	%f137, %r62;
	ex2.approx.ftz.f32 	%f138, %f136;
	mul.f32 	%f17, %f138, %f137;
	mov.f32 	%f139, 0f3F800000;
	add.rz.f32 	%f140, %f17, %f139;
	mov.b32 	%r63, %f140;
	add.s32 	%r64, %r63, -1061158912;
	and.b32  	%r65, %r64, -8388608;
	mov.b32 	%r17, %f17;
	sub.s32 	%r66, %r17, %r65;
	mov.b32 	%f141, %r66;
	sub.s32 	%r67, 1082130432, %r65;
	mov.b32 	%f142, %r67;
	fma.rn.f32 	%f143, %f142, 0f3E800000, 0fBF800000;
	add.f32 	%f144, %f143, %f141;
	cvt.rn.f32.s32 	%f145, %r65;
	mul.f32 	%f146, %f145, 0f34000000;
	fma.rn.f32 	%f147, %f144, 0fBD39BF78, 0f3DD80012;
	fma.rn.f32 	%f148, %f147, %f144, 0fBE0778E0;
	fma.rn.f32 	%f149, %f148, %f144, 0f3E146475;
	fma.rn.f32 	%f150, %f149, %f144, 0fBE2A68DD;
	fma.rn.f32 	%f151, %f150, %f144, 0f3E4CAF9E;
	fma.rn.f32 	%f152, %f151, %f144, 0fBE800042;
	fma.rn.f32 	%f153, %f152, %f144, 0f3EAAAAE6;
	fma.rn.f32 	%f154, %f153, %f144, 0fBF000000;
	mul.f32 	%f155, %f144, %f154;
	fma.rn.f32 	%f156, %f155, %f144, %f144;
	fma.rn.f32 	%f328, %f146, 0f3F317218, %f156;
	setp.lt.u32 	%p13, %r17, 2139095040;
	@%p13 bra 	$L__BB0_14;
	setp.gt.s32 	%p14, %r17, -1082130432;
	fma.rn.f32 	%f157, %f17, 0f7F800000, 0f7F800000;
	selp.f32 	%f158, %f157, %f328, %p14;
	setp.eq.f32 	%p15, %f17, 0f00000000;
	selp.f32 	%f328, 0f80000000, %f158, %p15;
$L__BB0_14:
	add.f32 	%f327, %f327, %f328;
	bra.uni 	$L__BB0_18;
$L__BB0_15:
	sub.f32 	%f159, %f327, %f16;
	fma.rn.f32 	%f160, %f159, 0f3BBB989D, 0f3F000000;
	cvt.sat.f32.f32 	%f161, %f160;
	mov.f32 	%f162, 0f4B400001;
	mov.f32 	%f163, 0f437C0000;
	fma.rm.f32 	%f164, %f161, %f163, %f162;
	add.f32 	%f165, %f164, 0fCB40007F;
	neg.f32 	%f166, %f165;
	fma.rn.f32 	%f167, %f159, 0f3FB8AA3B, %f166;
	fma.rn.f32 	%f168, %f159, 0f32A57060, %f167;
	mov.b32 	%r68, %f164;
	shl.b32 	%r69, %r68, 23;
	mov.b32 	%f169, %r69;
	ex2.approx.ftz.f32 	%f170, %f168;
	mul.f32 	%f22, %f170, %f169;
	mov.f32 	%f171, 0f3F800000;
	add.rz.f32 	%f172, %f22, %f171;
	mov.b32 	%r70, %f172;
	add.s32 	%r71, %r70, -1061158912;
	and.b32  	%r72, %r71, -8388608;
	mov.b32 	%r18, %f22;
	sub.s32 	%r73, %r18, %r72;
	mov.b32 	%f173, %r73;
	sub.s32 	%r74, 1082130432, %r72;
	mov.b32 	%f174, %r74;
	fma.rn.f32 	%f175, %f174, 0f3E800000, 0fBF800000;
	add.f32 	%f176, %f175, %f173;
	cvt.rn.f32.s32 	%f177, %r72;
	mul.f32 	%f178, %f177, 0f34000000;
	fma.rn.f32 	%f179, %f176, 0fBD39BF78, 0f3DD80012;
	fma.rn.f32 	%f180, %f179, %f176, 0fBE0778E0;
	fma.rn.f32 	%f181, %f180, %f176, 0f3E146475;
	fma.rn.f32 	%f182, %f181, %f176, 0fBE2A68DD;
	fma.rn.f32 	%f183, %f182, %f176, 0f3E4CAF9E;
	fma.rn.f32 	%f184, %f183, %f176, 0fBE800042;
	fma.rn.f32 	%f185, %f184, %f176, 0f3EAAAAE6;
	fma.rn.f32 	%f186, %f185, %f176, 0fBF000000;
	mul.f32 	%f187, %f176, %f186;
	fma.rn.f32 	%f188, %f187, %f176, %f176;
	fma.rn.f32 	%f329, %f178, 0f3F317218, %f188;
	setp.lt.u32 	%p16, %r18, 2139095040;
	@%p16 bra 	$L__BB0_17;
	setp.gt.s32 	%p17, %r18, -1082130432;
	fma.rn.f32 	%f189, %f22, 0f7F800000, 0f7F800000;
	selp.f32 	%f190, %f189, %f329, %p17;
	setp.eq.f32 	%p18, %f22, 0f00000000;
	selp.f32 	%f329, 0f80000000, %f190, %p18;
$L__BB0_17:
	add.f32 	%f327, %f16, %f329;
$L__BB0_18:
	add.s32 	%r115, %r115, 1;
	add.s32 	%r114, %r114, %r6;
	add.s32 	%r113, %r113, %r33;
	setp.ne.s32 	%p19, %r115, -2;
	@%p19 bra 	$L__BB0_11;
$L__BB0_19:
	setp.ne.s32 	%p20, %r10, %r3;
	mov.u32 	%r112, %r10;
	@%p20 bra 	$L__BB0_2;
$L__BB0_20:
	ld.param.u64 	%rd38, [_Z19kernel_forward_rootPfS_S_S_S_S_iiii_param_0];
	mad.lo.s32 	%r75, %r32, %r1, %r2;
	cvta.to.global.u64 	%rd30, %rd38;
	mul.wide.s32 	%rd31, %r75, 4;
	add.s64 	%rd32, %rd30, %rd31;
	ld.global.f32 	%f191, [%rd32];
	add.f32 	%f31, %f323, %f191;
	shl.b32 	%r76, %r2, 2;
	mov.u32 	%r77, _ZZ19kernel_forward_rootPfS_S_S_S_S_iiiiE6result;
	add.s32 	%r22, %r77, %r76;
	st.shared.f32 	[%r22], %f31;
	setp.ge.s32 	%p21, %r2, %r33;
	@%p21 bra 	$L__BB0_29;
	ld.param.u64 	%rd39, [_Z19kernel_forward_rootPfS_S_S_S_S_iiii_param_1];
	mad.lo.s32 	%r78, %r33, %r1, %r2;
	cvta.to.global.u64 	%rd33, %rd39;
	mul.wide.u32 	%rd34, %r78, 4;
	add.s64 	%rd35, %rd33, %rd34;
	ld.global.f32 	%f192, [%rd35];
	add.f32 	%f32, %f327, %f192;
	setp.gtu.f32 	%p22, %f32, %f31;
	@%p22 bra 	$L__BB0_25;
	sub.f32 	%f193, %f32, %f31;
	fma.rn.f32 	%f194, %f193, 0f3BBB989D, 0f3F000000;
	cvt.sat.f32.f32 	%f195, %f194;
	mov.f32 	%f196, 0f4B400001;
	mov.f32 	%f197, 0f437C0000;
	fma.rm.f32 	%f198, %f195, %f197, %f196;
	add.f32 	%f199, %f198, 0fCB40007F;
	neg.f32 	%f200, %f199;
	fma.rn.f32 	%f201, %f193, 0f3FB8AA3B, %f200;
	fma.rn.f32 	%f202, %f193, 0f32A57060, %f201;
	mov.b32 	%r79, %f198;
	shl.b32 	%r80, %r79, 23;
	mov.b32 	%f203, %r80;
	ex2.approx.ftz.f32 	%f204, %f202;
	mul.f32 	%f33, %f204, %f203;
	mov.f32 	%f205, 0f3F800000;
	add.rz.f32 	%f206, %f33, %f205;
	mov.b32 	%r81, %f206;
	add.s32 	%r82, %r81, -1061158912;
	and.b32  	%r83, %r82, -8388608;
	mov.b32 	%r23, %f33;
	sub.s32 	%r84, %r23, %r83;
	mov.b32 	%f207, %r84;
	sub.s32 	%r85, 1082130432, %r83;
	mov.b32 	%f208, %r85;
	fma.rn.f32 	%f209, %f208, 0f3E800000, 0fBF800000;
	add.f32 	%f210, %f209, %f207;
	cvt.rn.f32.s32 	%f211, %r83;
	mul.f32 	%f212, %f211, 0f34000000;
	fma.rn.f32 	%f213, %f210, 0fBD39BF78, 0f3DD80012;
	fma.rn.f32 	%f214, %f213, %f210, 0fBE0778E0;
	fma.rn.f32 	%f215, %f214, %f210, 0f3E146475;
	fma.rn.f32 	%f216, %f215, %f210, 0fBE2A68DD;
	fma.rn.f32 	%f217, %f216, %f210, 0f3E4CAF9E;
	fma.rn.f32 	%f218, %f217, %f210, 0fBE800042;
	fma.rn.f32 	%f219, %f218, %f210, 0f3EAAAAE6;
	fma.rn.f32 	%f220, %f219, %f210, 0fBF000000;
	mul.f32 	%f221, %f210, %f220;
	fma.rn.f32 	%f222, %f221, %f210, %f210;
	fma.rn.f32 	%f334, %f212, 0f3F317218, %f222;
	setp.lt.u32 	%p23, %r23, 2139095040;
	@%p23 bra 	$L__BB0_24;
	setp.gt.s32 	%p24, %r23, -1082130432;
	fma.rn.f32 	%f223, %f33, 0f7F800000, 0f7F800000;
	selp.f32 	%f224, %f223, %f334, %p24;
	setp.eq.f32 	%p25, %f33, 0f00000000;
	selp.f32 	%f334, 0f80000000, %f224, %p25;
$L__BB0_24:
	add.f32 	%f336, %f31, %f334;
	bra.uni 	$L__BB0_28;
$L__BB0_25:
	sub.f32 	%f225, %f31, %f32;
	fma.rn.f32 	%f226, %f225, 0f3BBB989D, 0f3F000000;
	cvt.sat.f32.f32 	%f227, %f226;
	mov.f32 	%f228, 0f4B400001;
	mov.f32 	%f229, 0f437C0000;
	fma.rm.f32 	%f230, %f227, %f229, %f228;
	add.f32 	%f231, %f230, 0fCB40007F;
	neg.f32 	%f232, %f231;
	fma.rn.f32 	%f233, %f225, 0f3FB8AA3B, %f232;
	fma.rn.f32 	%f234, %f225, 0f32A57060, %f233;
	mov.b32 	%r86, %f230;
	shl.b32 	%r87, %r86, 23;
	mov.b32 	%f235, %r87;
	ex2.approx.ftz.f32 	%f236, %f234;
	mul.f32 	%f38, %f236, %f235;
	mov.f32 	%f237, 0f3F800000;
	add.rz.f32 	%f238, %f38, %f237;
	mov.b32 	%r88, %f238;
	add.s32 	%r89, %r88, -1061158912;
	and.b32  	%r90, %r89, -8388608;
	mov.b32 	%r24, %f38;
	sub.s32 	%r91, %r24, %r90;
	mov.b32 	%f239, %r91;
	sub.s32 	%r92, 1082130432, %r90;
	mov.b32 	%f240, %r92;
	fma.rn.f32 	%f241, %f240, 0f3E800000, 0fBF800000;
	add.f32 	%f242, %f241, %f239;
	cvt.rn.f32.s32 	%f243, %r90;
	mul.f32 	%f244, %f243, 0f34000000;
	fma.rn.f32 	%f245, %f242, 0fBD39BF78, 0f3DD80012;
	fma.rn.f32 	%f246, %f245, %f242, 0fBE0778E0;
	fma.rn.f32 	%f247, %f246, %f242, 0f3E146475;
	fma.rn.f32 	%f248, %f247, %f242, 0fBE2A68DD;
	fma.rn.f32 	%f249, %f248, %f242, 0f3E4CAF9E;
	fma.rn.f32 	%f250, %f249, %f242, 0fBE800042;
	fma.rn.f32 	%f251, %f250, %f242, 0f3EAAAAE6;
	fma.rn.f32 	%f252, %f251, %f242, 0fBF000000;
	mul.f32 	%f253, %f242, %f252;
	fma.rn.f32 	%f254, %f253, %f242, %f242;
	fma.rn.f32 	%f335, %f244, 0f3F317218, %f254;
	setp.lt.u32 	%p26, %r24, 2139095040;
	@%p26 bra 	$L__BB0_27;
	setp.gt.s32 	%p27, %r24, -1082130432;
	fma.rn.f32 	%f255, %f38, 0f7F800000, 0f7F800000;
	selp.f32 	%f256, %f255, %f335, %p27;
	setp.eq.f32 	%p28, %f38, 0f00000000;
	selp.f32 	%f335, 0f80000000, %f256, %p28;
$L__BB0_27:
	add.f32 	%f336, %f32, %f335;
$L__BB0_28:
	st.shared.f32 	[%r22], %f336;
$L__BB0_29:
	bar.sync 	0;
	mov.b32 	%r116, 2;
$L__BB0_30:
	mov.u32 	%r117, %r116;
	setp.lt.s32 	%p29, %r117, %r32;
	shl.b32 	%r116, %r117, 1;
	@%p29 bra 	$L__BB0_30;
$L__BB0_31:
	shr.u32 	%r28, %r117, 1;
	setp.ge.u32 	%p30, %r2, %r28;
	add.s32 	%r94, %r28, %r2;
	setp.ge.u32 	%p31, %r94, %r32;
	or.pred  	%p32, %p30, %p31;
	@%p32 bra 	$L__BB0_40;
	ld.shared.f32 	%f44, [%r22];
	shl.b32 	%r95, %r28, 2;
	add.s32 	%r96, %r22, %r95;
	ld.shared.f32 	%f45, [%r96];
	setp.gtu.f32 	%p33, %f45, %f44;
	@%p33 bra 	$L__BB0_36;
	sub.f32 	%f257, %f45, %f44;
	fma.rn.f32 	%f258, %f257, 0f3BBB989D, 0f3F000000;
	cvt.sat.f32.f32 	%f259, %f258;
	mov.f32 	%f260, 0f4B400001;
	mov.f32 	%f261, 0f437C0000;
	fma.rm.f32 	%f262, %f259, %f261, %f260;
	add.f32 	%f263, %f262, 0fCB40007F;
	neg.f32 	%f264, %f263;
	fma.rn.f32 	%f265, %f257, 0f3FB8AA3B, %f264;
	fma.rn.f32 	%f266, %f257, 0f32A57060, %f265;
	mov.b32 	%r97, %f262;
	shl.b32 	%r98, %r97, 23;
	mov.b32 	%f267, %r98;
	ex2.approx.ftz.f32 	%f268, %f266;
	mul.f32 	%f46, %f268, %f267;
	mov.f32 	%f269, 0f3F800000;
	add.rz.f32 	%f270, %f46, %f269;
	mov.b32 	%r99, %f270;
	add.s32 	%r100, %r99, -1061158912;
	and.b32  	%r101, %r100, -8388608;
	mov.b32 	%r29, %f46;
	sub.s32 	%r102, %r29, %r101;
	mov.b32 	%f271, %r102;
	sub.s32 	%r103, 1082130432, %r101;
	mov.b32 	%f272, %r103;
	fma.rn.f32 	%f273, %f272, 0f3E800000, 0fBF800000;
	add.f32 	%f274, %f273, %f271;
	cvt.rn.f32.s32 	%f275, %r101;
	mul.f32 	%f276, %f275, 0f34000000;
	fma.rn.f32 	%f277, %f274, 0fBD39BF78, 0f3DD80012;
	fma.rn.f32 	%f278, %f277, %f274, 0fBE0778E0;
	fma.rn.f32 	%f279, %f278, %f274, 0f3E146475;
	fma.rn.f32 	%f280, %f279, %f274, 0fBE2A68DD;
	fma.rn.f32 	%f281, %f280, %f274, 0f3E4CAF9E;
	fma.rn.f32 	%f282, %f281, %f274, 0fBE800042;
	fma.rn.f32 	%f283, %f282, %f274, 0f3EAAAAE6;
	fma.rn.f32 	%f284, %f283, %f274, 0fBF000000;
	mul.f32 	%f285, %f274, %f284;
	fma.rn.f32 	%f286, %f285, %f274, %f274;
	fma.rn.f32 	%f337, %f276, 0f3F317218, %f286;
	setp.lt.u32 	%p34, %r29, 2139095040;
	@%p34 bra 	$L__BB0_35;
	setp.gt.s32 	%p35, %r29, -1082130432;
	fma.rn.f32 	%f287, %f46, 0f7F800000, 0f7F800000;
	selp.f32 	%f288, %f287, %f337, %p35;
	setp.eq.f32 	%p36, %f46, 0f00000000;
	selp.f32 	%f337, 0f80000000, %f288, %p36;
$L__BB0_35:
	add.f32 	%f339, %f44, %f337;
	bra.uni 	$L__BB0_39;
$L__BB0_36:
	sub.f32 	%f289, %f44, %f45;
	fma.rn.f32 	%f290, %f289, 0f3BBB989D, 0f3F000000;
	cvt.sat.f32.f32 	%f291, %f290;
	mov.f32 	%f292, 0f4B400001;
	mov.f32 	%f293, 0f437C0000;
	fma.rm.f32 	%f294, %f291, %f293, %f292;
	add.f32 	%f295, %f294, 0fCB40007F;
	neg.f32 	%f296, %f295;
	fma.rn.f32 	%f297, %f289, 0f3FB8AA3B, %f296;
	fma.rn.f32 	%f298, %f289, 0f32A57060, %f297;
	mov.b32 	%r104, %f294;
	shl.b32 	%r105, %r104, 23;
	mov.b32 	%f299, %r105;
	ex2.approx.ftz.f32 	%f300, %f298;
	mul.f32 	%f51, %f300, %f299;
	mov.f32 	%f301, 0f3F800000;
	add.rz.f32 	%f302, %f51, %f301;
	mov.b32 	%r106, %f302;
	add.s32 	%r107, %r106, -1061158912;
	and.b32  	%r108, %r107, -8388608;
	mov.b32 	%r30, %f51;
	sub.s32 	%r109, %r30, %r108;
	mov.b32 	%f303, %r109;
	sub.s32 	%r110, 1082130432, %r108;
	mov.b32 	%f304, %r110;
	fma.rn.f32 	%f305, %f304, 0f3E800000, 0fBF800000;
	add.f32 	%f306, %f305, %f303;
	cvt.rn.f32.s32 	%f307, %r108;
	mul.f32 	%f308, %f307, 0f34000000;
	fma.rn.f32 	%f309, %f306, 0fBD39BF78, 0f3DD80012;
	fma.rn.f32 	%f310, %f309, %f306, 0fBE0778E0;
	fma.rn.f32 	%f311, %f310, %f306, 0f3E146475;
	fma.rn.f32 	%f312, %f311, %f306, 0fBE2A68DD;
	fma.rn.f32 	%f313, %f312, %f306, 0f3E4CAF9E;
	fma.rn.f32 	%f314, %f313, %f306, 0fBE800042;
	fma.rn.f32 	%f315, %f314, %f306, 0f3EAAAAE6;
	fma.rn.f32 	%f316, %f315, %f306, 0fBF000000;
	mul.f32 	%f317, %f306, %f316;
	fma.rn.f32 	%f318, %f317, %f306, %f306;
	fma.rn.f32 	%f338, %f308, 0f3F317218, %f318;
	setp.lt.u32 	%p37, %r30, 2139095040;
	@%p37 bra 	$L__BB0_38;
	setp.gt.s32 	%p38, %r30, -1082130432;
	fma.rn.f32 	%f319, %f51, 0f7F800000, 0f7F800000;
	selp.f32 	%f320, %f319, %f338, %p38;
	setp.eq.f32 	%p39, %f51, 0f00000000;
	selp.f32 	%f338, 0f80000000, %f320, %p39;
$L__BB0_38:
	add.f32 	%f339, %f45, %f338;
$L__BB0_39:
	st.shared.f32 	[%r22], %f339;
$L__BB0_40:
	bar.sync 	0;
	setp.gt.u32 	%p40, %r117, 3;
	mov.u32 	%r117, %r28;
	@%p40 bra 	$L__BB0_31;
	setp.ne.s32 	%p41, %r2, 0;
	@%p41 bra 	$L__BB0_43;
	ld.shared.f32 	%f321, [_ZZ19kernel_forward_rootPfS_S_S_S_S_iiiiE6result];
	mul.lo.s32 	%r111, %r3, %r32;
	mul.wide.s32 	%rd36, %r111, 4;
	add.s64 	%rd37, %rd2, %rd36;
	st.global.f32 	[%rd37], %f321;
$L__BB0_43:
	ret;

}
	// .globl	_Z20kernel_backward_rootPfS_S_S_S_S_S_S_iiii
.visible .entry _Z20kernel_backward_rootPfS_S_S_S_S_S_S_iiii(
	.param .u64 .ptr .align 1 _Z20kernel_backward_rootPfS_S_S_S_S_S_S_iiii_param_0,
	.param .u64 .ptr .align 1 _Z20kernel_backward_rootPfS_S_S_S_S_S_S_iiii_param_1,
	.param .u64 .ptr .align 1 _Z20kernel_backward_rootPfS_S_S_S_S_S_S_iiii_param_2,
	.param .u64 .ptr .align 1 _Z20kernel_backward_rootPfS_S_S_S_S_S_S_iiii_param_3,
	.param .u64 .ptr .align 1 _Z20kernel_backward_rootPfS_S_S_S_S_S_S_iiii_param_4,
	.param .u64 .ptr .align 1 _Z20kernel_backward_rootPfS_S_S_S_S_S_S_iiii_param_5,
	.param .u64 .ptr .align 1 _Z20kernel_backward_rootPfS_S_S_S_S_S_S_iiii_param_6,
	.param .u64 .ptr .align 1 _Z20kernel_backward_rootPfS_S_S_S_S_S_S_iiii_param_7,
	.param .u32 _Z20kernel_backward_rootPfS_S_S_S_S_S_S_iiii_param_8,
	.param .u32 _Z20kernel_backward_rootPfS_S_S_S_S_S_S_iiii_param_9,
	.param .u32 _Z20kernel_backward_rootPfS_S_S_S_S_S_S_iiii_param_10,
	.param .u32 _Z20kernel_backward_rootPfS_S_S_S_S_S_S_iiii_param_11
)
{
	.reg .pred 	%p<13>;
	.reg .b16 	%rs<10>;
	.reg .b32 	%r<148>;
	.reg .b32 	%f<197>;
	.reg .b64 	%rd<179>;

	ld.param.u64 	%rd18, [_Z20kernel_backward_rootPfS_S_S_S_S_S_S_iiii_param_0];
	ld.param.u64 	%rd19, [_Z20kernel_backward_rootPfS_S_S_S_S_S_S_iiii_param_1];
	ld.param.u64 	%rd23, [_Z20kernel_backward_rootPfS_S_S_S_S_S_S_iiii_param_4];
	ld.param.u64 	%rd24, [_Z20kernel_backward_rootPfS_S_S_S_S_S_S_iiii_param_6];
	ld.param.u64 	%rd25, [_Z20kernel_backward_rootPfS_S_S_S_S_S_S_iiii_param_7];
	ld.param.u32 	%r62, [_Z20kernel_backward_rootPfS_S_S_S_S_S_S_iiii_param_9];
	ld.param.u32 	%r63, [_Z20kernel_backward_rootPfS_S_S_S_S_S_S_iiii_param_10];
	ld.param.u32 	%r64, [_Z20kernel_backward_rootPfS_S_S_S_S_S_S_iiii_param_11];
	cvta.to.global.u64 	%rd1, %rd25;
	cvta.to.global.u64 	%rd2, %rd24;
	cvta.to.global.u64 	%rd3, %rd23;
	mov.u32 	%r1, %ctaid.x;
	mov.u32 	%r2, %tid.x;
	add.s32 	%r3, %r62, -1;
	mul.lo.s32 	%r65, %r62, %r62;
	mul.lo.s32 	%r66, %r65, %r1;
	mul.lo.s32 	%r67, %r66, %r63;
	cvt.s64.s32 	%rd4, %r67;
	mul.wide.s32 	%rd26, %r67, 4;
	add.s64 	%rd5, %rd3, %rd26;
	mul.lo.s32 	%r68, %r66, %r64;
	cvt.s64.s32 	%rd6, %r68;
	mul.lo.s32 	%r69, %r68, %r65;
	cvt.s64.s32 	%rd7, %r69;
	sub.s32 	%r70, %r65, %r62;
	mul.lo.s32 	%r71, %r70, %r63;
	cvt.s64.s32 	%rd8, %r71;
	mul.wide.s32 	%rd27, %r71, 4;
	add.s64 	%rd28, %rd5, %rd27;
	ld.global.f32 	%f1, [%rd28];
	mul.lo.s32 	%r4, %r3, %r63;
	mul.wide.s32 	%rd29, %r4, 4;
	add.s64 	%rd30, %rd5, %rd29;
	ld.global.f32 	%f2, [%rd30];
	setp.lt.s32 	%p1, %r62, 3;
	mov.f32 	%f195, 0f00000000;
	mov.f32 	%f194, %f195;
	@%p1 bra 	$L__BB1_13;
	cvta.to.global.u64 	%rd31, %rd18;
	cvta.to.global.u64 	%rd32, %rd19;
	add.s32 	%r5, %r4, %r2;
	mad.lo.s32 	%r74, %r63, %r1, %r2;
	mul.wide.s32 	%rd33, %r74, 4;
	add.s64 	%rd9, %rd31, %rd33;
	cvt.u64.u32 	%rd10, %r2;
	mul.lo.s32 	%r6, %r64, %r62;
	sub.s32 	%r75, %r6, %r64;
	add.s32 	%r7, %r75, %r2;
	mad.lo.s32 	%r76, %r64, %r1, %r2;
	mul.wide.s32 	%rd34, %r76, 4;
	add.s64 	%rd11, %rd32, %rd34;
	cvt.s64.s32 	%rd35, %r75;
	add.s64 	%rd12, %rd35, %rd10;
	add.s32 	%r8, %r62, -3;
	add.s32 	%r9, %r62, -4;
	cvt.u16.u32 	%rs6, %r62;
	add.s16 	%rs1, %rs6, 1;
	add.s64 	%rd13, %rd10, %rd4;
	add.s64 	%rd14, %rd13, %rd8;
	shl.b32 	%r10, %r64, 2;
	mov.f32 	%f194, 0f00000000;
	mov.b32 	%r130, 1;
	mov.b32 	%r131, 0;
	mov.b16 	%rs9, 0;
	mov.f32 	%f195, %f194;
$L__BB1_2:
	mov.u32 	%r11, %r131;
	mov.u32 	%r131, %r130;
	ld.param.u64 	%rd178, [_Z20kernel_backward_rootPfS_S_S_S_S_S_S_iiii_param_5];
	setp.ge.s32 	%p2, %r2, %r64;
	sub.s32 	%r13, %r8, %r11;
	mul.lo.s32 	%r77, %r131, %r63;
	add.s32 	%r78, %r77, %r2;
	mul.wide.s32 	%rd36, %r78, 4;
	add.s64 	%rd37, %rd5, %rd36;
	ld.global.f32 	%f19, [%rd37];
	mul.lo.s32 	%r14, %r131, %r62;
	mul.lo.s32 	%r79, %r14, %r63;
	add.s32 	%r80, %r5, %r79;
	cvt.s64.s32 	%rd38, %r80;
	add.s64 	%rd39, %rd4, %rd38;
	cvta.to.global.u64 	%rd40, %rd178;
	shl.b64 	%rd41, %rd39, 2;
	add.s64 	%rd42, %rd40, %rd41;
	ld.global.f32 	%f20, [%rd42];
	add.f32 	%f21, %f19, %f20;
	ld.global.f32 	%f22, [%rd9];
	add.f32 	%f23, %f21, %f22;
	sub.f32 	%f24, %f23, %f2;
	fma.rn.f32 	%f25, %f24, 0f3BBB989D, 0f3F000000;
	cvt.sat.f32.f32 	%f26, %f25;
	mov.f32 	%f27, 0f4B400001;
	mov.f32 	%f28, 0f437C0000;
	fma.rm.f32 	%f29, %f26, %f28, %f27;
	add.f32 	%f30, %f29, 0fCB40007F;
	neg.f32 	%f31, %f30;
	fma.rn.f32 	%f32, %f24, 0f3FB8AA3B, %f31;
	fma.rn.f32 	%f33, %f24, 0f32A57060, %f32;
	mov.b32 	%r81, %f29;
	shl.b32 	%r82, %r81, 23;
	mov.b32 	%f34, %r82;
	ex2.approx.ftz.f32 	%f35, %f33;
	mul.f32 	%f36, %f35, %f34;
	mul.f32 	%f37, %f1, %f36;
	cvt.s64.s32 	%rd43, %r79;
	add.s64 	%rd44, %rd13, %rd43;
	shl.b64 	%rd45, %rd44, 2;
	add.s64 	%rd46, %rd3, %rd45;
	atom.global.add.f32 	%f38, [%rd46], %f37;
	cvt.s64.s32 	%rd47, %r77;
	add.s64 	%rd48, %rd14, %rd47;
	shl.b64 	%rd49, %rd48, 2;
	add.s64 	%rd50, %rd40, %rd49;
	atom.global.add.f32 	%f39, [%rd50], %f37;
	add.f32 	%f195, %f195, %f37;
	add.s32 	%r130, %r131, 1;
	setp.ge.s32 	%p3, %r130, %r3;
	or.pred  	%p4, %p2, %p3;
	@%p4 bra 	$L__BB1_12;
	mul.lo.s32 	%r83, %r14, %r62;
	mad.lo.s32 	%r16, %r83, %r64, %r7;
	mul.lo.s32 	%r84, %r131, %r64;
	cvt.s64.s32 	%rd51, %r84;
	add.s64 	%rd15, %rd51, %rd10;
	mul.lo.s32 	%r85, %r6, %r83;
	cvt.s64.s32 	%rd52, %r85;
	add.s64 	%rd16, %rd12, %rd52;
	sub.s32 	%r86, %r9, %r11;
	setp.lt.u32 	%p5, %r86, 3;
	mov.u32 	%r147, %r130;
	@%p5 bra 	$L__BB1_7;
	mad.lo.s32 	%r87, %r131, %r62, %r131;
	add.s32 	%r88, %r87, 2;
	mad.lo.s32 	%r144, %r64, %r88, %r2;
	add.s32 	%r89, %r87, 3;
	mad.lo.s32 	%r143, %r64, %r89, %r2;
	add.s32 	%r90, %r87, 4;
	mad.lo.s32 	%r142, %r64, %r90, %r2;
	mad.lo.s32 	%r91, %r64, %r87, %r64;
	add.s32 	%r141, %r2, %r91;
	add.s32 	%r92, %r131, 2;
	mul.lo.s32 	%r140, %r6, %r92;
	add.s32 	%r93, %r131, 3;
	mul.lo.s32 	%r139, %r6, %r93;
	add.s32 	%r94, %r131, 4;
	mul.lo.s32 	%r138, %r6, %r94;
	mad.lo.s32 	%r95, %r62, %r89, -1;
	mad.lo.s32 	%r137, %r64, %r95, %r2;
	mad.lo.s32 	%r96, %r62, %r90, -1;
	mad.lo.s32 	%r136, %r64, %r96, %r2;
	add.s32 	%r97, %r87, 5;
	mad.lo.s32 	%r98, %r62, %r97, -1;
	mad.lo.s32 	%r135, %r64, %r98, %r2;
	mad.lo.s32 	%r99, %r62, %r88, -1;
	mad.lo.s32 	%r134, %r64, %r99, %r2;
	mul.lo.s32 	%r133, %r6, %r130;
	and.b32  	%r100, %r13, -4;
	neg.s32 	%r132, %r100;
	mov.u32 	%r145, %r131;
$L__BB1_5:
	.pragma "nounroll";
	cvt.s64.s32 	%rd53, %r141;
	add.s64 	%rd54, %rd6, %rd53;
	shl.b64 	%rd55, %rd54, 2;
	add.s64 	%rd56, %rd2, %rd55;
	ld.global.f32 	%f41, [%rd56];
	cvt.s64.s32 	%rd57, %r134;
	add.s64 	%rd58, %rd7, %rd57;
	shl.b64 	%rd59, %rd58, 2;
	add.s64 	%rd60, %rd1, %rd59;
	ld.global.f32 	%f42, [%rd60];
	add.f32 	%f43, %f41, %f42;
	ld.global.f32 	%f44, [%rd11];
	add.f32 	%f45, %f43, %f44;
	sub.f32 	%f46, %f45, %f2;
	fma.rn.f32 	%f47, %f46, 0f3BBB989D, 0f3F000000;
	cvt.sat.f32.f32 	%f48, %f47;
	mov.f32 	%f49, 0f4B400001;
	mov.f32 	%f50, 0f437C0000;
	fma.rm.f32 	%f51, %f48, %f50, %f49;
	add.f32 	%f52, %f51, 0fCB40007F;
	neg.f32 	%f53, %f52;
	fma.rn.f32 	%f54, %f46, 0f3FB8AA3B, %f53;
	fma.rn.f32 	%f55, %f46, 0f32A57060, %f54;
	mov.b32 	%r101, %f51;
	shl.b32 	%r102, %r101, 23;
	mov.b32 	%f56, %r102;
	ex2.approx.ftz.f32 	%f57, %f55;
	mul.f32 	%f58, %f57, %f56;
	mul.f32 	%f59, %f1, %f58;
	cvt.s64.s32 	%rd61, %r133;
	add.s64 	%rd62, %rd15, %rd6;
	add.s64 	%rd63, %rd62, %rd61;
	shl.b64 	%rd64, %rd63, 2;
	add.s64 	%rd65, %rd2, %rd64;
	atom.global.add.f32 	%f60, [%rd65], %f59;
	add.s64 	%rd66, %rd16, %rd7;
	add.s64 	%rd67, %rd66, %rd61;
	shl.b64 	%rd68, %rd67, 2;
	add.s64 	%rd69, %rd1, %rd68;
	atom.global.add.f32 	%f61, [%rd69], %f59;
	add.f32 	%f62, %f194, %f59;
	cvt.s64.s32 	%rd70, %r144;
	add.s64 	%rd71, %rd6, %rd70;
	shl.b64 	%rd72, %rd71, 2;
	add.s64 	%rd73, %rd2, %rd72;
	ld.global.f32 	%f63, [%rd73];
	cvt.s64.s32 	%rd74, %r137;
	add.s64 	%rd75, %rd7, %rd74;
	shl.b64 	%rd76, %rd75, 2;
	add.s64 	%rd77, %rd1, %rd76;
	ld.global.f32 	%f64, [%rd77];
	add.f32 	%f65, %f63, %f64;
	ld.global.f32 	%f66, [%rd11];
	add.f32 	%f67, %f65, %f66;
	sub.f32 	%f68, %f67, %f2;
	fma.rn.f32 	%f69, %f68, 0f3BBB989D, 0f3F000000;
	cvt.sat.f32.f32 	%f70, %f69;
	fma.rm.f32 	%f71, %f70, %f50, %f49;
	add.f32 	%f72, %f71, 0fCB40007F;
	neg.f32 	%f73, %f72;
	fma.rn.f32 	%f74, %f68, 0f3FB8AA3B, %f73;
	fma.rn.f32 	%f75, %f68, 0f32A57060, %f74;
	mov.b32 	%r103, %f71;
	shl.b32 	%r104, %r103, 23;
	mov.b32 	%f76, %r104;
	ex2.approx.ftz.f32 	%f77, %f75;
	mul.f32 	%f78, %f77, %f76;
	mul.f32 	%f79, %f1, %f78;
	cvt.s64.s32 	%rd78, %r140;
	add.s64 	%rd79, %rd62, %rd78;
	shl.b64 	%rd80, %rd79, 2;
	add.s64 	%rd81, %rd2, %rd80;
	atom.global.add.f32 	%f80, [%rd81], %f79;
	add.s64 	%rd82, %rd66, %rd78;
	shl.b64 	%rd83, %rd82, 2;
	add.s64 	%rd84, %rd1, %rd83;
	atom.global.add.f32 	%f81, [%rd84], %f79;
	add.f32 	%f82, %f62, %f79;
	cvt.s64.s32 	%rd85, %r143;
	add.s64 	%rd86, %rd6, %rd85;
	shl.b64 	%rd87, %rd86, 2;
	add.s64 	%rd88, %rd2, %rd87;
	ld.global.f32 	%f83, [%rd88];
	cvt.s64.s32 	%rd89, %r136;
	add.s64 	%rd90, %rd7, %rd89;
	shl.b64 	%rd91, %rd90, 2;
	add.s64 	%rd92, %rd1, %rd91;
	ld.global.f32 	%f84, [%rd92];
	add.f32 	%f85, %f83, %f84;
	ld.global.f32 	%f86, [%rd11];
	add.f32 	%f87, %f85, %f86;
	sub.f32 	%f88, %f87, %f2;
	fma.rn.f32 	%f89, %f88, 0f3BBB989D, 0f3F000000;
	cvt.sat.f32.f32 	%f90, %f89;
	fma.rm.f32 	%f91, %f90, %f50, %f49;
	add.f32 	%f92, %f91, 0fCB40007F;
	neg.f32 	%f93, %f92;
	fma.rn.f32 	%f94, %f88, 0f3FB8AA3B, %f93;
	fma.rn.f32 	%f95, %f88, 0f32A57060, %f94;
	mov.b32 	%r105, %f91;
	shl.b32 	%r106, %r105, 23;
	mov.b32 	%f96, %r106;
	ex2.approx.ftz.f32 	%f97, %f95;
	mul.f32 	%f98, %f97, %f96;
	mul.f32 	%f99, %f1, %f98;
	cvt.s64.s32 	%rd93, %r139;
	add.s64 	%rd94, %rd62, %rd93;
	shl.b64 	%rd95, %rd94, 2;
	add.s64 	%rd96, %rd2, %rd95;
	atom.global.add.f32 	%f100, [%rd96], %f99;
	add.s64 	%rd97, %rd66, %rd93;
	shl.b64 	%rd98, %rd97, 2;
	add.s64 	%rd99, %rd1, %rd98;
	atom.global.add.f32 	%f101, [%rd99], %f99;
	add.f32 	%f102, %f82, %f99;
	cvt.s64.s32 	%rd100, %r142;
	add.s64 	%rd101, %rd6, %rd100;
	shl.b64 	%rd102, %rd101, 2;
	add.s64 	%rd103, %rd2, %rd102;
	ld.global.f32 	%f103, [%rd103];
	cvt.s64.s32 	%rd104, %r135;
	add.s64 	%rd105, %rd7, %rd104;
	shl.b64 	%rd106, %rd105, 2;
	add.s64 	%rd107, %rd1, %rd106;
	ld.global.f32 	%f104, [%rd107];
	add.f32 	%f105, %f103, %f104;
	ld.global.f32 	%f106, [%rd11];
	add.f32 	%f107, %f105, %f106;
	sub.f32 	%f108, %f107, %f2;
	fma.rn.f32 	%f109, %f108, 0f3BBB989D, 0f3F000000;
	cvt.sat.f32.f32 	%f110, %f109;
	fma.rm.f32 	%f111, %f110, %f50, %f49;
	add.f32 	%f112, %f111, 0fCB40007F;
	neg.f32 	%f113, %f112;
	fma.rn.f32 	%f114, %f108, 0f3FB8AA3B, %f113;
	fma.rn.f32 	%f115, %f108, 0f32A57060, %f114;
	mov.b32 	%r107, %f111;
	shl.b32 	%r108, %r107, 23;
	mov.b32 	%f116, %r108;
	ex2.approx.ftz.f32 	%f117, %f115;
	mul.f32 	%f118, %f117, %f116;
	mul.f32 	%f119, %f1, %f118;
	cvt.s64.s32 	%rd108, %r138;
	add.s64 	%rd109, %rd62, %rd108;
	shl.b64 	%rd110, %rd109, 2;
	add.s64 	%rd111, %rd2, %rd110;
	atom.global.add.f32 	%f120, [%rd111], %f119;
	add.s64 	%rd112, %rd66, %rd108;
	shl.b64 	%rd113, %rd112, 2;
	add.s64 	%rd114, %rd1, %rd113;
	atom.global.add.f32 	%f121, [%rd114], %f119;
	add.f32 	%f194, %f102, %f119;
	add.s32 	%r145, %r145, 4;
	add.s32 	%r144, %r144, %r10;
	add.s32 	%r143, %r143, %r10;
	add.s32 	%r142, %r142, %r10;
	add.s32 	%r141, %r141, %r10;
	shl.b32 	%r109, %r6, 2;
	add.s32 	%r140, %r140, %r109;
	add.s32 	%r139, %r139, %r109;
	add.s32 	%r138, %r138, %r109;
	add.s32 	%r137, %r137, %r109;
	add.s32 	%r136, %r136, %r109;
	add.s32 	%r135, %r135, %r109;
	add.s32 	%r134, %r134, %r109;
	add.s32 	%r133, %r133, %r109;
	add.s32 	%r132, %r132, 4;
	setp.ne.s32 	%p6, %r132, 0;
	@%p6 bra 	$L__BB1_5;
	add.s32 	%r147, %r145, 1;
$L__BB1_7:
	and.b32  	%r110, %r13, 3;
	setp.eq.s32 	%p7, %r110, 0;
	@%p7 bra 	$L__BB1_12;
	sub.s16 	%rs3, %rs1, %rs9;
	and.b16  	%rs7, %rs3, 3;
	setp.eq.s16 	%p8, %rs7, 1;
	@%p8 bra 	$L__BB1_10;
	add.s32 	%r111, %r147, %r14;
	mad.lo.s32 	%r112, %r111, %r64, %r2;
	cvt.s64.s32 	%rd115, %r112;
	add.s64 	%rd116, %rd6, %rd115;
	shl.b64 	%rd117, %rd116, 2;
	add.s64 	%rd118, %rd2, %rd117;
	ld.global.f32 	%f123, [%rd118];
	mul.lo.s32 	%r113, %r6, %r147;
	add.s32 	%r114, %r16, %r113;
	cvt.s64.s32 	%rd119, %r114;
	add.s64 	%rd120, %rd7, %rd119;
	shl.b64 	%rd121, %rd120, 2;
	add.s64 	%rd122, %rd1, %rd121;
	ld.global.f32 	%f124, [%rd122];
	add.f32 	%f125, %f123, %f124;
	ld.global.f32 	%f126, [%rd11];
	add.f32 	%f127, %f125, %f126;
	sub.f32 	%f128, %f127, %f2;
	fma.rn.f32 	%f129, %f128, 0f3BBB989D, 0f3F000000;
	cvt.sat.f32.f32 	%f130, %f129;
	mov.f32 	%f131, 0f4B400001;
	mov.f32 	%f132, 0f437C0000;
	fma.rm.f32 	%f133, %f130, %f132, %f131;
	add.f32 	%f134, %f133, 0fCB40007F;
	neg.f32 	%f135, %f134;
	fma.rn.f32 	%f136, %f128, 0f3FB8AA3B, %f135;
	fma.rn.f32 	%f137, %f128, 0f32A57060, %f136;
	mov.b32 	%r115, %f133;
	shl.b32 	%r116, %r115, 23;
	mov.b32 	%f138, %r116;
	ex2.approx.ftz.f32 	%f139, %f137;
	mul.f32 	%f140, %f139, %f138;
	mul.f32 	%f141, %f1, %f140;
	cvt.s64.s32 	%rd123, %r113;
	add.s64 	%rd124, %rd15, %rd123;
	add.s64 	%rd125, %rd124, %rd6;
	shl.b64 	%rd126, %rd125, 2;
	add.s64 	%rd127, %rd2, %rd126;
	atom.global.add.f32 	%f142, [%rd127], %f141;
	add.s64 	%rd128, %rd16, %rd123;
	add.s64 	%rd129, %rd128, %rd7;
	shl.b64 	%rd130, %rd129, 2;
	add.s64 	%rd131, %rd1, %rd130;
	atom.global.add.f32 	%f143, [%rd131], %f141;
	add.f32 	%f144, %f194, %f141;
	add.s32 	%r117, %r112, %r64;
	cvt.s64.s32 	%rd132, %r117;
	add.s64 	%rd133, %rd6, %rd132;
	shl.b64 	%rd134, %rd133, 2;
	add.s64 	%rd135, %rd2, %rd134;
	ld.global.f32 	%f145, [%rd135];
	add.s32 	%r118, %r113, %r6;
	add.s32 	%r119, %r114, %r6;
	cvt.s64.s32 	%rd136, %r119;
	add.s64 	%rd137, %rd7, %rd136;
	shl.b64 	%rd138, %rd137, 2;
	add.s64 	%rd139, %rd1, %rd138;
	ld.global.f32 	%f146, [%rd139];
	add.f32 	%f147, %f145, %f146;
	ld.global.f32 	%f148, [%rd11];
	add.f32 	%f149, %f147, %f148;
	sub.f32 	%f150, %f149, %f2;
	fma.rn.f32 	%f151, %f150, 0f3BBB989D, 0f3F000000;
	cvt.sat.f32.f32 	%f152, %f151;
	fma.rm.f32 	%f153, %f152, %f132, %f131;
	add.f32 	%f154, %f153, 0fCB40007F;
	neg.f32 	%f155, %f154;
	fma.rn.f32 	%f156, %f150, 0f3FB8AA3B, %f155;
	fma.rn.f32 	%f157, %f150, 0f32A57060, %f156;
	mov.b32 	%r120, %f153;
	shl.b32 	%r121, %r120, 23;
	mov.b32 	%f158, %r121;
	ex2.approx.ftz.f32 	%f159, %f157;
	mul.f32 	%f160, %f159, %f158;
	mul.f32 	%f161, %f1, %f160;
	cvt.s64.s32 	%rd140, %r118;
	add.s64 	%rd141, %rd15, %rd140;
	add.s64 	%rd142, %rd141, %rd6;
	shl.b64 	%rd143, %rd142, 2;
	add.s64 	%rd144, %rd2, %rd143;
	atom.global.add.f32 	%f162, [%rd144], %f161;
	add.s64 	%rd145, %rd16, %rd140;
	add.s64 	%rd146, %rd145, %rd7;
	shl.b64 	%rd147, %rd146, 2;
	add.s64 	%rd148, %rd1, %rd147;
	atom.global.add.f32 	%f163, [%rd148], %f161;
	add.f32 	%f194, %f144, %f161;
	add.s32 	%r147, %r147, 2;
$L__BB1_10:
	and.b16  	%rs8, %rs3, 1;
	setp.eq.b16 	%p9, %rs8, 1;
	not.pred 	%p10, %p9;
	@%p10 bra 	$L__BB1_12;
	add.s32 	%r122, %r147, %r14;
	mad.lo.s32 	%r123, %r122, %r64, %r2;
	cvt.s64.s32 	%rd149, %r123;
	add.s64 	%rd150, %rd6, %rd149;
	shl.b64 	%rd151, %rd150, 2;
	add.s64 	%rd152, %rd2, %rd151;
	ld.global.f32 	%f164, [%rd152];
	mul.lo.s32 	%r124, %r6, %r147;
	add.s32 	%r125, %r16, %r124;
	cvt.s64.s32 	%rd153, %r125;
	add.s64 	%rd154, %rd7, %rd153;
	shl.b64 	%rd155, %rd154, 2;
	add.s64 	%rd156, %rd1, %rd155;
	ld.global.f32 	%f165, [%rd156];
	add.f32 	%f166, %f164, %f165;
	ld.global.f32 	%f167, [%rd11];
	add.f32 	%f168, %f166, %f167;
	sub.f32 	%f169, %f168, %f2;
	fma.rn.f32 	%f170, %f169, 0f3BBB989D, 0f3F000000;
	cvt.sat.f32.f32 	%f171, %f170;
	mov.f32 	%f172, 0f4B400001;
	mov.f32 	%f173, 0f437C0000;
	fma.rm.f32 	%f174, %f171, %f173, %f172;
	add.f32 	%f175, %f174, 0fCB40007F;
	neg.f32 	%f176, %f175;
	fma.rn.f32 	%f177, %f169, 0f3FB8AA3B, %f176;
	fma.rn.f32 	%f178, %f169, 0f32A57060, %f177;
	mov.b32 	%r126, %f174;
	shl.b32 	%r127, %r126, 23;
	mov.b32 	%f179, %r127;
	ex2.approx.ftz.f32 	%f180, %f178;
	mul.f32 	%f181, %f180, %f179;
	mul.f32 	%f182, %f1, %f181;
	cvt.s64.s32 	%rd157, %r124;
	add.s64 	%rd158, %rd15, %rd157;
	add.s64 	%rd159, %rd158, %rd6;
	shl.b64 	%rd160, %rd159, 2;
	add.s64 	%rd161, %rd2, %rd160;
	atom.global.add.f32 	%f183, [%rd161], %f182;
	add.s64 	%rd162, %rd16, %rd157;
	add.s64 	%rd163, %rd162, %rd7;
	shl.b64 	%rd164, %rd163, 2;
	add.s64 	%rd165, %rd1, %rd164;
	atom.global.add.f32 	%f184, [%rd165], %f182;
	add.f32 	%f194, %f194, %f182;
$L__BB1_12:
	setp.ne.s32 	%p11, %r130, %r3;
	add.s16 	%rs9, %rs9, 1;
	@%p11 bra 	$L__BB1_2;
$L__BB1_13:
	ld.param.u64 	%rd176, [_Z20kernel_backward_rootPfS_S_S_S_S_S_S_iiii_param_2];
	mul.lo.s32 	%r128, %r63, %r1;
	cvt.s64.s32 	%rd166, %r128;
	cvt.u64.u32 	%rd17, %r2;
	add.s64 	%rd167, %rd166, %rd17;
	cvta.to.global.u64 	%rd168, %rd176;
	shl.b64 	%rd169, %rd167, 2;
	add.s64 	%rd170, %rd168, %rd169;
	atom.global.add.f32 	%f185, [%rd170], %f195;
	setp.ge.s32 	%p12, %r2, %r64;
	@%p12 bra 	$L__BB1_15;
	ld.param.u64 	%rd177, [_Z20kernel_backward_rootPfS_S_S_S_S_S_S_iiii_param_3];
	mul.lo.s32 	%r129, %r64, %r1;
	cvt.u64.u32 	%rd171, %r129;
	add.s64 	%rd172, %rd171, %rd17;
	cvta.to.global.u64 	%rd173, %rd177;
	shl.b64 	%rd174, %rd172, 2;
	add.s64 	%rd175, %rd173, %rd174;
	atom.global.add.f32 	%f186, [%rd175], %f194;
$L__BB1_15:
	ret;

}
	// .globl	_Z14kernel_forwardPfS_S_iiii
.visible .entry _Z14kernel_forwardPfS_S_iiii(
	.param .u64 .ptr .align 1 _Z14kernel_forwardPfS_S_iiii_param_0,
	.param .u64 .ptr .align 1 _Z14kernel_forwardPfS_S_iiii_param_1,
	.param .u64 .ptr .align 1 _Z14kernel_forwardPfS_S_iiii_param_2,
	.param .u32 _Z14kernel_forwardPfS_S_iiii_param_3,
	.param .u32 _Z14kernel_forwardPfS_S_iiii_param_4,
	.param .u32 _Z14kernel_forwardPfS_S_iiii_param_5,
	.param .u32 _Z14kernel_forwardPfS_S_iiii_param_6
)
{
	.reg .pred 	%p<11>;
	.reg .b32 	%r<49>;
	.reg .b32 	%f<88>;
	.reg .b64 	%rd<18>;

	ld.param.u64 	%rd4, [_Z14kernel_forwardPfS_S_iiii_param_0];
	ld.param.u64 	%rd5, [_Z14kernel_forwardPfS_S_iiii_param_1];
	ld.param.u64 	%rd6, [_Z14kernel_forwardPfS_S_iiii_param_2];
	ld.param.u32 	%r15, [_Z14kernel_forwardPfS_S_iiii_param_4];
	ld.param.u32 	%r16, [_Z14kernel_forwardPfS_S_iiii_param_5];
	ld.param.u32 	%r17, [_Z14kernel_forwardPfS_S_iiii_param_6];
	mov.u32 	%r1, %ctaid.y;
	mov.u32 	%r2, %tid.x;
	add.s32 	%r3, %r16, %r1;
	setp.ge.s32 	%p1, %r3, %r15;
	@%p1 bra 	$L__BB2_12;
	mov.u32 	%r18, %ctaid.x;
	mul.lo.s32 	%r19, %r15, %r18;
	mul.lo.s32 	%r20, %r19, %r15;
	mul.lo.s32 	%r21, %r20, %r17;
	cvt.s64.s32 	%rd1, %r21;
	setp.lt.s32 	%p2, %r16, 2;
	mov.f32 	%f83, 0fFF800000;
	@%p2 bra 	$L__BB2_11;
	mul.lo.s32 	%r22, %r15, %r1;
	add.s32 	%r23, %r22, %r1;
	mad.lo.s32 	%r24, %r17, %r23, %r17;
	add.s32 	%r47, %r2, %r24;
	add.s32 	%r25, %r22, %r15;
	add.s32 	%r26, %r3, %r25;
	mad.lo.s32 	%r46, %r17, %r26, %r2;
	mul.lo.s32 	%r6, %r17, %r15;
	cvta.to.global.u64 	%rd2, %rd5;
	cvta.to.global.u64 	%rd3, %rd6;
	mov.f32 	%f83, 0fFF800000;
	mov.u32 	%r48, %r1;
$L__BB2_3:
	cvt.s64.s32 	%rd7, %r47;
	add.s64 	%rd8, %rd7, %rd1;
	shl.b64 	%rd9, %rd8, 2;
	add.s64 	%rd10, %rd2, %rd9;
	ld.global.f32 	%f17, [%rd10];
	cvt.s64.s32 	%rd11, %r46;
	add.s64 	%rd12, %rd11, %rd1;
	shl.b64 	%rd13, %rd12, 2;
	add.s64 	%rd14, %rd3, %rd13;
	ld.global.f32 	%f18, [%rd14];
	add.f32 	%f2, %f17, %f18;
	setp.gtu.f32 	%p3, %f2, %f83;
	@%p3 bra 	$L__BB2_7;
	sub.f32 	%f19, %f2, %f83;
	fma.rn.f32 	%f20, %f19, 0f3BBB989D, 0f3F000000;
	cvt.sat.f32.f32 	%f21, %f20;
	mov.f32 	%f22, 0f4B400001;
	mov.f32 	%f23, 0f437C0000;
	fma.rm.f32 	%f24, %f21, %f23, %f22;
	add.f32 	%f25, %f24, 0fCB40007F;
	neg.f32 	%f26, %f25;
	fma.rn.f32 	%f27, %f19, 0f3FB8AA3B, %f26;
	fma.rn.f32 	%f28, %f19, 0f32A57060, %f27;
	mov.b32 	%r27, %f24;
	shl.b32 	%r28, %r27, 23;
	mov.b32 	%f29, %r28;
	ex2.approx.ftz.f32 	%f30, %f28;
	mul.f32 	%f3, %f30, %f29;
	mov.f32 	%f31, 0f3F800000;
	add.rz.f32 	%f32, %f3, %f31;
	mov.b32 	%r29, %f32;
	add.s32 	%r30, %r29, -1061158912;
	and.b32  	%r31, %r30, -8388608;
	mov.b32 	%r10, %f3;
	sub.s32 	%r32, %r10, %r31;
	mov.b32 	%f33, %r32;
	sub.s32 	%r33, 1082130432, %r31;
	mov.b32 	%f34, %r33;
	fma.rn.f32 	%f35, %f34, 0f3E800000, 0fBF800000;
	add.f32 	%f36, %f35, %f33;
	cvt.rn.f32.s32 	%f37, %r31;
	mul.f32 	%f38, %f37, 0f34000000;
	fma.rn.f32 	%f39, %f36, 0fBD39BF78, 0f3DD80012;
	fma.rn.f32 	%f40, %f39, %f36, 0fBE0778E0;
	fma.rn.f32 	%f41, %f40, %f36, 0f3E146475;
	fma.rn.f32 	%f42, %f41, %f36, 0fBE2A68DD;
	fma.rn.f32 	%f43, %f42, %f36, 0f3E4CAF9E;
	fma.rn.f32 	%f44, %f43, %f36, 0fBE800042;
	fma.rn.f32 	%f45, %f44, %f36, 0f3EAAAAE6;
	fma.rn.f32 	%f46, %f45, %f36, 0fBF000000;
	mul.f32 	%f47, %f36, %f46;
	fma.rn.f32 	%f48, %f47, %f36, %f36;
	fma.rn.f32 	%f84, %f38, 0f3F317218, %f48;
	setp.lt.u32 	%p4, %r10, 2139095040;
	@%p4 bra 	$L__BB2_6;
	setp.gt.s32 	%p5, %r10, -1082130432;
	fma.rn.f32 	%f49, %f3, 0f7F800000, 0f7F800000;
	selp.f32 	%f50, %f49, %f84, %p5;
	setp.eq.f32 	%p6, %f3, 0f00000000;
	selp.f32 	%f84, 0f80000000, %f50, %p6;
$L__BB2_6:
	add.f32 	%f83, %f83, %f84;
	bra.uni 	$L__BB2_10;
$L__BB2_7:
	sub.f32 	%f51, %f83, %f2;
	fma.rn.f32 	%f52, %f51, 0f3BBB989D, 0f3F000000;
	cvt.sat.f32.f32 	%f53, %f52;
	mov.f32 	%f54, 0f4B400001;
	mov.f32 	%f55, 0f437C0000;
	fma.rm.f32 	%f56, %f53, %f55, %f54;
	add.f32 	%f57, %f56, 0fCB40007F;
	neg.f32 	%f58, %f57;
	fma.rn.f32 	%f59, %f51, 0f3FB8AA3B, %f58;
	fma.rn.f32 	%f60, %f51, 0f32A57060, %f59;
	mov.b32 	%r34, %f56;
	shl.b32 	%r35, %r34, 23;
	mov.b32 	%f61, %r35;
	ex2.approx.ftz.f32 	%f62, %f60;
	mul.f32 	%f8, %f62, %f61;
	mov.f32 	%f63, 0f3F800000;
	add.rz.f32 	%f64, %f8, %f63;
	mov.b32 	%r36, %f64;
	add.s32 	%r37, %r36, -1061158912;
	and.b32  	%r38, %r37, -8388608;
	mov.b32 	%r11, %f8;
	sub.s32 	%r39, %r11, %r38;
	mov.b32 	%f65, %r39;
	sub.s32 	%r40, 1082130432, %r38;
	mov.b32 	%f66, %r40;
	fma.rn.f32 	%f67, %f66, 0f3E800000, 0fBF800000;
	add.f32 	%f68, %f67, %f65;
	cvt.rn.f32.s32 	%f69, %r38;
	mul.f32 	%f70, %f69, 0f34000000;
	fma.rn.f32 	%f71, %f68, 0fBD39BF78, 0f3DD80012;
	fma.rn.f32 	%f72, %f71, %f68, 0fBE0778E0;
	fma.rn.f32 	%f73, %f72, %f68, 0f3E146475;
	fma.rn.f32 	%f74, %f73, %f68, 0fBE2A68DD;
	fma.rn.f32 	%f75, %f74, %f68, 0f3E4CAF9E;
	fma.rn.f32 	%f76, %f75, %f68, 0fBE800042;
	fma.rn.f32 	%f77, %f76, %f68, 0f3EAAAAE6;
	fma.rn.f32 	%f78, %f77, %f68, 0fBF000000;
	mul.f32 	%f79, %f68, %f78;
	fma.rn.f32 	%f80, %f79, %f68, %f68;
	fma.rn.f32 	%f85, %f70, 0f3F317218, %f80;
	setp.lt.u32 	%p7, %r11, 2139095040;
	@%p7 bra 	$L__BB2_9;
	setp.gt.s32 	%p8, %r11, -1082130432;
	fma.rn.f32 	%f81, %f8, 0f7F800000, 0f7F800000;
	selp.f32 	%f82, %f81, %f85, %p8;
	setp.eq.f32 	%p9, %f8, 0f00000000;
	selp.f32 	%f85, 0f80000000, %f82, %p9;
$L__BB2_9:
	add.f32 	%f83, %f2, %f85;
$L__BB2_10:
	add.s32 	%r12, %r48, 1;
	add.s32 	%r41, %r48, 2;
	add.s32 	%r47, %r47, %r17;
	add.s32 	%r46, %r46, %r6;
	setp.lt.s32 	%p10, %r41, %r3;
	mov.u32 	%r48, %r12;
	@%p10 bra 	$L__BB2_3;
$L__BB2_11:
	cvt.u32.u64 	%r42, %rd1;
	mad.lo.s32 	%r43, %r15, %r1, %r3;
	add.s32 	%r44, %r42, %r2;
	mad.lo.s32 	%r45, %r43, %r17, %r44;
	cvta.to.global.u64 	%rd15, %rd4;
	mul.wide.s32 	%rd16, %r45, 4;
	add.s64 	%rd17, %rd15, %rd16;
	st.global.f32 	[%rd17], %f83;
$L__BB2_12:
	ret;

}
	// .globl	_Z15kernel_backwardPfS_S_iiii
.visible .entry _Z15kernel_backwardPfS_S_iiii(
	.param .u64 .ptr .align 1 _Z15kernel_backwardPfS_S_iiii_param_0,
	.param .u64 .ptr .align 1 _Z15kernel_backwardPfS_S_iiii_param_1,
	.param .u64 .ptr .align 1 _Z15kernel_backwardPfS_S_iiii_param_2,
	.param .u32 _Z15kernel_backwardPfS_S_iiii_param_3,
	.param .u32 _Z15kernel_backwardPfS_S_iiii_param_4,
	.param .u32 _Z15kernel_backwardPfS_S_iiii_param_5,
	.param .u32 _Z15kernel_backwardPfS_S_iiii_param_6
)
{
	.reg .pred 	%p<9>;
	.reg .b32 	%r<147>;
	.reg .b32 	%f<128>;
	.reg .b64 	%rd<137>;

	ld.param.u64 	%rd6, [_Z15kernel_backwardPfS_S_iiii_param_0];
	ld.param.u64 	%rd7, [_Z15kernel_backwardPfS_S_iiii_param_1];
	ld.param.u64 	%rd8, [_Z15kernel_backwardPfS_S_iiii_param_2];
	ld.param.u32 	%r71, [_Z15kernel_backwardPfS_S_iiii_param_4];
	ld.param.u32 	%r72, [_Z15kernel_backwardPfS_S_iiii_param_5];
	ld.param.u32 	%r73, [_Z15kernel_backwardPfS_S_iiii_param_6];
	mov.u32 	%r144, %ctaid.y;
	mov.u32 	%r2, %tid.x;
	add.s32 	%r3, %r72, %r144;
	setp.ge.s32 	%p1, %r3, %r71;
	@%p1 bra 	$L__BB3_11;
	cvta.to.global.u64 	%rd9, %rd6;
	cvta.to.global.u64 	%rd1, %rd7;
	cvta.to.global.u64 	%rd2, %rd8;
	mov.u32 	%r74, %ctaid.x;
	mul.lo.s32 	%r75, %r71, %r74;
	mul.lo.s32 	%r76, %r75, %r71;
	mul.lo.s32 	%r77, %r76, %r73;
	cvt.s64.s32 	%rd3, %r77;
	mul.lo.s32 	%r78, %r71, %r144;
	mul.lo.s32 	%r4, %r3, %r73;
	mad.lo.s32 	%r5, %r78, %r73, %r2;
	add.s32 	%r79, %r5, %r77;
	add.s32 	%r80, %r79, %r4;
	mul.wide.s32 	%rd10, %r80, 4;
	add.s64 	%rd11, %rd9, %rd10;
	ld.global.f32 	%f1, [%rd11];
	mul.lo.s32 	%r6, %r4, %r71;
	mul.lo.s32 	%r7, %r73, %r144;
	add.s32 	%r81, %r77, %r2;
	add.s32 	%r82, %r81, %r7;
	add.s32 	%r83, %r82, %r6;
	mul.wide.s32 	%rd12, %r83, 4;
	add.s64 	%rd13, %rd9, %rd12;
	ld.global.f32 	%f2, [%rd13];
	setp.lt.s32 	%p2, %r72, 2;
	@%p2 bra 	$L__BB3_11;
	add.s32 	%r146, %r144, 1;
	mul.lo.s32 	%r9, %r73, %r71;
	add.s32 	%r10, %r4, %r2;
	cvt.s64.s32 	%rd14, %r7;
	cvt.u64.u32 	%rd15, %r2;
	add.s64 	%rd4, %rd14, %rd15;
	cvt.s64.s32 	%rd16, %r6;
	add.s64 	%rd5, %rd16, %rd15;
	add.s32 	%r11, %r72, -1;
	sub.s32 	%r84, %r3, %r144;
	add.s32 	%r85, %r84, -2;
	setp.lt.u32 	%p3, %r85, 3;
	@%p3 bra 	$L__BB3_6;
	add.s32 	%r86, %r144, 2;
	mul.lo.s32 	%r143, %r73, %r86;
	shl.b32 	%r13, %r73, 2;
	add.s32 	%r87, %r144, 3;
	mul.lo.s32 	%r142, %r73, %r87;
	add.s32 	%r88, %r144, 4;
	mul.lo.s32 	%r141, %r73, %r88;
	mad.lo.s32 	%r89, %r144, %r71, %r144;
	add.s32 	%r90, %r89, 2;
	mad.lo.s32 	%r140, %r73, %r90, %r2;
	add.s32 	%r91, %r89, 3;
	mad.lo.s32 	%r139, %r73, %r91, %r2;
	add.s32 	%r92, %r89, 4;
	mad.lo.s32 	%r138, %r73, %r92, %r2;
	mad.lo.s32 	%r93, %r73, %r89, %r73;
	add.s32 	%r137, %r2, %r93;
	mul.lo.s32 	%r136, %r73, %r146;
	mul.lo.s32 	%r135, %r9, %r86;
	mul.lo.s32 	%r134, %r9, %r87;
	mul.lo.s32 	%r133, %r9, %r88;
	mad.lo.s32 	%r94, %r71, %r86, %r3;
	mad.lo.s32 	%r132, %r73, %r94, %r2;
	mad.lo.s32 	%r95, %r71, %r87, %r3;
	mad.lo.s32 	%r131, %r73, %r95, %r2;
	mad.lo.s32 	%r96, %r71, %r88, %r3;
	mad.lo.s32 	%r130, %r73, %r96, %r2;
	mad.lo.s32 	%r97, %r71, %r146, %r3;
	mad.lo.s32 	%r129, %r73, %r97, %r2;
	mul.lo.s32 	%r128, %r9, %r146;
	and.b32  	%r98, %r11, -4;
	neg.s32 	%r127, %r98;
	add.s64 	%rd26, %rd4, %rd3;
	add.s64 	%rd31, %rd5, %rd3;
$L__BB3_4:
	.pragma "nounroll";
	cvt.s64.s32 	%rd17, %r137;
	add.s64 	%rd18, %rd3, %rd17;
	shl.b64 	%rd19, %rd18, 2;
	add.s64 	%rd20, %rd1, %rd19;
	ld.global.f32 	%f3, [%rd20];
	cvt.s64.s32 	%rd21, %r129;
	add.s64 	%rd22, %rd3, %rd21;
	shl.b64 	%rd23, %rd22, 2;
	add.s64 	%rd24, %rd2, %rd23;
	ld.global.f32 	%f4, [%rd24];
	add.f32 	%f5, %f3, %f4;
	sub.f32 	%f6, %f5, %f1;
	fma.rn.f32 	%f7, %f6, 0f3BBB989D, 0f3F000000;
	cvt.sat.f32.f32 	%f8, %f7;
	mov.f32 	%f9, 0f4B400001;
	mov.f32 	%f10, 0f437C0000;
	fma.rm.f32 	%f11, %f8, %f10, %f9;
	add.f32 	%f12, %f11, 0fCB40007F;
	neg.f32 	%f13, %f12;
	fma.rn.f32 	%f14, %f6, 0f3FB8AA3B, %f13;
	fma.rn.f32 	%f15, %f6, 0f32A57060, %f14;
	mov.b32 	%r99, %f11;
	shl.b32 	%r100, %r99, 23;
	mov.b32 	%f16, %r100;
	ex2.approx.ftz.f32 	%f17, %f15;
	mul.f32 	%f18, %f17, %f16;
	mul.f32 	%f19, %f2, %f18;
	cvt.s64.s32 	%rd25, %r128;
	add.s64 	%rd27, %rd26, %rd25;
	shl.b64 	%rd28, %rd27, 2;
	add.s64 	%rd29, %rd1, %rd28;
	atom.global.add.f32 	%f20, [%rd29], %f19;
	cvt.s64.s32 	%rd30, %r136;
	add.s64 	%rd32, %rd31, %rd30;
	shl.b64 	%rd33, %rd32, 2;
	add.s64 	%rd34, %rd2, %rd33;
	atom.global.add.f32 	%f21, [%rd34], %f19;
	cvt.s64.s32 	%rd35, %r140;
	add.s64 	%rd36, %rd3, %rd35;
	shl.b64 	%rd37, %rd36, 2;
	add.s64 	%rd38, %rd1, %rd37;
	ld.global.f32 	%f22, [%rd38];
	cvt.s64.s32 	%rd39, %r132;
	add.s64 	%rd40, %rd3, %rd39;
	shl.b64 	%rd41, %rd40, 2;
	add.s64 	%rd42, %rd2, %rd41;
	ld.global.f32 	%f23, [%rd42];
	add.f32 	%f24, %f22, %f23;
	sub.f32 	%f25, %f24, %f1;
	fma.rn.f32 	%f26, %f25, 0f3BBB989D, 0f3F000000;
	cvt.sat.f32.f32 	%f27, %f26;
	fma.rm.f32 	%f28, %f27, %f10, %f9;
	add.f32 	%f29, %f28, 0fCB40007F;
	neg.f32 	%f30, %f29;
	fma.rn.f32 	%f31, %f25, 0f3FB8AA3B, %f30;
	fma.rn.f32 	%f32, %f25, 0f32A57060, %f31;
	mov.b32 	%r101, %f28;
	shl.b32 	%r102, %r101, 23;
	mov.b32 	%f33, %r102;
	ex2.approx.ftz.f32 	%f34, %f32;
	mul.f32 	%f35, %f34, %f33;
	mul.f32 	%f36, %f2, %f35;
	cvt.s64.s32 	%rd43, %r135;
	add.s64 	%rd44, %rd26, %rd43;
	shl.b64 	%rd45, %rd44, 2;
	add.s64 	%rd46, %rd1, %rd45;
	atom.global.add.f32 	%f37, [%rd46], %f36;
	cvt.s64.s32 	%rd47, %r143;
	add.s64 	%rd48, %rd31, %rd47;
	shl.b64 	%rd49, %rd48, 2;
	add.s64 	%rd50, %rd2, %rd49;
	atom.global.add.f32 	%f38, [%rd50], %f36;
	cvt.s64.s32 	%rd51, %r139;
	add.s64 	%rd52, %rd3, %rd51;
	shl.b64 	%rd53, %rd52, 2;
	add.s64 	%rd54, %rd1, %rd53;
	ld.global.f32 	%f39, [%rd54];
	cvt.s64.s32 	%rd55, %r131;
	add.s64 	%rd56, %rd3, %rd55;
	shl.b64 	%rd57, %rd56, 2;
	add.s64 	%rd58, %rd2, %rd57;
	ld.global.f32 	%f40, [%rd58];
	add.f32 	%f41, %f39, %f40;
	sub.f32 	%f42, %f41, %f1;
	fma.rn.f32 	%f43, %f42, 0f3BBB989D, 0f3F000000;
	cvt.sat.f32.f32 	%f44, %f43;
	fma.rm.f32 	%f45, %f44, %f10, %f9;
	add.f32 	%f46, %f45, 0fCB40007F;
	neg.f32 	%f47, %f46;
	fma.rn.f32 	%f48, %f42, 0f3FB8AA3B, %f47;
	fma.rn.f32 	%f49, %f42, 0f32A57060, %f48;
	mov.b32 	%r103, %f45;
	shl.b32 	%r104, %r103, 23;
	mov.b32 	%f50, %r104;
	ex2.approx.ftz.f32 	%f51, %f49;
	mul.f32 	%f52, %f51, %f50;
	mul.f32 	%f53, %f2, %f52;
	cvt.s64.s32 	%rd59, %r134;
	add.s64 	%rd60, %rd26, %rd59;
	shl.b64 	%rd61, %rd60, 2;
	add.s64 	%rd62, %rd1, %rd61;
	atom.global.add.f32 	%f54, [%rd62], %f53;
	cvt.s64.s32 	%rd63, %r142;
	add.s64 	%rd64, %rd31, %rd63;
	shl.b64 	%rd65, %rd64, 2;
	add.s64 	%rd66, %rd2, %rd65;
	atom.global.add.f32 	%f55, [%rd66], %f53;
	cvt.s64.s32 	%rd67, %r138;
	add.s64 	%rd68, %rd3, %rd67;
	shl.b64 	%rd69, %rd68, 2;
	add.s64 	%rd70, %rd1, %rd69;
	ld.global.f32 	%f56, [%rd70];
	cvt.s64.s32 	%rd71, %r130;
	add.s64 	%rd72, %rd3, %rd71;
	shl.b64 	%rd73, %rd72, 2;
	add.s64 	%rd74, %rd2, %rd73;
	ld.global.f32 	%f57, [%rd74];
	add.f32 	%f58, %f56, %f57;
	sub.f32 	%f59, %f58, %f1;
	fma.rn.f32 	%f60, %f59, 0f3BBB989D, 0f3F000000;
	cvt.sat.f32.f32 	%f61, %f60;
	fma.rm.f32 	%f62, %f61, %f10, %f9;
	add.f32 	%f63, %f62, 0fCB40007F;
	neg.f32 	%f64, %f63;
	fma.rn.f32 	%f65, %f59, 0f3FB8AA3B, %f64;
	fma.rn.f32 	%f66, %f59, 0f32A57060, %f65;
	mov.b32 	%r105, %f62;
	shl.b32 	%r106, %r105, 23;
	mov.b32 	%f67, %r106;
	ex2.approx.ftz.f32 	%f68, %f66;
	mul.f32 	%f69, %f68, %f67;
	mul.f32 	%f70, %f2, %f69;
	cvt.s64.s32 	%rd75, %r133;
	add.s64 	%rd76, %rd26, %rd75;
	shl.b64 	%rd77, %rd76, 2;
	add.s64 	%rd78, %rd1, %rd77;
	atom.global.add.f32 	%f71, [%rd78], %f70;
	cvt.s64.s32 	%rd79, %r141;
	add.s64 	%rd80, %rd31, %rd79;
	shl.b64 	%rd81, %rd80, 2;
	add.s64 	%rd82, %rd2, %rd81;
	atom.global.add.f32 	%f72, [%rd82], %f70;
	add.s32 	%r144, %r144, 4;
	add.s32 	%r143, %r143, %r13;
	add.s32 	%r142, %r142, %r13;
	add.s32 	%r141, %r141, %r13;
	add.s32 	%r140, %r140, %r13;
	add.s32 	%r139, %r139, %r13;
	add.s32 	%r138, %r138, %r13;
	add.s32 	%r137, %r137, %r13;
	add.s32 	%r136, %r136, %r13;
	shl.b32 	%r107, %r9, 2;
	add.s32 	%r135, %r135, %r107;
	add.s32 	%r134, %r134, %r107;
	add.s32 	%r133, %r133, %r107;
	add.s32 	%r132, %r132, %r107;
	add.s32 	%r131, %r131, %r107;
	add.s32 	%r130, %r130, %r107;
	add.s32 	%r129, %r129, %r107;
	add.s32 	%r128, %r128, %r107;
	add.s32 	%r127, %r127, 4;
	setp.ne.s32 	%p4, %r127, 0;
	@%p4 bra 	$L__BB3_4;
	add.s32 	%r146, %r144, 1;
$L__BB3_6:
	and.b32  	%r68, %r11, 3;
	setp.eq.s32 	%p5, %r68, 0;
	@%p5 bra 	$L__BB3_11;
	setp.eq.s32 	%p6, %r68, 1;
	@%p6 bra 	$L__BB3_9;
	mul.lo.s32 	%r108, %r146, %r73;
	add.s32 	%r109, %r5, %r108;
	cvt.s64.s32 	%rd83, %r109;
	add.s64 	%rd84, %rd3, %rd83;
	shl.b64 	%rd85, %rd84, 2;
	add.s64 	%rd86, %rd1, %rd85;
	ld.global.f32 	%f73, [%rd86];
	mul.lo.s32 	%r110, %r9, %r146;
	add.s32 	%r111, %r10, %r110;
	cvt.s64.s32 	%rd87, %r111;
	add.s64 	%rd88, %rd3, %rd87;
	shl.b64 	%rd89, %rd88, 2;
	add.s64 	%rd90, %rd2, %rd89;
	ld.global.f32 	%f74, [%rd90];
	add.f32 	%f75, %f73, %f74;
	sub.f32 	%f76, %f75, %f1;
	fma.rn.f32 	%f77, %f76, 0f3BBB989D, 0f3F000000;
	cvt.sat.f32.f32 	%f78, %f77;
	mov.f32 	%f79, 0f4B400001;
	mov.f32 	%f80, 0f437C0000;
	fma.rm.f32 	%f81, %f78, %f80, %f79;
	add.f32 	%f82, %f81, 0fCB40007F;
	neg.f32 	%f83, %f82;
	fma.rn.f32 	%f84, %f76, 0f3FB8AA3B, %f83;
	fma.rn.f32 	%f85, %f76, 0f32A57060, %f84;
	mov.b32 	%r112, %f81;
	shl.b32 	%r113, %r112, 23;
	mov.b32 	%f86, %r113;
	ex2.approx.ftz.f32 	%f87, %f85;
	mul.f32 	%f88, %f87, %f86;
	mul.f32 	%f89, %f2, %f88;
	cvt.s64.s32 	%rd91, %r110;
	add.s64 	%rd92, %rd4, %rd91;
	add.s64 	%rd93, %rd92, %rd3;
	shl.b64 	%rd94, %rd93, 2;
	add.s64 	%rd95, %rd1, %rd94;
	atom.global.add.f32 	%f90, [%rd95], %f89;
	cvt.s64.s32 	%rd96, %r108;
	add.s64 	%rd97, %rd5, %rd96;
	add.s64 	%rd98, %rd97, %rd3;
	shl.b64 	%rd99, %rd98, 2;
	add.s64 	%rd100, %rd2, %rd99;
	atom.global.add.f32 	%f91, [%rd100], %f89;
	add.s32 	%r114, %r108, %r73;
	add.s32 	%r115, %r109, %r73;
	cvt.s64.s32 	%rd101, %r115;
	add.s64 	%rd102, %rd3, %rd101;
	shl.b64 	%rd103, %rd102, 2;
	add.s64 	%rd104, %rd1, %rd103;
	ld.global.f32 	%f92, [%rd104];
	add.s32 	%r116, %r110, %r9;
	add.s32 	%r117, %r111, %r9;
	cvt.s64.s32 	%rd105, %r117;
	add.s64 	%rd106, %rd3, %rd105;
	shl.b64 	%rd107, %rd106, 2;
	add.s64 	%rd108, %rd2, %rd107;
	ld.global.f32 	%f93, [%rd108];
	add.f32 	%f94, %f92, %f93;
	sub.f32 	%f95, %f94, %f1;
	fma.rn.f32 	%f96, %f95, 0f3BBB989D, 0f3F000000;
	cvt.sat.f32.f32 	%f97, %f96;
	fma.rm.f32 	%f98, %f97, %f80, %f79;
	add.f32 	%f99, %f98, 0fCB40007F;
	neg.f32 	%f100, %f99;
	fma.rn.f32 	%f101, %f95, 0f3FB8AA3B, %f100;
	fma.rn.f32 	%f102, %f95, 0f32A57060, %f101;
	mov.b32 	%r118, %f98;
	shl.b32 	%r119, %r118, 23;
	mov.b32 	%f103, %r119;
	ex2.approx.ftz.f32 	%f104, %f102;
	mul.f32 	%f105, %f104, %f103;
	mul.f32 	%f106, %f2, %f105;
	cvt.s64.s32 	%rd109, %r116;
	add.s64 	%rd110, %rd4, %rd109;
	add.s64 	%rd111, %rd110, %rd3;
	shl.b64 	%rd112, %rd111, 2;
	add.s64 	%rd113, %rd1, %rd112;
	atom.global.add.f32 	%f107, [%rd113], %f106;
	cvt.s64.s32 	%rd114, %r114;
	add.s64 	%rd115, %rd5, %rd114;
	add.s64 	%rd116, %rd115, %rd3;
	shl.b64 	%rd117, %rd116, 2;
	add.s64 	%rd118, %rd2, %rd117;
	atom.global.add.f32 	%f108, [%rd118], %f106;
	add.s32 	%r146, %r146, 2;
$L__BB3_9:
	and.b32  	%r120, %r11, 1;
	setp.eq.b32 	%p7, %r120, 1;
	not.pred 	%p8, %p7;
	@%p8 bra 	$L__BB3_11;
	mul.lo.s32 	%r121, %r146, %r73;
	add.s32 	%r122, %r5, %r121;
	cvt.s64.s32 	%rd119, %r122;
	add.s64 	%rd120, %rd3, %rd119;
	shl.b64 	%rd121, %rd120, 2;
	add.s64 	%rd122, %rd1, %rd121;
	ld.global.f32 	%f109, [%rd122];
	mul.lo.s32 	%r123, %r9, %r146;
	add.s32 	%r124, %r10, %r123;
	cvt.s64.s32 	%rd123, %r124;
	add.s64 	%rd124, %rd3, %rd123;
	shl.b64 	%rd125, %rd124, 2;
	add.s64 	%rd126, %rd2, %rd125;
	ld.global.f32 	%f110, [%rd126];
	add.f32 	%f111, %f109, %f110;
	sub.f32 	%f112, %f111, %f1;
	fma.rn.f32 	%f113, %f112, 0f3BBB989D, 0f3F000000;
	cvt.sat.f32.f32 	%f114, %f113;
	mov.f32 	%f115, 0f4B400001;
	mov.f32 	%f116, 0f437C0000;
	fma.rm.f32 	%f117, %f114, %f116, %f115;
	add.f32 	%f118, %f117, 0fCB40007F;
	neg.f32 	%f119, %f118;
	fma.rn.f32 	%f120, %f112, 0f3FB8AA3B, %f119;
	fma.rn.f32 	%f121, %f112, 0f32A57060, %f120;
	mov.b32 	%r125, %f117;
	shl.b32 	%r126, %r125, 23;
	mov.b32 	%f122, %r126;
	ex2.approx.ftz.f32 	%f123, %f121;
	mul.f32 	%f124, %f123, %f122;
	mul.f32 	%f125, %f2, %f124;
	cvt.s64.s32 	%rd127, %r123;
	add.s64 	%rd128, %rd4, %rd127;
	add.s64 	%rd129, %rd128, %rd3;
	shl.b64 	%rd130, %rd129, 2;
	add.s64 	%rd131, %rd1, %rd130;
	atom.global.add.f32 	%f126, [%rd131], %f125;
	cvt.s64.s32 	%rd132, %r121;
	add.s64 	%rd133, %rd5, %rd132;
	add.s64 	%rd134, %rd133, %rd3;
	shl.b64 	%rd135, %rd134, 2;
	add.s64 	%rd136, %rd2, %rd135;
	atom.global.add.f32 	%f127, [%rd136], %f125;
$L__BB3_11:
	ret;

}
	// .globl	_Z20kernel_forward_closePfS_S_iiii
.visible .entry _Z20kernel_forward_closePfS_S_iiii(
	.param .u64 .ptr .align 1 _Z20kernel_forward_closePfS_S_iiii_param_0,
	.param .u64 .ptr .align 1 _Z20kernel_forward_closePfS_S_iiii_param_1,
	.param .u64 .ptr .align 1 _Z20kernel_forward_closePfS_S_iiii_param_2,
	.param .u32 _Z20kernel_forward_closePfS_S_iiii_param_3,
	.param .u32 _Z20kernel_forward_closePfS_S_iiii_param_4,
	.param .u32 _Z20kernel_forward_closePfS_S_iiii_param_5,
	.param .u32 _Z20kernel_forward_closePfS_S_iiii_param_6
)
{
	.reg .pred 	%p<13>;
	.reg .b32 	%r<60>;
	.reg .b32 	%f<92>;
	.reg .b64 	%rd<19>;

	ld.param.u64 	%rd5, [_Z20kernel_forward_closePfS_S_iiii_param_0];
	ld.param.u64 	%rd6, [_Z20kernel_forward_closePfS_S_iiii_param_1];
	ld.param.u64 	%rd7, [_Z20kernel_forward_closePfS_S_iiii_param_2];
	ld.param.u32 	%r25, [_Z20kernel_forward_closePfS_S_iiii_param_4];
	ld.param.u32 	%r26, [_Z20kernel_forward_closePfS_S_iiii_param_5];
	ld.param.u32 	%r27, [_Z20kernel_forward_closePfS_S_iiii_param_6];
	mov.u32 	%r1, %ctaid.y;
	mov.u32 	%r2, %tid.x;
	add.s32 	%r3, %r26, %r1;
	setp.ge.s32 	%p1, %r3, %r25;
	@%p1 bra 	$L__BB4_15;
	mov.u32 	%r28, %ctaid.x;
	mul.lo.s32 	%r29, %r25, %r25;
	mul.lo.s32 	%r30, %r29, %r28;
	mul.lo.s32 	%r31, %r30, %r27;
	cvt.s64.s32 	%rd1, %r31;
	mul.lo.s32 	%r4, %r31, %r29;
	add.s32 	%r55, %r1, 1;
	add.s32 	%r6, %r3, -1;
	setp.ge.s32 	%p2, %r55, %r6;
	mov.f32 	%f85, 0fFF800000;
	@%p2 bra 	$L__BB4_14;
	mul.lo.s32 	%r7, %r25, %r1;
	add.s32 	%r32, %r1, %r26;
	neg.s32 	%r8, %r32;
	mul.lo.s32 	%r9, %r27, %r25;
	cvta.to.global.u64 	%rd2, %rd7;
	cvta.to.global.u64 	%rd3, %rd6;
	cvt.s64.s32 	%rd4, %r4;
	mov.f32 	%f85, 0fFF800000;
	mov.u32 	%r56, %r1;
	bra.uni 	$L__BB4_4;
$L__BB4_3:
	add.s32 	%r55, %r56, 1;
	setp.eq.s32 	%p12, %r55, %r6;
	@%p12 bra 	$L__BB4_14;
$L__BB4_4:
	mov.u32 	%r12, %r56;
	mov.u32 	%r56, %r55;
	add.s32 	%r13, %r12, 2;
	setp.ge.s32 	%p3, %r13, %r3;
	@%p3 bra 	$L__BB4_3;
	add.s32 	%r33, %r56, %r7;
	add.s32 	%r59, %r8, %r12;
	mad.lo.s32 	%r34, %r56, %r25, %r13;
	mad.lo.s32 	%r58, %r27, %r34, %r2;
	mad.lo.s32 	%r35, %r25, %r33, %r13;
	mad.lo.s32 	%r36, %r25, %r35, %r3;
	mad.lo.s32 	%r57, %r27, %r36, %r2;
$L__BB4_6:
	cvt.s64.s32 	%rd8, %r58;
	add.s64 	%rd9, %rd8, %rd1;
	shl.b64 	%rd10, %rd9, 2;
	add.s64 	%rd11, %rd2, %rd10;
	ld.global.f32 	%f19, [%rd11];
	cvt.s64.s32 	%rd12, %r57;
	add.s64 	%rd13, %rd12, %rd4;
	shl.b64 	%rd14, %rd13, 2;
	add.s64 	%rd15, %rd3, %rd14;
	ld.global.f32 	%f20, [%rd15];
	add.f32 	%f4, %f19, %f20;
	setp.gtu.f32 	%p4, %f4, %f85;
	@%p4 bra 	$L__BB4_10;
	sub.f32 	%f21, %f4, %f85;
	fma.rn.f32 	%f22, %f21, 0f3BBB989D, 0f3F000000;
	cvt.sat.f32.f32 	%f23, %f22;
	mov.f32 	%f24, 0f4B400001;
	mov.f32 	%f25, 0f437C0000;
	fma.rm.f32 	%f26, %f23, %f25, %f24;
	add.f32 	%f27, %f26, 0fCB40007F;
	neg.f32 	%f28, %f27;
	fma.rn.f32 	%f29, %f21, 0f3FB8AA3B, %f28;
	fma.rn.f32 	%f30, %f21, 0f32A57060, %f29;
	mov.b32 	%r37, %f26;
	shl.b32 	%r38, %r37, 23;
	mov.b32 	%f31, %r38;
	ex2.approx.ftz.f32 	%f32, %f30;
	mul.f32 	%f5, %f32, %f31;
	mov.f32 	%f33, 0f3F800000;
	add.rz.f32 	%f34, %f5, %f33;
	mov.b32 	%r39, %f34;
	add.s32 	%r40, %r39, -1061158912;
	and.b32  	%r41, %r40, -8388608;
	mov.b32 	%r20, %f5;
	sub.s32 	%r42, %r20, %r41;
	mov.b32 	%f35, %r42;
	sub.s32 	%r43, 1082130432, %r41;
	mov.b32 	%f36, %r43;
	fma.rn.f32 	%f37, %f36, 0f3E800000, 0fBF800000;
	add.f32 	%f38, %f37, %f35;
	cvt.rn.f32.s32 	%f39, %r41;
	mul.f32 	%f40, %f39, 0f34000000;
	fma.rn.f32 	%f41, %f38, 0fBD39BF78, 0f3DD80012;
	fma.rn.f32 	%f42, %f41, %f38, 0fBE0778E0;
	fma.rn.f32 	%f43, %f42, %f38, 0f3E146475;
	fma.rn.f32 	%f44, %f43, %f38, 0fBE2A68DD;
	fma.rn.f32 	%f45, %f44, %f38, 0f3E4CAF9E;
	fma.rn.f32 	%f46, %f45, %f38, 0fBE800042;
	fma.rn.f32 	%f47, %f46, %f38, 0f3EAAAAE6;
	fma.rn.f32 	%f48, %f47, %f38, 0fBF000000;
	mul.f32 	%f49, %f38, %f48;
	fma.rn.f32 	%f50, %f49, %f38, %f38;
	fma.rn.f32 	%f88, %f40, 0f3F317218, %f50;
	setp.lt.u32 	%p5, %r20, 2139095040;
	@%p5 bra 	$L__BB4_9;
	setp.gt.s32 	%p6, %r20, -1082130432;
	fma.rn.f32 	%f51, %f5, 0f7F800000, 0f7F800000;
	selp.f32 	%f52, %f51, %f88, %p6;
	setp.eq.f32 	%p7, %f5, 0f00000000;
	selp.f32 	%f88, 0f80000000, %f52, %p7;
$L__BB4_9:
	add.f32 	%f85, %f85, %f88;
	bra.uni 	$L__BB4_13;
$L__BB4_10:
	sub.f32 	%f53, %f85, %f4;
	fma.rn.f32 	%f54, %f53, 0f3BBB989D, 0f3F000000;
	cvt.sat.f32.f32 	%f55, %f54;
	mov.f32 	%f56, 0f4B400001;
	mov.f32 	%f57, 0f437C0000;
	fma.rm.f32 	%f58, %f55, %f57, %f56;
	add.f32 	%f59, %f58, 0fCB40007F;
	neg.f32 	%f60, %f59;
	fma.rn.f32 	%f61, %f53, 0f3FB8AA3B, %f60;
	fma.rn.f32 	%f62, %f53, 0f32A57060, %f61;
	mov.b32 	%r44, %f58;
	shl.b32 	%r45, %r44, 23;
	mov.b32 	%f63, %r45;
	ex2.approx.ftz.f32 	%f64, %f62;
	mul.f32 	%f10, %f64, %f63;
	mov.f32 	%f65, 0f3F800000;
	add.rz.f32 	%f66, %f10, %f65;
	mov.b32 	%r46, %f66;
	add.s32 	%r47, %r46, -1061158912;
	and.b32  	%r48, %r47, -8388608;
	mov.b32 	%r21, %f10;
	sub.s32 	%r49, %r21, %r48;
	mov.b32 	%f67, %r49;
	sub.s32 	%r50, 1082130432, %r48;
	mov.b32 	%f68, %r50;
	fma.rn.f32 	%f69, %f68, 0f3E800000, 0fBF800000;
	add.f32 	%f70, %f69, %f67;
	cvt.rn.f32.s32 	%f71, %r48;
	mul.f32 	%f72, %f71, 0f34000000;
	fma.rn.f32 	%f73, %f70, 0fBD39BF78, 0f3DD80012;
	fma.rn.f32 	%f74, %f73, %f70, 0fBE0778E0;
	fma.rn.f32 	%f75, %f74, %f70, 0f3E146475;
	fma.rn.f32 	%f76, %f75, %f70, 0fBE2A68DD;
	fma.rn.f32 	%f77, %f76, %f70, 0f3E4CAF9E;
	fma.rn.f32 	%f78, %f77, %f70, 0fBE800042;
	fma.rn.f32 	%f79, %f78, %f70, 0f3EAAAAE6;
	fma.rn.f32 	%f80, %f79, %f70, 0fBF000000;
	mul.f32 	%f81, %f70, %f80;
	fma.rn.f32 	%f82, %f81, %f70, %f70;
	fma.rn.f32 	%f89, %f72, 0f3F317218, %f82;
	setp.lt.u32 	%p8, %r21, 2139095040;
	@%p8 bra 	$L__BB4_12;
	setp.gt.s32 	%p9, %r21, -1082130432;
	fma.rn.f32 	%f83, %f10, 0f7F800000, 0f7F800000;
	selp.f32 	%f84, %f83, %f89, %p9;
	setp.eq.f32 	%p10, %f10, 0f00000000;
	selp.f32 	%f89, 0f80000000, %f84, %p10;
$L__BB4_12:
	add.f32 	%f85, %f4, %f89;
$L__BB4_13:
	add.s32 	%r59, %r59, 1;
	add.s32 	%r58, %r58, %r27;
	add.s32 	%r57, %r57, %r9;
	setp.eq.s32 	%p11, %r59, -2;
	@%p11 bra 	$L__BB4_3;
	bra.uni 	$L__BB4_6;
$L__BB4_14:
	cvt.u32.u64 	%r51, %rd1;
	mad.lo.s32 	%r52, %r25, %r1, %r3;
	add.s32 	%r53, %r51, %r2;
	mad.lo.s32 	%r54, %r52, %r27, %r53;
	cvta.to.global.u64 	%rd16, %rd5;
	mul.wide.s32 	%rd17, %r54, 4;
	add.s64 	%rd18, %rd16, %rd17;
	st.global.f32 	[%rd18], %f85;
$L__BB4_15:
	ret;

}
	// .globl	_Z21kernel_backward_closePfS_S_iiii
.visible .entry _Z21kernel_backward_closePfS_S_iiii(
	.param .u64 .ptr .align 1 _Z21kernel_backward_closePfS_S_iiii_param_0,
	.param .u64 .ptr .align 1 _Z21kernel_backward_closePfS_S_iiii_param_1,
	.param .u64 .ptr .align 1 _Z21kernel_backward_closePfS_S_iiii_param_2,
	.param .u32 _Z21kernel_backward_closePfS_S_iiii_param_3,
	.param .u32 _Z21kernel_backward_closePfS_S_iiii_param_4,
	.param .u32 _Z21kernel_backward_closePfS_S_iiii_param_5,
	.param .u32 _Z21kernel_backward_closePfS_S_iiii_param_6
)
{
	.reg .pred 	%p<11>;
	.reg .b16 	%rs<10>;
	.reg .b32 	%r<155>;
	.reg .b32 	%f<128>;
	.reg .b64 	%rd<135>;

	ld.param.u64 	%rd9, [_Z21kernel_backward_closePfS_S_iiii_param_0];
	ld.param.u64 	%rd10, [_Z21kernel_backward_closePfS_S_iiii_param_1];
	ld.param.u64 	%rd11, [_Z21kernel_backward_closePfS_S_iiii_param_2];
	ld.param.u32 	%r68, [_Z21kernel_backward_closePfS_S_iiii_param_4];
	ld.param.u32 	%r69, [_Z21kernel_backward_closePfS_S_iiii_param_5];
	ld.param.u32 	%r70, [_Z21kernel_backward_closePfS_S_iiii_param_6];
	mov.u32 	%r140, %ctaid.y;
	mov.u32 	%r2, %tid.x;
	add.s32 	%r3, %r69, %r140;
	setp.ge.s32 	%p1, %r3, %r68;
	@%p1 bra 	$L__BB5_14;
	cvta.to.global.u64 	%rd12, %rd9;
	cvta.to.global.u64 	%rd1, %rd11;
	cvta.to.global.u64 	%rd2, %rd10;
	mov.u32 	%r71, %ctaid.x;
	mul.lo.s32 	%r72, %r68, %r68;
	mul.lo.s32 	%r73, %r72, %r71;
	mul.lo.s32 	%r74, %r73, %r70;
	cvt.s64.s32 	%rd3, %r74;
	mul.lo.s32 	%r75, %r74, %r72;
	cvt.s64.s32 	%rd4, %r75;
	mul.lo.s32 	%r76, %r72, %r68;
	mul.lo.s32 	%r4, %r76, %r70;
	mul.lo.s32 	%r5, %r70, %r72;
	mul.lo.s32 	%r6, %r70, %r68;
	mul.lo.s32 	%r7, %r3, %r70;
	mad.lo.s32 	%r77, %r6, %r140, %r2;
	add.s32 	%r78, %r77, %r74;
	add.s32 	%r79, %r78, %r7;
	mul.wide.s32 	%rd13, %r79, 4;
	add.s64 	%rd14, %rd12, %rd13;
	ld.global.f32 	%f1, [%rd14];
	mad.lo.s32 	%r80, %r3, %r68, %r140;
	add.s32 	%r81, %r74, %r2;
	mad.lo.s32 	%r82, %r80, %r70, %r81;
	mul.wide.s32 	%rd15, %r82, 4;
	add.s64 	%rd16, %rd12, %rd15;
	ld.global.f32 	%f2, [%rd16];
	add.s32 	%r139, %r140, 1;
	add.s32 	%r9, %r3, -1;
	setp.ge.s32 	%p2, %r139, %r9;
	@%p2 bra 	$L__BB5_14;
	add.s32 	%r84, %r7, %r2;
	mad.lo.s32 	%r10, %r4, %r140, %r84;
	cvt.u64.u32 	%rd5, %r2;
	mul.lo.s32 	%r85, %r5, %r140;
	cvt.s64.s32 	%rd17, %r85;
	cvt.s64.s32 	%rd18, %r7;
	add.s64 	%rd19, %rd18, %rd5;
	add.s64 	%rd6, %rd19, %rd17;
	add.s32 	%r11, %r69, -2;
	add.s32 	%r12, %r69, -3;
	cvt.u16.u32 	%rs6, %r69;
	xor.b16  	%rs1, %rs6, 2;
	mul.lo.s32 	%r13, %r140, %r68;
	shl.b32 	%r14, %r70, 2;
	mov.b32 	%r138, 0;
	mov.b16 	%rs9, 0;
	bra.uni 	$L__BB5_10;
$L__BB5_3:
	add.s32 	%r137, %r154, 2;
$L__BB5_4:
	sub.s32 	%r117, %r11, %r138;
	and.b32  	%r118, %r117, 3;
	setp.eq.s32 	%p6, %r118, 0;
	@%p6 bra 	$L__BB5_9;
	sub.s16 	%rs2, %rs1, %rs9;
	and.b16  	%rs7, %rs2, 3;
	setp.eq.s16 	%p7, %rs7, 1;
	@%p7 bra 	$L__BB5_7;
	add.s32 	%r119, %r137, %r25;
	mad.lo.s32 	%r120, %r119, %r70, %r2;
	cvt.s64.s32 	%rd84, %r120;
	add.s64 	%rd85, %rd3, %rd84;
	shl.b64 	%rd86, %rd85, 2;
	add.s64 	%rd87, %rd1, %rd86;
	ld.global.f32 	%f73, [%rd87];
	mul.lo.s32 	%r121, %r6, %r137;
	add.s32 	%r122, %r26, %r121;
	cvt.s64.s32 	%rd88, %r122;
	add.s64 	%rd89, %rd4, %rd88;
	shl.b64 	%rd90, %rd89, 2;
	add.s64 	%rd91, %rd2, %rd90;
	ld.global.f32 	%f74, [%rd91];
	add.f32 	%f75, %f73, %f74;
	sub.f32 	%f76, %f75, %f1;
	fma.rn.f32 	%f77, %f76, 0f3BBB989D, 0f3F000000;
	cvt.sat.f32.f32 	%f78, %f77;
	mov.f32 	%f79, 0f4B400001;
	mov.f32 	%f80, 0f437C0000;
	fma.rm.f32 	%f81, %f78, %f80, %f79;
	add.f32 	%f82, %f81, 0fCB40007F;
	neg.f32 	%f83, %f82;
	fma.rn.f32 	%f84, %f76, 0f3FB8AA3B, %f83;
	fma.rn.f32 	%f85, %f76, 0f32A57060, %f84;
	mov.b32 	%r123, %f81;
	shl.b32 	%r124, %r123, 23;
	mov.b32 	%f86, %r124;
	ex2.approx.ftz.f32 	%f87, %f85;
	mul.f32 	%f88, %f87, %f86;
	mul.f32 	%f89, %f2, %f88;
	cvt.s64.s32 	%rd92, %r121;
	add.s64 	%rd93, %rd7, %rd92;
	add.s64 	%rd94, %rd93, %rd3;
	shl.b64 	%rd95, %rd94, 2;
	add.s64 	%rd96, %rd1, %rd95;
	atom.global.add.f32 	%f90, [%rd96], %f89;
	add.s64 	%rd97, %rd8, %rd92;
	add.s64 	%rd98, %rd97, %rd4;
	shl.b64 	%rd99, %rd98, 2;
	add.s64 	%rd100, %rd2, %rd99;
	atom.global.add.f32 	%f91, [%rd100], %f89;
	add.s32 	%r125, %r120, %r70;
	cvt.s64.s32 	%rd101, %r125;
	add.s64 	%rd102, %rd3, %rd101;
	shl.b64 	%rd103, %rd102, 2;
	add.s64 	%rd104, %rd1, %rd103;
	ld.global.f32 	%f92, [%rd104];
	add.s32 	%r126, %r121, %r6;
	add.s32 	%r127, %r122, %r6;
	cvt.s64.s32 	%rd105, %r127;
	add.s64 	%rd106, %rd4, %rd105;
	shl.b64 	%rd107, %rd106, 2;
	add.s64 	%rd108, %rd2, %rd107;
	ld.global.f32 	%f93, [%rd108];
	add.f32 	%f94, %f92, %f93;
	sub.f32 	%f95, %f94, %f1;
	fma.rn.f32 	%f96, %f95, 0f3BBB989D, 0f3F000000;
	cvt.sat.f32.f32 	%f97, %f96;
	fma.rm.f32 	%f98, %f97, %f80, %f79;
	add.f32 	%f99, %f98, 0fCB40007F;
	neg.f32 	%f100, %f99;
	fma.rn.f32 	%f101, %f95, 0f3FB8AA3B, %f100;
	fma.rn.f32 	%f102, %f95, 0f32A57060, %f101;
	mov.b32 	%r128, %f98;
	shl.b32 	%r129, %r128, 23;
	mov.b32 	%f103, %r129;
	ex2.approx.ftz.f32 	%f104, %f102;
	mul.f32 	%f105, %f104, %f103;
	mul.f32 	%f106, %f2, %f105;
	cvt.s64.s32 	%rd109, %r126;
	add.s64 	%rd110, %rd7, %rd109;
	add.s64 	%rd111, %rd110, %rd3;
	shl.b64 	%rd112, %rd111, 2;
	add.s64 	%rd113, %rd1, %rd112;
	atom.global.add.f32 	%f107, [%rd113], %f106;
	add.s64 	%rd114, %rd8, %rd109;
	add.s64 	%rd115, %rd114, %rd4;
	shl.b64 	%rd116, %rd115, 2;
	add.s64 	%rd117, %rd2, %rd116;
	atom.global.add.f32 	%f108, [%rd117], %f106;
	add.s32 	%r137, %r137, 2;
$L__BB5_7:
	and.b16  	%rs8, %rs2, 1;
	setp.eq.b16 	%p8, %rs8, 1;
	not.pred 	%p9, %p8;
	@%p9 bra 	$L__BB5_9;
	add.s32 	%r130, %r137, %r25;
	mad.lo.s32 	%r131, %r130, %r70, %r2;
	cvt.s64.s32 	%rd118, %r131;
	add.s64 	%rd119, %rd3, %rd118;
	shl.b64 	%rd120, %rd119, 2;
	add.s64 	%rd121, %rd1, %rd120;
	ld.global.f32 	%f109, [%rd121];
	mul.lo.s32 	%r132, %r6, %r137;
	add.s32 	%r133, %r26, %r132;
	cvt.s64.s32 	%rd122, %r133;
	add.s64 	%rd123, %rd4, %rd122;
	shl.b64 	%rd124, %rd123, 2;
	add.s64 	%rd125, %rd2, %rd124;
	ld.global.f32 	%f110, [%rd125];
	add.f32 	%f111, %f109, %f110;
	sub.f32 	%f112, %f111, %f1;
	fma.rn.f32 	%f113, %f112, 0f3BBB989D, 0f3F000000;
	cvt.sat.f32.f32 	%f114, %f113;
	mov.f32 	%f115, 0f4B400001;
	mov.f32 	%f116, 0f437C0000;
	fma.rm.f32 	%f117, %f114, %f116, %f115;
	add.f32 	%f118, %f117, 0fCB40007F;
	neg.f32 	%f119, %f118;
	fma.rn.f32 	%f120, %f112, 0f3FB8AA3B, %f119;
	fma.rn.f32 	%f121, %f112, 0f32A57060, %f120;
	mov.b32 	%r134, %f117;
	shl.b32 	%r135, %r134, 23;
	mov.b32 	%f122, %r135;
	ex2.approx.ftz.f32 	%f123, %f121;
	mul.f32 	%f124, %f123, %f122;
	mul.f32 	%f125, %f2, %f124;
	cvt.s64.s32 	%rd126, %r132;
	add.s64 	%rd127, %rd7, %rd126;
	add.s64 	%rd128, %rd127, %rd3;
	shl.b64 	%rd129, %rd128, 2;
	add.s64 	%rd130, %rd1, %rd129;
	atom.global.add.f32 	%f126, [%rd130], %f125;
	add.s64 	%rd131, %rd8, %rd126;
	add.s64 	%rd132, %rd131, %rd4;
	shl.b64 	%rd133, %rd132, 2;
	add.s64 	%rd134, %rd2, %rd133;
	atom.global.add.f32 	%f127, [%rd134], %f125;
$L__BB5_9:
	add.s32 	%r139, %r140, 1;
	setp.eq.s32 	%p10, %r139, %r9;
	add.s32 	%r138, %r138, 1;
	add.s16 	%rs9, %rs9, 1;
	@%p10 bra 	$L__BB5_14;
$L__BB5_10:
	mov.u32 	%r154, %r140;
	mov.u32 	%r140, %r139;
	add.s32 	%r137, %r154, 2;
	setp.ge.s32 	%p3, %r137, %r3;
	@%p3 bra 	$L__BB5_9;
	mul.lo.s32 	%r25, %r140, %r68;
	mad.lo.s32 	%r26, %r140, %r5, %r10;
	mul.lo.s32 	%r86, %r140, %r70;
	cvt.s64.s32 	%rd20, %r86;
	add.s64 	%rd7, %rd20, %rd5;
	mul.lo.s32 	%r87, %r140, %r4;
	cvt.s64.s32 	%rd21, %r87;
	add.s64 	%rd8, %rd6, %rd21;
	sub.s32 	%r88, %r12, %r138;
	setp.lt.u32 	%p4, %r88, 3;
	@%p4 bra 	$L__BB5_4;
	add.s32 	%r89, %r154, 3;
	mul.lo.s32 	%r153, %r6, %r89;
	add.s32 	%r90, %r154, 4;
	mul.lo.s32 	%r152, %r6, %r90;
	add.s32 	%r91, %r154, 5;
	mul.lo.s32 	%r151, %r6, %r91;
	mul.lo.s32 	%r150, %r6, %r137;
	add.s32 	%r92, %r13, %r140;
	mul.lo.s32 	%r93, %r68, %r92;
	add.s32 	%r94, %r89, %r93;
	mad.lo.s32 	%r95, %r68, %r94, %r3;
	mad.lo.s32 	%r149, %r70, %r95, %r2;
	add.s32 	%r96, %r90, %r93;
	mad.lo.s32 	%r97, %r68, %r96, %r3;
	mad.lo.s32 	%r148, %r70, %r97, %r2;
	add.s32 	%r98, %r91, %r93;
	mad.lo.s32 	%r99, %r68, %r98, %r3;
	mad.lo.s32 	%r147, %r70, %r99, %r2;
	add.s32 	%r100, %r137, %r93;
	mad.lo.s32 	%r101, %r68, %r100, %r3;
	mad.lo.s32 	%r146, %r70, %r101, %r2;
	add.s32 	%r102, %r89, %r25;
	mad.lo.s32 	%r145, %r70, %r102, %r2;
	add.s32 	%r103, %r90, %r25;
	mad.lo.s32 	%r144, %r70, %r103, %r2;
	add.s32 	%r104, %r91, %r25;
	mad.lo.s32 	%r143, %r70, %r104, %r2;
	add.s32 	%r105, %r137, %r25;
	mad.lo.s32 	%r142, %r70, %r105, %r2;
	sub.s32 	%r106, %r11, %r138;
	and.b32  	%r107, %r106, -4;
	neg.s32 	%r141, %r107;
$L__BB5_13:
	.pragma "nounroll";
	cvt.s64.s32 	%rd22, %r142;
	add.s64 	%rd23, %rd3, %rd22;
	shl.b64 	%rd24, %rd23, 2;
	add.s64 	%rd25, %rd1, %rd24;
	ld.global.f32 	%f3, [%rd25];
	cvt.s64.s32 	%rd26, %r146;
	add.s64 	%rd27, %rd4, %rd26;
	shl.b64 	%rd28, %rd27, 2;
	add.s64 	%rd29, %rd2, %rd28;
	ld.global.f32 	%f4, [%rd29];
	add.f32 	%f5, %f3, %f4;
	sub.f32 	%f6, %f5, %f1;
	fma.rn.f32 	%f7, %f6, 0f3BBB989D, 0f3F000000;
	cvt.sat.f32.f32 	%f8, %f7;
	mov.f32 	%f9, 0f4B400001;
	mov.f32 	%f10, 0f437C0000;
	fma.rm.f32 	%f11, %f8, %f10, %f9;
	add.f32 	%f12, %f11, 0fCB40007F;
	neg.f32 	%f13, %f12;
	fma.rn.f32 	%f14, %f6, 0f3FB8AA3B, %f13;
	fma.rn.f32 	%f15, %f6, 0f32A57060, %f14;
	mov.b32 	%r108, %f11;
	shl.b32 	%r109, %r108, 23;
	mov.b32 	%f16, %r109;
	ex2.approx.ftz.f32 	%f17, %f15;
	mul.f32 	%f18, %f17, %f16;
	mul.f32 	%f19, %f2, %f18;
	cvt.s64.s32 	%rd30, %r150;
	add.s64 	%rd31, %rd7, %rd3;
	add.s64 	%rd32, %rd31, %rd30;
	shl.b64 	%rd33, %rd32, 2;
	add.s64 	%rd34, %rd1, %rd33;
	atom.global.add.f32 	%f20, [%rd34], %f19;
	add.s64 	%rd35, %rd8, %rd4;
	add.s64 	%rd36, %rd35, %rd30;
	shl.b64 	%rd37, %rd36, 2;
	add.s64 	%rd38, %rd2, %rd37;
	atom.global.add.f32 	%f21, [%rd38], %f19;
	cvt.s64.s32 	%rd39, %r145;
	add.s64 	%rd40, %rd3, %rd39;
	shl.b64 	%rd41, %rd40, 2;
	add.s64 	%rd42, %rd1, %rd41;
	ld.global.f32 	%f22, [%rd42];
	cvt.s64.s32 	%rd43, %r149;
	add.s64 	%rd44, %rd4, %rd43;
	shl.b64 	%rd45, %rd44, 2;
	add.s64 	%rd46, %rd2, %rd45;
	ld.global.f32 	%f23, [%rd46];
	add.f32 	%f24, %f22, %f23;
	sub.f32 	%f25, %f24, %f1;
	fma.rn.f32 	%f26, %f25, 0f3BBB989D, 0f3F000000;
	cvt.sat.f32.f32 	%f27, %f26;
	fma.rm.f32 	%f28, %f27, %f10, %f9;
	add.f32 	%f29, %f28, 0fCB40007F;
	neg.f32 	%f30, %f29;
	fma.rn.f32 	%f31, %f25, 0f3FB8AA3B, %f30;
	fma.rn.f32 	%f32, %f25, 0f32A57060, %f31;
	mov.b32 	%r110, %f28;
	shl.b32 	%r111, %r110, 23;
	mov.b32 	%f33, %r111;
	ex2.approx.ftz.f32 	%f34, %f32;
	mul.f32 	%f35, %f34, %f33;
	mul.f32 	%f36, %f2, %f35;
	cvt.s64.s32 	%rd47, %r153;
	add.s64 	%rd48, %rd31, %rd47;
	shl.b64 	%rd49, %rd48, 2;
	add.s64 	%rd50, %rd1, %rd49;
	atom.global.add.f32 	%f37, [%rd50], %f36;
	add.s64 	%rd51, %rd35, %rd47;
	shl.b64 	%rd52, %rd51, 2;
	add.s64 	%rd53, %rd2, %rd52;
	atom.global.add.f32 	%f38, [%rd53], %f36;
	cvt.s64.s32 	%rd54, %r144;
	add.s64 	%rd55, %rd3, %rd54;
	shl.b64 	%rd56, %rd55, 2;
	add.s64 	%rd57, %rd1, %rd56;
	ld.global.f32 	%f39, [%rd57];
	cvt.s64.s32 	%rd58, %r148;
	add.s64 	%rd59, %rd4, %rd58;
	shl.b64 	%rd60, %rd59, 2;
	add.s64 	%rd61, %rd2, %rd60;
	ld.global.f32 	%f40, [%rd61];
	add.f32 	%f41, %f39, %f40;
	sub.f32 	%f42, %f41, %f1;
	fma.rn.f32 	%f43, %f42, 0f3BBB989D, 0f3F000000;
	cvt.sat.f32.f32 	%f44, %f43;
	fma.rm.f32 	%f45, %f44, %f10, %f9;
	add.f32 	%f46, %f45, 0fCB40007F;
	neg.f32 	%f47, %f46;
	fma.rn.f32 	%f48, %f42, 0f3FB8AA3B, %f47;
	fma.rn.f32 	%f49, %f42, 0f32A57060, %f48;
	mov.b32 	%r112, %f45;
	shl.b32 	%r113, %r112, 23;
	mov.b32 	%f50, %r113;
	ex2.approx.ftz.f32 	%f51, %f49;
	mul.f32 	%f52, %f51, %f50;
	mul.f32 	%f53, %f2, %f52;
	cvt.s64.s32 	%rd62, %r152;
	add.s64 	%rd63, %rd31, %rd62;
	shl.b64 	%rd64, %rd63, 2;
	add.s64 	%rd65, %rd1, %rd64;
	atom.global.add.f32 	%f54, [%rd65], %f53;
	add.s64 	%rd66, %rd35, %rd62;
	shl.b64 	%rd67, %rd66, 2;
	add.s64 	%rd68, %rd2, %rd67;
	atom.global.add.f32 	%f55, [%rd68], %f53;
	cvt.s64.s32 	%rd69, %r143;
	add.s64 	%rd70, %rd3, %rd69;
	shl.b64 	%rd71, %rd70, 2;
	add.s64 	%rd72, %rd1, %rd71;
	ld.global.f32 	%f56, [%rd72];
	cvt.s64.s32 	%rd73, %r147;
	add.s64 	%rd74, %rd4, %rd73;
	shl.b64 	%rd75, %rd74, 2;
	add.s64 	%rd76, %rd2, %rd75;
	ld.global.f32 	%f57, [%rd76];
	add.f32 	%f58, %f56, %f57;
	sub.f32 	%f59, %f58, %f1;
	fma.rn.f32 	%f60, %f59, 0f3BBB989D, 0f3F000000;
	cvt.sat.f32.f32 	%f61, %f60;
	fma.rm.f32 	%f62, %f61, %f10, %f9;
	add.f32 	%f63, %f62, 0fCB40007F;
	neg.f32 	%f64, %f63;
	fma.rn.f32 	%f65, %f59, 0f3FB8AA3B, %f64;
	fma.rn.f32 	%f66, %f59, 0f32A57060, %f65;
	mov.b32 	%r114, %f62;
	shl.b32 	%r115, %r114, 23;
	mov.b32 	%f67, %r115;
	ex2.approx.ftz.f32 	%f68, %f66;
	mul.f32 	%f69, %f68, %f67;
	mul.f32 	%f70, %f2, %f69;
	cvt.s64.s32 	%rd77, %r151;
	add.s64 	%rd78, %rd31, %rd77;
	shl.b64 	%rd79, %rd78, 2;
	add.s64 	%rd80, %rd1, %rd79;
	atom.global.add.f32 	%f71, [%rd80], %f70;
	add.s64 	%rd81, %rd35, %rd77;
	shl.b64 	%rd82, %rd81, 2;
	add.s64 	%rd83, %rd2, %rd82;
	atom.global.add.f32 	%f72, [%rd83], %f70;
	add.s32 	%r154, %r154, 4;
	shl.b32 	%r116, %r6, 2;
	add.s32 	%r153, %r153, %r116;
	add.s32 	%r152, %r152, %r116;
	add.s32 	%r151, %r151, %r116;
	add.s32 	%r150, %r150, %r116;
	add.s32 	%r149, %r149, %r116;
	add.s32 	%r148, %r148, %r116;
	add.s32 	%r147, %r147, %r116;
	add.s32 	%r146, %r146, %r116;
	add.s32 	%r145, %r145, %r14;
	add.s32 	%r144, %r144, %r14;
	add.s32 	%r143, %r143, %r14;
	add.s32 	%r142, %r142, %r14;
	add.s32 	%r141, %r141, 4;
	setp.eq.s32 	%p5, %r141, 0;
	@%p5 bra 	$L__BB5_3;
	bra.uni 	$L__BB5_13;
$L__BB5_14:
	ret;

}
	// .globl	_Z17kernel_forward_crPfS_S_iiiii
.visible .entry _Z17kernel_forward_crPfS_S_iiiii(
	.param .u64 .ptr .align 1 _Z17kernel_forward_crPfS_S_iiiii_param_0,
	.param .u64 .ptr .align 1 _Z17kernel_forward_crPfS_S_iiiii_param_1,
	.param .u64 .ptr .align 1 _Z17kernel_forward_crPfS_S_iiiii_param_2,
	.param .u32 _Z17kernel_forward_crPfS_S_iiiii_param_3,
	.param .u32 _Z17kernel_forward_crPfS_S_iiiii_param_4,
	.param .u32 _Z17kernel_forward_crPfS_S_iiiii_param_5,
	.param .u32 _Z17kernel_forward_crPfS_S_iiiii_param_6,
	.param .u32 _Z17kernel_forward_crPfS_S_iiiii_param_7
)
{
	.reg .pred 	%p<15>;
	.reg .b32 	%r<47>;
	.reg .b32 	%f<85>;
	.reg .b64 	%rd<13>;
	// demoted variable
	.shared .align 4 .b8 _ZZ17kernel_forward_crPfS_S_iiiiiE6result[4000];
	ld.param.u64 	%rd1, [_Z17kernel_forward_crPfS_S_iiiii_param_0];
	ld.param.u64 	%rd2, [_Z17kernel_forward_crPfS_S_iiiii_param_1];
	ld.param.u64 	%rd3, [_Z17kernel_forward_crPfS_S_iiiii_param_2];
	ld.param.u32 	%r13, [_Z17kernel_forward_crPfS_S_iiiii_param_4];
	ld.param.u32 	%r16, [_Z17kernel_forward_crPfS_S_iiiii_param_5];
	ld.param.u32 	%r14, [_Z17kernel_forward_crPfS_S_iiiii_param_6];
	ld.param.u32 	%r15, [_Z17kernel_forward_crPfS_S_iiiii_param_7];
	mov.u32 	%r1, %ctaid.y;
	mov.u32 	%r2, %ctaid.z;
	mov.u32 	%r3, %tid.x;
	add.s32 	%r4, %r16, %r1;
	setp.ge.s32 	%p1, %r4, %r13;
	@%p1 bra 	$L__BB6_15;
	mov.u32 	%r18, %ctaid.x;
	cvta.to.global.u64 	%rd4, %rd2;
	cvta.to.global.u64 	%rd5, %rd1;
	bar.sync 	0;
	mul.lo.s32 	%r19, %r13, %r18;
	mul.lo.s32 	%r20, %r13, %r1;
	mad.lo.s32 	%r21, %r19, %r13, %r20;
	add.s32 	%r5, %r21, %r4;
	mad.lo.s32 	%r22, %r5, %r14, %r3;
	mul.wide.s32 	%rd6, %r22, 4;
	add.s64 	%rd7, %rd4, %rd6;
	ld.global.f32 	%f14, [%rd7];
	mad.lo.s32 	%r23, %r15, %r18, %r2;
	mad.lo.s32 	%r24, %r23, %r14, %r3;
	mul.wide.s32 	%rd8, %r24, 4;
	add.s64 	%rd9, %rd5, %rd8;
	ld.global.f32 	%f15, [%rd9];
	add.f32 	%f16, %f14, %f15;
	shl.b32 	%r25, %r3, 2;
	mov.u32 	%r26, _ZZ17kernel_forward_crPfS_S_iiiiiE6result;
	add.s32 	%r6, %r26, %r25;
	st.shared.f32 	[%r6], %f16;
	bar.sync 	0;
	mov.b32 	%r45, 2;
$L__BB6_2:
	mov.u32 	%r46, %r45;
	setp.lt.s32 	%p2, %r46, %r14;
	shl.b32 	%r45, %r46, 1;
	@%p2 bra 	$L__BB6_2;
$L__BB6_3:
	shr.u32 	%r10, %r46, 1;
	setp.ge.u32 	%p3, %r3, %r10;
	add.s32 	%r27, %r10, %r3;
	setp.ge.u32 	%p4, %r27, %r14;
	or.pred  	%p5, %p3, %p4;
	@%p5 bra 	$L__BB6_12;
	ld.shared.f32 	%f1, [%r6];
	shl.b32 	%r28, %r10, 2;
	add.s32 	%r29, %r6, %r28;
	ld.shared.f32 	%f2, [%r29];
	setp.gtu.f32 	%p6, %f2, %f1;
	@%p6 bra 	$L__BB6_8;
	sub.f32 	%f17, %f2, %f1;
	fma.rn.f32 	%f18, %f17, 0f3BBB989D, 0f3F000000;
	cvt.sat.f32.f32 	%f19, %f18;
	mov.f32 	%f20, 0f4B400001;
	mov.f32 	%f21, 0f437C0000;
	fma.rm.f32 	%f22, %f19, %f21, %f20;
	add.f32 	%f23, %f22, 0fCB40007F;
	neg.f32 	%f24, %f23;
	fma.rn.f32 	%f25, %f17, 0f3FB8AA3B, %f24;
	fma.rn.f32 	%f26, %f17, 0f32A57060, %f25;
	mov.b32 	%r30, %f22;
	shl.b32 	%r31, %r30, 23;
	mov.b32 	%f27, %r31;
	ex2.approx.ftz.f32 	%f28, %f26;
	mul.f32 	%f3, %f28, %f27;
	mov.f32 	%f29, 0f3F800000;
	add.rz.f32 	%f30, %f3, %f29;
	mov.b32 	%r32, %f30;
	add.s32 	%r33, %r32, -1061158912;
	and.b32  	%r34, %r33, -8388608;
	mov.b32 	%r11, %f3;
	sub.s32 	%r35, %r11, %r34;
	mov.b32 	%f31, %r35;
	sub.s32 	%r36, 1082130432, %r34;
	mov.b32 	%f32, %r36;
	fma.rn.f32 	%f33, %f32, 0f3E800000, 0fBF800000;
	add.f32 	%f34, %f33, %f31;
	cvt.rn.f32.s32 	%f35, %r34;
	mul.f32 	%f36, %f35, 0f34000000;
	fma.rn.f32 	%f37, %f34, 0fBD39BF78, 0f3DD80012;
	fma.rn.f32 	%f38, %f37, %f34, 0fBE0778E0;
	fma.rn.f32 	%f39, %f38, %f34, 0f3E146475;
	fma.rn.f32 	%f40, %f39, %f34, 0fBE2A68DD;
	fma.rn.f32 	%f41, %f40, %f34, 0f3E4CAF9E;
	fma.rn.f32 	%f42, %f41, %f34, 0fBE800042;
	fma.rn.f32 	%f43, %f42, %f34, 0f3EAAAAE6;
	fma.rn.f32 	%f44, %f43, %f34, 0fBF000000;
	mul.f32 	%f45, %f34, %f44;
	fma.rn.f32 	%f46, %f45, %f34, %f34;
	fma.rn.f32 	%f82, %f36, 0f3F317218, %f46;
	setp.lt.u32 	%p7, %r11, 2139095040;
	@%p7 bra 	$L__BB6_7;
	setp.gt.s32 	%p8, %r11, -1082130432;
	fma.rn.f32 	%f47, %f3, 0f7F800000, 0f7F800000;
	selp.f32 	%f48, %f47, %f82, %p8;
	setp.eq.f32 	%p9, %f3, 0f00000000;
	selp.f32 	%f82, 0f80000000, %f48, %p9;
$L__BB6_7:
	add.f32 	%f84, %f1, %f82;
	bra.uni 	$L__BB6_11;
$L__BB6_8:
	sub.f32 	%f49, %f1, %f2;
	fma.rn.f32 	%f50, %f49, 0f3BBB989D, 0f3F000000;
	cvt.sat.f32.f32 	%f51, %f50;
	mov.f32 	%f52, 0f4B400001;
	mov.f32 	%f53, 0f437C0000;
	fma.rm.f32 	%f54, %f51, %f53, %f52;
	add.f32 	%f55, %f54, 0fCB40007F;
	neg.f32 	%f56, %f55;
	fma.rn.f32 	%f57, %f49, 0f3FB8AA3B, %f56;
	fma.rn.f32 	%f58, %f49, 0f32A57060, %f57;
	mov.b32 	%r37, %f54;
	shl.b32 	%r38, %r37, 23;
	mov.b32 	%f59, %r38;
	ex2.approx.ftz.f32 	%f60, %f58;
	mul.f32 	%f8, %f60, %f59;
	mov.f32 	%f61, 0f3F800000;
	add.rz.f32 	%f62, %f8, %f61;
	mov.b32 	%r39, %f62;
	add.s32 	%r40, %r39, -1061158912;
	and.b32  	%r41, %r40, -8388608;
	mov.b32 	%r12, %f8;
	sub.s32 	%r42, %r12, %r41;
	mov.b32 	%f63, %r42;
	sub.s32 	%r43, 1082130432, %r41;
	mov.b32 	%f64, %r43;
	fma.rn.f32 	%f65, %f64, 0f3E800000, 0fBF800000;
	add.f32 	%f66, %f65, %f63;
	cvt.rn.f32.s32 	%f67, %r41;
	mul.f32 	%f68, %f67, 0f34000000;
	fma.rn.f32 	%f69, %f66, 0fBD39BF78, 0f3DD80012;
	fma.rn.f32 	%f70, %f69, %f66, 0fBE0778E0;
	fma.rn.f32 	%f71, %f70, %f66, 0f3E146475;
	fma.rn.f32 	%f72, %f71, %f66, 0fBE2A68DD;
	fma.rn.f32 	%f73, %f72, %f66, 0f3E4CAF9E;
	fma.rn.f32 	%f74, %f73, %f66, 0fBE800042;
	fma.rn.f32 	%f75, %f74, %f66, 0f3EAAAAE6;
	fma.rn.f32 	%f76, %f75, %f66, 0fBF000000;
	mul.f32 	%f77, %f66, %f76;
	fma.rn.f32 	%f78, %f77, %f66, %f66;
	fma.rn.f32 	%f83, %f68, 0f3F317218, %f78;
	setp.lt.u32 	%p10, %r12, 2139095040;
	@%p10 bra 	$L__BB6_10;
	setp.gt.s32 	%p11, %r12, -1082130432;
	fma.rn.f32 	%f79, %f8, 0f7F800000, 0f7F800000;
	selp.f32 	%f80, %f79, %f83, %p11;
	setp.eq.f32 	%p12, %f8, 0f00000000;
	selp.f32 	%f83, 0f80000000, %f80, %p12;
$L__BB6_10:
	add.f32 	%f84, %f2, %f83;
$L__BB6_11:
	st.shared.f32 	[%r6], %f84;
$L__BB6_12:
	bar.sync 	0;
	setp.gt.u32 	%p13, %r46, 3;
	mov.u32 	%r46, %r10;
	@%p13 bra 	$L__BB6_3;
	setp.ne.s32 	%p14, %r3, 0;
	@%p14 bra 	$L__BB6_15;
	ld.shared.f32 	%f81, [_ZZ17kernel_forward_crPfS_S_iiiiiE6result];
	mad.lo.s32 	%r44, %r5, %r15, %r2;
	cvta.to.global.u64 	%rd10, %rd3;
	mul.wide.s32 	%rd11, %r44, 4;
	add.s64 	%rd12, %rd10, %rd11;
	st.global.f32 	[%rd12], %f81;
$L__BB6_15:
	ret;

}
	// .globl	_Z23kernel_forward_cr_smallPfS_S_iiiii
.visible .entry _Z23kernel_forward_cr_smallPfS_S_iiiii(
	.param .u64 .ptr .align 1 _Z23kernel_forward_cr_smallPfS_S_iiiii_param_0,
	.param .u64 .ptr .align 1 _Z23kernel_forward_cr_smallPfS_S_iiiii_param_1,
	.param .u64 .ptr .align 1 _Z23kernel_forward_cr_smallPfS_S_iiiii_param_2,
	.param .u32 _Z23kernel_forward_cr_smallPfS_S_iiiii_param_3,
	.param .u32 _Z23kernel_forward_cr_smallPfS_S_iiiii_param_4,
	.param .u32 _Z23kernel_forward_cr_smallPfS_S_iiiii_param_5,
	.param .u32 _Z23kernel_forward_cr_smallPfS_S_iiiii_param_6,
	.param .u32 _Z23kernel_forward_cr_smallPfS_S_iiiii_param_7
)
{
	.reg .pred 	%p<19>;
	.reg .b32 	%r<61>;
	.reg .b32 	%f<168>;
	.reg .b64 	%rd<13>;
	// demoted variable
	.shared .align 4 .b8 _ZZ23kernel_forward_cr_smallPfS_S_iiiiiE6result[4000];
	ld.param.u64 	%rd2, [_Z23kernel_forward_cr_smallPfS_S_iiiii_param_0];
	ld.param.u64 	%rd3, [_Z23kernel_forward_cr_smallPfS_S_iiiii_param_1];
	ld.param.u64 	%rd4, [_Z23kernel_forward_cr_smallPfS_S_iiiii_param_2];
	ld.param.u32 	%r14, [_Z23kernel_forward_cr_smallPfS_S_iiiii_param_4];
	ld.param.u32 	%r17, [_Z23kernel_forward_cr_smallPfS_S_iiiii_param_5];
	ld.param.u32 	%r15, [_Z23kernel_forward_cr_smallPfS_S_iiiii_param_6];
	ld.param.u32 	%r16, [_Z23kernel_forward_cr_smallPfS_S_iiiii_param_7];
	mov.u32 	%r1, %ctaid.y;
	mov.u32 	%r2, %ctaid.z;
	add.s32 	%r3, %r17, %r1;
	setp.ge.s32 	%p1, %r3, %r14;
	@%p1 bra 	$L__BB7_20;
	mov.u32 	%r18, %ctaid.x;
	cvta.to.global.u64 	%rd5, %rd3;
	cvta.to.global.u64 	%rd6, %rd2;
	mov.u32 	%r19, %tid.x;
	bar.sync 	0;
	mul.lo.s32 	%r20, %r14, %r18;
	mul.lo.s32 	%r21, %r14, %r1;
	mad.lo.s32 	%r22, %r20, %r14, %r21;
	add.s32 	%r4, %r22, %r3;
	mad.lo.s32 	%r23, %r4, %r15, %r19;
	mul.wide.s32 	%rd7, %r23, 4;
	add.s64 	%rd8, %rd5, %rd7;
	ld.global.f32 	%f27, [%rd8];
	mad.lo.s32 	%r24, %r16, %r18, %r2;
	mad.lo.s32 	%r25, %r24, %r15, %r19;
	mul.wide.s32 	%rd9, %r25, 4;
	add.s64 	%rd10, %rd6, %rd9;
	ld.global.f32 	%f28, [%rd10];
	add.f32 	%f29, %f27, %f28;
	shl.b32 	%r26, %r19, 2;
	mov.u32 	%r59, _ZZ23kernel_forward_cr_smallPfS_S_iiiiiE6result;
	add.s32 	%r28, %r59, %r26;
	st.shared.f32 	[%r28], %f29;
	bar.sync 	0;
	setp.ne.s32 	%p2, %r19, 0;
	@%p2 bra 	$L__BB7_20;
	setp.lt.s32 	%p3, %r15, 1;
	mov.f32 	%f160, 0fFF800000;
	@%p3 bra 	$L__BB7_12;
	neg.s32 	%r60, %r15;
	mov.f32 	%f160, 0fFF800000;
$L__BB7_4:
	ld.shared.f32 	%f2, [%r59];
	setp.gtu.f32 	%p4, %f2, %f160;
	@%p4 bra 	$L__BB7_8;
	sub.f32 	%f32, %f2, %f160;
	fma.rn.f32 	%f33, %f32, 0f3BBB989D, 0f3F000000;
	cvt.sat.f32.f32 	%f34, %f33;
	mov.f32 	%f35, 0f4B400001;
	mov.f32 	%f36, 0f437C0000;
	fma.rm.f32 	%f37, %f34, %f36, %f35;
	add.f32 	%f38, %f37, 0fCB40007F;
	neg.f32 	%f39, %f38;
	fma.rn.f32 	%f40, %f32, 0f3FB8AA3B, %f39;
	fma.rn.f32 	%f41, %f32, 0f32A57060, %f40;
	mov.b32 	%r30, %f37;
	shl.b32 	%r31, %r30, 23;
	mov.b32 	%f42, %r31;
	ex2.approx.ftz.f32 	%f43, %f41;
	mul.f32 	%f3, %f43, %f42;
	mov.f32 	%f44, 0f3F800000;
	add.rz.f32 	%f45, %f3, %f44;
	mov.b32 	%r32, %f45;
	add.s32 	%r33, %r32, -1061158912;
	and.b32  	%r34, %r33, -8388608;
	mov.b32 	%r8, %f3;
	sub.s32 	%r35, %r8, %r34;
	mov.b32 	%f46, %r35;
	sub.s32 	%r36, 1082130432, %r34;
	mov.b32 	%f47, %r36;
	fma.rn.f32 	%f48, %f47, 0f3E800000, 0fBF800000;
	add.f32 	%f49, %f48, %f46;
	cvt.rn.f32.s32 	%f50, %r34;
	mul.f32 	%f51, %f50, 0f34000000;
	fma.rn.f32 	%f52, %f49, 0fBD39BF78, 0f3DD80012;
	fma.rn.f32 	%f53, %f52, %f49, 0fBE0778E0;
	fma.rn.f32 	%f54, %f53, %f49, 0f3E146475;
	fma.rn.f32 	%f55, %f54, %f49, 0fBE2A68DD;
	fma.rn.f32 	%f56, %f55, %f49, 0f3E4CAF9E;
	fma.rn.f32 	%f57, %f56, %f49, 0fBE800042;
	fma.rn.f32 	%f58, %f57, %f49, 0f3EAAAAE6;
	fma.rn.f32 	%f59, %f58, %f49, 0fBF000000;
	mul.f32 	%f60, %f49, %f59;
	fma.rn.f32 	%f61, %f60, %f49, %f49;
	fma.rn.f32 	%f161, %f51, 0f3F317218, %f61;
	setp.lt.u32 	%p5, %r8, 2139095040;
	@%p5 bra 	$L__BB7_7;
	setp.gt.s32 	%p6, %r8, -1082130432;
	fma.rn.f32 	%f62, %f3, 0f7F800000, 0f7F800000;
	selp.f32 	%f63, %f62, %f161, %p6;
	setp.eq.f32 	%p7, %f3, 0f00000000;
	selp.f32 	%f161, 0f80000000, %f63, %p7;
$L__BB7_7:
	add.f32 	%f160, %f160, %f161;
	bra.uni 	$L__BB7_11;
$L__BB7_8:
	sub.f32 	%f64, %f160, %f2;
	fma.rn.f32 	%f65, %f64, 0f3BBB989D, 0f3F000000;
	cvt.sat.f32.f32 	%f66, %f65;
	mov.f32 	%f67, 0f4B400001;
	mov.f32 	%f68, 0f437C0000;
	fma.rm.f32 	%f69, %f66, %f68, %f67;
	add.f32 	%f70, %f69, 0fCB40007F;
	neg.f32 	%f71, %f70;
	fma.rn.f32 	%f72, %f64, 0f3FB8AA3B, %f71;
	fma.rn.f32 	%f73, %f64, 0f32A57060, %f72;
	mov.b32 	%r37, %f69;
	shl.b32 	%r38, %r37, 23;
	mov.b32 	%f74, %r38;
	ex2.approx.ftz.f32 	%f75, %f73;
	mul.f32 	%f8, %f75, %f74;
	mov.f32 	%f76, 0f3F800000;
	add.rz.f32 	%f77, %f8, %f76;
	mov.b32 	%r39, %f77;
	add.s32 	%r40, %r39, -1061158912;
	and.b32  	%r41, %r40, -8388608;
	mov.b32 	%r9, %f8;
	sub.s32 	%r42, %r9, %r41;
	mov.b32 	%f78, %r42;
	sub.s32 	%r43, 1082130432, %r41;
	mov.b32 	%f79, %r43;
	fma.rn.f32 	%f80, %f79, 0f3E800000, 0fBF800000;
	add.f32 	%f81, %f80, %f78;
	cvt.rn.f32.s32 	%f82, %r41;
	mul.f32 	%f83, %f82, 0f34000000;
	fma.rn.f32 	%f84, %f81, 0fBD39BF78, 0f3DD80012;
	fma.rn.f32 	%f85, %f84, %f81, 0fBE0778E0;
	fma.rn.f32 	%f86, %f85, %f81, 0f3E146475;
	fma.rn.f32 	%f87, %f86, %f81, 0fBE2A68DD;
	fma.rn.f32 	%f88, %f87, %f81, 0f3E4CAF9E;
	fma.rn.f32 	%f89, %f88, %f81, 0fBE800042;
	fma.rn.f32 	%f90, %f89, %f81, 0f3EAAAAE6;
	fma.rn.f32 	%f91, %f90, %f81, 0fBF000000;
	mul.f32 	%f92, %f81, %f91;
	fma.rn.f32 	%f93, %f92, %f81, %f81;
	fma.rn.f32 	%f162, %f83, 0f3F317218, %f93;
	setp.lt.u32 	%p8, %r9, 2139095040;
	@%p8 bra 	$L__BB7_10;
	setp.gt.s32 	%p9, %r9, -1082130432;
	fma.rn.f32 	%f94, %f8, 0f7F800000, 0f7F800000;
	selp.f32 	%f95, %f94, %f162, %p9;
	setp.eq.f32 	%p10, %f8, 0f00000000;
	selp.f32 	%f162, 0f80000000, %f95, %p10;
$L__BB7_10:
	add.f32 	%f160, %f2, %f162;
$L__BB7_11:
	add.s32 	%r60, %r60, 1;
	setp.ne.s32 	%p11, %r60, 0;
	add.s32 	%r59, %r59, 4;
	@%p11 bra 	$L__BB7_4;
$L__BB7_12:
	mad.lo.s32 	%r44, %r4, %r16, %r2;
	cvta.to.global.u64 	%rd11, %rd4;
	mul.wide.s32 	%rd12, %r44, 4;
	add.s64 	%rd1, %rd11, %rd12;
	ld.global.f32 	%f15, [%rd1];
	setp.gtu.f32 	%p12, %f15, %f160;
	@%p12 bra 	$L__BB7_16;
	sub.f32 	%f96, %f15, %f160;
	fma.rn.f32 	%f97, %f96, 0f3BBB989D, 0f3F000000;
	cvt.sat.f32.f32 	%f98, %f97;
	mov.f32 	%f99, 0f4B400001;
	mov.f32 	%f100, 0f437C0000;
	fma.rm.f32 	%f101, %f98, %f100, %f99;
	add.f32 	%f102, %f101, 0fCB40007F;
	neg.f32 	%f103, %f102;
	fma.rn.f32 	%f104, %f96, 0f3FB8AA3B, %f103;
	fma.rn.f32 	%f105, %f96, 0f32A57060, %f104;
	mov.b32 	%r45, %f101;
	shl.b32 	%r46, %r45, 23;
	mov.b32 	%f106, %r46;
	ex2.approx.ftz.f32 	%f107, %f105;
	mul.f32 	%f16, %f107, %f106;
	mov.f32 	%f108, 0f3F800000;
	add.rz.f32 	%f109, %f16, %f108;
	mov.b32 	%r47, %f109;
	add.s32 	%r48, %r47, -1061158912;
	and.b32  	%r49, %r48, -8388608;
	mov.b32 	%r12, %f16;
	sub.s32 	%r50, %r12, %r49;
	mov.b32 	%f110, %r50;
	sub.s32 	%r51, 1082130432, %r49;
	mov.b32 	%f111, %r51;
	fma.rn.f32 	%f112, %f111, 0f3E800000, 0fBF800000;
	add.f32 	%f113, %f112, %f110;
	cvt.rn.f32.s32 	%f114, %r49;
	mul.f32 	%f115, %f114, 0f34000000;
	fma.rn.f32 	%f116, %f113, 0fBD39BF78, 0f3DD80012;
	fma.rn.f32 	%f117, %f116, %f113, 0fBE0778E0;
	fma.rn.f32 	%f118, %f117, %f113, 0f3E146475;
	fma.rn.f32 	%f119, %f118, %f113, 0fBE2A68DD;
	fma.rn.f32 	%f120, %f119, %f113, 0f3E4CAF9E;
	fma.rn.f32 	%f121, %f120, %f113, 0fBE800042;
	fma.rn.f32 	%f122, %f121, %f113, 0f3EAAAAE6;
	fma.rn.f32 	%f123, %f122, %f113, 0fBF000000;
	mul.f32 	%f124, %f113, %f123;
	fma.rn.f32 	%f125, %f124, %f113, %f113;
	fma.rn.f32 	%f165, %f115, 0f3F317218, %f125;
	setp.lt.u32 	%p13, %r12, 2139095040;
	@%p13 bra 	$L__BB7_15;
	setp.gt.s32 	%p14, %r12, -1082130432;
	fma.rn.f32 	%f126, %f16, 0f7F800000, 0f7F800000;
	selp.f32 	%f127, %f126, %f165, %p14;
	setp.eq.f32 	%p15, %f16, 0f00000000;
	selp.f32 	%f165, 0f80000000, %f127, %p15;
$L__BB7_15:
	add.f32 	%f167, %f160, %f165;
	bra.uni 	$L__BB7_19;
$L__BB7_16:
	sub.f32 	%f128, %f160, %f15;
	fma.rn.f32 	%f129, %f128, 0f3BBB989D, 0f3F000000;
	cvt.sat.f32.f32 	%f130, %f129;
	mov.f32 	%f131, 0f4B400001;
	mov.f32 	%f132, 0f437C0000;
	fma.rm.f32 	%f133, %f130, %f132, %f131;
	add.f32 	%f134, %f133, 0fCB40007F;
	neg.f32 	%f135, %f134;
	fma.rn.f32 	%f136, %f128, 0f3FB8AA3B, %f135;
	fma.rn.f32 	%f137, %f128, 0f32A57060, %f136;
	mov.b32 	%r52, %f133;
	shl.b32 	%r53, %r52, 23;
	mov.b32 	%f138, %r53;
	ex2.approx.ftz.f32 	%f139, %f137;
	mul.f32 	%f21, %f139, %f138;
	mov.f32 	%f140, 0f3F800000;
	add.rz.f32 	%f141, %f21, %f140;
	mov.b32 	%r54, %f141;
	add.s32 	%r55, %r54, -1061158912;
	and.b32  	%r56, %r55, -8388608;
	mov.b32 	%r13, %f21;
	sub.s32 	%r57, %r13, %r56;
	mov.b32 	%f142, %r57;
	sub.s32 	%r58, 1082130432, %r56;
	mov.b32 	%f143, %r58;
	fma.rn.f32 	%f144, %f143, 0f3E800000, 0fBF800000;
	add.f32 	%f145, %f144, %f142;
	cvt.rn.f32.s32 	%f146, %r56;
	mul.f32 	%f147, %f146, 0f34000000;
	fma.rn.f32 	%f148, %f145, 0fBD39BF78, 0f3DD80012;
	fma.rn.f32 	%f149, %f148, %f145, 0fBE0778E0;
	fma.rn.f32 	%f150, %f149, %f145, 0f3E146475;
	fma.rn.f32 	%f151, %f150, %f145, 0fBE2A68DD;
	fma.rn.f32 	%f152, %f151, %f145, 0f3E4CAF9E;
	fma.rn.f32 	%f153, %f152, %f145, 0fBE800042;
	fma.rn.f32 	%f154, %f153, %f145, 0f3EAAAAE6;
	fma.rn.f32 	%f155, %f154, %f145, 0fBF000000;
	mul.f32 	%f156, %f145, %f155;
	fma.rn.f32 	%f157, %f156, %f145, %f145;
	fma.rn.f32 	%f166, %f147, 0f3F317218, %f157;
	setp.lt.u32 	%p16, %r13, 2139095040;
	@%p16 bra 	$L__BB7_18;
	setp.gt.s32 	%p17, %r13, -1082130432;
	fma.rn.f32 	%f158, %f21, 0f7F800000, 0f7F800000;
	selp.f32 	%f159, %f158, %f166, %p17;
	setp.eq.f32 	%p18, %f21, 0f00000000;
	selp.f32 	%f166, 0f80000000, %f159, %p18;
$L__BB7_18:
	add.f32 	%f167, %f15, %f166;
$L__BB7_19:
	st.global.f32 	[%rd1], %f167;
$L__BB7_20:
	ret;

}
	// .globl	_Z19kernel_backward_cmrPfS_S_S_iiiii
.visible .entry _Z19kernel_backward_cmrPfS_S_S_iiiii(
	.param .u64 .ptr .align 1 _Z19kernel_backward_cmrPfS_S_S_iiiii_param_0,
	.param .u64 .ptr .align 1 _Z19kernel_backward_cmrPfS_S_S_iiiii_param_1,
	.param .u64 .ptr .align 1 _Z19kernel_backward_cmrPfS_S_S_iiiii_param_2,
	.param .u64 .ptr .align 1 _Z19kernel_backward_cmrPfS_S_S_iiiii_param_3,
	.param .u32 _Z19kernel_backward_cmrPfS_S_S_iiiii_param_4,
	.param .u32 _Z19kernel_backward_cmrPfS_S_S_iiiii_param_5,
	.param .u32 _Z19kernel_backward_cmrPfS_S_S_iiiii_param_6,
	.param .u32 _Z19kernel_backward_cmrPfS_S_S_iiiii_param_7,
	.param .u32 _Z19kernel_backward_cmrPfS_S_S_iiiii_param_8
)
{
	.reg .pred 	%p<2>;
	.reg .b32 	%r<30>;
	.reg .b32 	%f<22>;
	.reg .b64 	%rd<32>;

	ld.param.u64 	%rd1, [_Z19kernel_backward_cmrPfS_S_S_iiiii_param_0];
	ld.param.u64 	%rd2, [_Z19kernel_backward_cmrPfS_S_S_iiiii_param_1];
	ld.param.u64 	%rd3, [_Z19kernel_backward_cmrPfS_S_S_iiiii_param_2];
	ld.param.u64 	%rd4, [_Z19kernel_backward_cmrPfS_S_S_iiiii_param_3];
	ld.param.u32 	%r3, [_Z19kernel_backward_cmrPfS_S_S_iiiii_param_5];
	ld.param.u32 	%r6, [_Z19kernel_backward_cmrPfS_S_S_iiiii_param_6];
	ld.param.u32 	%r4, [_Z19kernel_backward_cmrPfS_S_S_iiiii_param_7];
	ld.param.u32 	%r5, [_Z19kernel_backward_cmrPfS_S_S_iiiii_param_8];
	mov.u32 	%r1, %ctaid.y;
	add.s32 	%r2, %r6, %r1;
	setp.ge.s32 	%p1, %r2, %r3;
	@%p1 bra 	$L__BB8_2;
	cvta.to.global.u64 	%rd5, %rd4;
	cvta.to.global.u64 	%rd6, %rd3;
	cvta.to.global.u64 	%rd7, %rd1;
	cvta.to.global.u64 	%rd8, %rd2;
	mov.u32 	%r7, %tid.x;
	mov.u32 	%r8, %ctaid.z;
	mov.u32 	%r9, %ctaid.x;
	mul.lo.s32 	%r10, %r3, %r9;
	mul.lo.s32 	%r11, %r10, %r3;
	mad.lo.s32 	%r12, %r3, %r1, %r2;
	mad.lo.s32 	%r13, %r5, %r11, %r8;
	mad.lo.s32 	%r14, %r12, %r5, %r13;
	mul.wide.s32 	%rd9, %r14, 4;
	add.s64 	%rd10, %rd5, %rd9;
	ld.global.f32 	%f1, [%rd10];
	mul.lo.s32 	%r15, %r2, %r3;
	add.s32 	%r16, %r15, %r1;
	mad.lo.s32 	%r17, %r16, %r5, %r13;
	mul.wide.s32 	%rd11, %r17, 4;
	add.s64 	%rd12, %rd5, %rd11;
	ld.global.f32 	%f2, [%rd12];
	mul.lo.s32 	%r18, %r11, %r4;
	add.s32 	%r19, %r18, %r7;
	mad.lo.s32 	%r20, %r12, %r4, %r19;
	mul.wide.s32 	%rd13, %r20, 4;
	add.s64 	%rd14, %rd6, %rd13;
	ld.global.f32 	%f3, [%rd14];
	mul.lo.s32 	%r21, %r4, %r9;
	mul.lo.s32 	%r22, %r21, %r5;
	mul.lo.s32 	%r23, %r4, %r8;
	add.s32 	%r24, %r23, %r7;
	add.s32 	%r25, %r24, %r22;
	mul.wide.s32 	%rd15, %r25, 4;
	add.s64 	%rd16, %rd7, %rd15;
	ld.global.f32 	%f4, [%rd16];
	add.f32 	%f5, %f3, %f4;
	sub.f32 	%f6, %f5, %f1;
	fma.rn.f32 	%f7, %f6, 0f3BBB989D, 0f3F000000;
	cvt.sat.f32.f32 	%f8, %f7;
	mov.f32 	%f9, 0f4B400001;
	mov.f32 	%f10, 0f437C0000;
	fma.rm.f32 	%f11, %f8, %f10, %f9;
	add.f32 	%f12, %f11, 0fCB40007F;
	neg.f32 	%f13, %f12;
	fma.rn.f32 	%f14, %f6, 0f3FB8AA3B, %f13;
	fma.rn.f32 	%f15, %f6, 0f32A57060, %f14;
	mov.b32 	%r26, %f11;
	shl.b32 	%r27, %r26, 23;
	mov.b32 	%f16, %r27;
	ex2.approx.ftz.f32 	%f17, %f15;
	mul.f32 	%f18, %f17, %f16;
	mul.f32 	%f19, %f2, %f18;
	cvt.s64.s32 	%rd17, %r18;
	mul.lo.s32 	%r28, %r15, %r4;
	cvt.s64.s32 	%rd18, %r28;
	mul.lo.s32 	%r29, %r4, %r1;
	cvt.s64.s32 	%rd19, %r29;
	cvt.u64.u32 	%rd20, %r7;
	add.s64 	%rd21, %rd17, %rd20;
	add.s64 	%rd22, %rd21, %rd19;
	add.s64 	%rd23, %rd22, %rd18;
	shl.b64 	%rd24, %rd23, 2;
	add.s64 	%rd25, %rd6, %rd24;
	atom.global.add.f32 	%f20, [%rd25], %f19;
	cvt.s64.s32 	%rd26, %r22;
	cvt.s64.s32 	%rd27, %r23;
	add.s64 	%rd28, %rd27, %rd20;
	add.s64 	%rd29, %rd28, %rd26;
	shl.b64 	%rd30, %rd29, 2;
	add.s64 	%rd31, %rd8, %rd30;
	atom.global.add.f32 	%f21, [%rd31], %f19;
$L__BB8_2:
	ret;

}
	// .globl	_Z18kernel_forward_dmrPfS_S_iiiii
.visible .entry _Z18kernel_forward_dmrPfS_S_iiiii(
	.param .u64 .ptr .align 1 _Z18kernel_forward_dmrPfS_S_iiiii_param_0,
	.param .u64 .ptr .align 1 _Z18kernel_forward_dmrPfS_S_iiiii_param_1,
	.param .u64 .ptr .align 1 _Z18kernel_forward_dmrPfS_S_iiiii_param_2,
	.param .u32 _Z18kernel_forward_dmrPfS_S_iiiii_param_3,
	.param .u32 _Z18kernel_forward_dmrPfS_S_iiiii_param_4,
	.param .u32 _Z18kernel_forward_dmrPfS_S_iiiii_param_5,
	.param .u32 _Z18kernel_forward_dmrPfS_S_iiiii_param_6,
	.param .u32 _Z18kernel_forward_dmrPfS_S_iiiii_param_7
)
{
	.reg .pred 	%p<36>;
	.reg .b32 	%r<108>;
	.reg .b32 	%f<334>;
	.reg .b64 	%rd<21>;
	// demoted variable
	.shared .align 4 .b8 _ZZ18kernel_forward_dmrPfS_S_iiiiiE7result1[4000];
	// demoted variable
	.shared .align 4 .b8 _ZZ18kernel_forward_dmrPfS_S_iiiiiE7result2[4000];
	// demoted variable
	.shared .align 4 .b8 _ZZ18kernel_forward_dmrPfS_S_iiiiiE7result3[4000];
	// demoted variable
	.shared .align 4 .b8 _ZZ18kernel_forward_dmrPfS_S_iiiiiE7result4[4000];
	ld.param.u64 	%rd1, [_Z18kernel_forward_dmrPfS_S_iiiii_param_0];
	ld.param.u64 	%rd2, [_Z18kernel_forward_dmrPfS_S_iiiii_param_1];
	ld.param.u64 	%rd3, [_Z18kernel_forward_dmrPfS_S_iiiii_param_2];
	ld.param.u32 	%r23, [_Z18kernel_forward_dmrPfS_S_iiiii_param_4];
	ld.param.u32 	%r26, [_Z18kernel_forward_dmrPfS_S_iiiii_param_5];
	ld.param.u32 	%r24, [_Z18kernel_forward_dmrPfS_S_iiiii_param_6];
	ld.param.u32 	%r25, [_Z18kernel_forward_dmrPfS_S_iiiii_param_7];
	mov.u32 	%r1, %ctaid.y;
	mov.u32 	%r2, %ctaid.z;
	mov.u32 	%r3, %tid.x;
	add.s32 	%r4, %r26, %r1;
	setp.ge.s32 	%p1, %r4, %r23;
	@%p1 bra 	$L__BB9_36;
	mov.u32 	%r28, %ctaid.x;
	cvta.to.global.u64 	%rd4, %rd2;
	cvta.to.global.u64 	%rd5, %rd1;
	mul.lo.s32 	%r29, %r23, %r28;
	mul.lo.s32 	%r30, %r23, %r1;
	mad.lo.s32 	%r31, %r29, %r23, %r30;
	add.s32 	%r5, %r31, %r4;
	mad.lo.s32 	%r32, %r5, %r24, %r3;
	mul.wide.s32 	%rd6, %r32, 4;
	add.s64 	%rd7, %rd4, %rd6;
	ld.global.f32 	%f53, [%rd7];
	mad.lo.s32 	%r33, %r25, %r28, %r2;
	mul.lo.s32 	%r34, %r24, %r33;
	shl.b32 	%r35, %r34, 2;
	add.s32 	%r36, %r35, %r3;
	mul.wide.s32 	%rd8, %r36, 4;
	add.s64 	%rd9, %rd5, %rd8;
	ld.global.f32 	%f54, [%rd9];
	add.f32 	%f55, %f53, %f54;
	shl.b32 	%r37, %r3, 2;
	mov.u32 	%r38, _ZZ18kernel_forward_dmrPfS_S_iiiiiE7result1;
	add.s32 	%r6, %r38, %r37;
	st.shared.f32 	[%r6], %f55;
	mul.wide.s32 	%rd10, %r24, 4;
	add.s64 	%rd11, %rd9, %rd10;
	ld.global.f32 	%f56, [%rd11];
	add.f32 	%f57, %f53, %f56;
	mov.u32 	%r39, _ZZ18kernel_forward_dmrPfS_S_iiiiiE7result2;
	add.s32 	%r7, %r39, %r37;
	st.shared.f32 	[%r7], %f57;
	add.s64 	%rd12, %rd11, %rd10;
	ld.global.f32 	%f58, [%rd12];
	add.f32 	%f59, %f53, %f58;
	mov.u32 	%r40, _ZZ18kernel_forward_dmrPfS_S_iiiiiE7result3;
	add.s32 	%r8, %r40, %r37;
	st.shared.f32 	[%r8], %f59;
	add.s64 	%rd13, %rd12, %rd10;
	ld.global.f32 	%f60, [%rd13];
	add.f32 	%f61, %f53, %f60;
	mov.u32 	%r41, _ZZ18kernel_forward_dmrPfS_S_iiiiiE7result4;
	add.s32 	%r9, %r41, %r37;
	st.shared.f32 	[%r9], %f61;
	bar.sync 	0;
	mov.b32 	%r106, 2;
$L__BB9_2:
	mov.u32 	%r107, %r106;
	setp.lt.s32 	%p2, %r107, %r24;
	shl.b32 	%r106, %r107, 1;
	@%p2 bra 	$L__BB9_2;
$L__BB9_3:
	shr.u32 	%r13, %r107, 1;
	setp.ge.u32 	%p3, %r3, %r13;
	add.s32 	%r42, %r13, %r3;
	setp.ge.u32 	%p4, %r42, %r24;
	or.pred  	%p5, %p3, %p4;
	@%p5 bra 	$L__BB9_33;
	shl.b32 	%r14, %r13, 2;
	add.s32 	%r43, %r6, %r14;
	ld.shared.f32 	%f1, [%r43];
	ld.shared.f32 	%f2, [%r6];
	setp.gtu.f32 	%p6, %f2, %f1;
	@%p6 bra 	$L__BB9_8;
	sub.f32 	%f62, %f2, %f1;
	fma.rn.f32 	%f63, %f62, 0f3BBB989D, 0f3F000000;
	cvt.sat.f32.f32 	%f64, %f63;
	mov.f32 	%f65, 0f4B400001;
	mov.f32 	%f66, 0f437C0000;
	fma.rm.f32 	%f67, %f64, %f66, %f65;
	add.f32 	%f68, %f67, 0fCB40007F;
	neg.f32 	%f69, %f68;
	fma.rn.f32 	%f70, %f62, 0f3FB8AA3B, %f69;
	fma.rn.f32 	%f71, %f62, 0f32A57060, %f70;
	mov.b32 	%r44, %f67;
	shl.b32 	%r45, %r44, 23;
	mov.b32 	%f72, %r45;
	ex2.approx.ftz.f32 	%f73, %f71;
	mul.f32 	%f3, %f73, %f72;
	mov.f32 	%f74, 0f3F800000;
	add.rz.f32 	%f75, %f3, %f74;
	mov.b32 	%r46, %f75;
	add.s32 	%r47, %r46, -1061158912;
	and.b32  	%r48, %r47, -8388608;
	mov.b32 	%r15, %f3;
	sub.s32 	%r49, %r15, %r48;
	mov.b32 	%f76, %r49;
	sub.s32 	%r50, 1082130432, %r48;
	mov.b32 	%f77, %r50;
	fma.rn.f32 	%f78, %f77, 0f3E800000, 0fBF800000;
	add.f32 	%f79, %f78, %f76;
	cvt.rn.f32.s32 	%f80, %r48;
	mul.f32 	%f81, %f80, 0f34000000;
	fma.rn.f32 	%f82, %f79, 0fBD39BF78, 0f3DD80012;
	fma.rn.f32 	%f83, %f82, %f79, 0fBE0778E0;
	fma.rn.f32 	%f84, %f83, %f79, 0f3E146475;
	fma.rn.f32 	%f85, %f84, %f79, 0fBE2A68DD;
	fma.rn.f32 	%f86, %f85, %f79, 0f3E4CAF9E;
	fma.rn.f32 	%f87, %f86, %f79, 0fBE800042;
	fma.rn.f32 	%f88, %f87, %f79, 0f3EAAAAE6;
	fma.rn.f32 	%f89, %f88, %f79, 0fBF000000;
	mul.f32 	%f90, %f79, %f89;
	fma.rn.f32 	%f91, %f90, %f79, %f79;
	fma.rn.f32 	%f322, %f81, 0f3F317218, %f91;
	setp.lt.u32 	%p7, %r15, 2139095040;
	@%p7 bra 	$L__BB9_7;
	setp.gt.s32 	%p8, %r15, -1082130432;
	fma.rn.f32 	%f92, %f3, 0f7F800000, 0f7F800000;
	selp.f32 	%f93, %f92, %f322, %p8;
	setp.eq.f32 	%p9, %f3, 0f00000000;
	selp.f32 	%f322, 0f80000000, %f93, %p9;
$L__BB9_7:
	add.f32 	%f324, %f1, %f322;
	bra.uni 	$L__BB9_11;
$L__BB9_8:
	sub.f32 	%f94, %f1, %f2;
	fma.rn.f32 	%f95, %f94, 0f3BBB989D, 0f3F000000;
	cvt.sat.f32.f32 	%f96, %f95;
	mov.f32 	%f97, 0f4B400001;
	mov.f32 	%f98, 0f437C0000;
	fma.rm.f32 	%f99, %f96, %f98, %f97;
	add.f32 	%f100, %f99, 0fCB40007F;
	neg.f32 	%f101, %f100;
	fma.rn.f32 	%f102, %f94, 0f3FB8AA3B, %f101;
	fma.rn.f32 	%f103, %f94, 0f32A57060, %f102;
	mov.b32 	%r51, %f99;
	shl.b32 	%r52, %r51, 23;
	mov.b32 	%f104, %r52;
	ex2.approx.ftz.f32 	%f105, %f103;
	mul.f32 	%f8, %f105, %f104;
	mov.f32 	%f106, 0f3F800000;
	add.rz.f32 	%f107, %f8, %f106;
	mov.b32 	%r53, %f107;
	add.s32 	%r54, %r53, -1061158912;
	and.b32  	%r55, %r54, -8388608;
	mov.b32 	%r16, %f8;
	sub.s32 	%r56, %r16, %r55;
	mov.b32 	%f108, %r56;
	sub.s32 	%r57, 1082130432, %r55;
	mov.b32 	%f109, %r57;
	fma.rn.f32 	%f110, %f109, 0f3E800000, 0fBF800000;
	add.f32 	%f111, %f110, %f108;
	cvt.rn.f32.s32 	%f112, %r55;
	mul.f32 	%f113, %f112, 0f34000000;
	fma.rn.f32 	%f114, %f111, 0fBD39BF78, 0f3DD80012;
	fma.rn.f32 	%f115, %f114, %f111, 0fBE0778E0;
	fma.rn.f32 	%f116, %f115, %f111, 0f3E146475;
	fma.rn.f32 	%f117, %f116, %f111, 0fBE2A68DD;
	fma.rn.f32 	%f118, %f117, %f111, 0f3E4CAF9E;
	fma.rn.f32 	%f119, %f118, %f111, 0fBE800042;
	fma.rn.f32 	%f120, %f119, %f111, 0f3EAAAAE6;
	fma.rn.f32 	%f121, %f120, %f111, 0fBF000000;
	mul.f32 	%f122, %f111, %f121;
	fma.rn.f32 	%f123, %f122, %f111, %f111;
	fma.rn.f32 	%f323, %f113, 0f3F317218, %f123;
	setp.lt.u32 	%p10, %r16, 2139095040;
	@%p10 bra 	$L__BB9_10;
	setp.gt.s32 	%p11, %r16, -1082130432;
	fma.rn.f32 	%f124, %f8, 0f7F800000, 0f7F800000;
	selp.f32 	%f125, %f124, %f323, %p11;
	setp.eq.f32 	%p12, %f8, 0f00000000;
	selp.f32 	%f323, 0f80000000, %f125, %p12;
$L__BB9_10:
	add.f32 	%f324, %f2, %f323;
$L__BB9_11:
	st.shared.f32 	[%r6], %f324;
	add.s32 	%r58, %r7, %r14;
	ld.shared.f32 	%f14, [%r58];
	ld.shared.f32 	%f15, [%r7];
	setp.gtu.f32 	%p13, %f15, %f14;
	@%p13 bra 	$L__BB9_15;
	sub.f32 	%f126, %f15, %f14;
	fma.rn.f32 	%f127, %f126, 0f3BBB989D, 0f3F000000;
	cvt.sat.f32.f32 	%f128, %f127;
	mov.f32 	%f129, 0f4B400001;
	mov.f32 	%f130, 0f437C0000;
	fma.rm.f32 	%f131, %f128, %f130, %f129;
	add.f32 	%f132, %f131, 0fCB40007F;
	neg.f32 	%f133, %f132;
	fma.rn.f32 	%f134, %f126, 0f3FB8AA3B, %f133;
	fma.rn.f32 	%f135, %f126, 0f32A57060, %f134;
	mov.b32 	%r59, %f131;
	shl.b32 	%r60, %r59, 23;
	mov.b32 	%f136, %r60;
	ex2.approx.ftz.f32 	%f137, %f135;
	mul.f32 	%f16, %f137, %f136;
	mov.f32 	%f138, 0f3F800000;
	add.rz.f32 	%f139, %f16, %f138;
	mov.b32 	%r61, %f139;
	add.s32 	%r62, %r61, -1061158912;
	and.b32  	%r63, %r62, -8388608;
	mov.b32 	%r17, %f16;
	sub.s32 	%r64, %r17, %r63;
	mov.b32 	%f140, %r64;
	sub.s32 	%r65, 1082130432, %r63;
	mov.b32 	%f141, %r65;
	fma.rn.f32 	%f142, %f141, 0f3E800000, 0fBF800000;
	add.f32 	%f143, %f142, %f140;
	cvt.rn.f32.s32 	%f144, %r63;
	mul.f32 	%f145, %f144, 0f34000000;
	fma.rn.f32 	%f146, %f143, 0fBD39BF78, 0f3DD80012;
	fma.rn.f32 	%f147, %f146, %f143, 0fBE0778E0;
	fma.rn.f32 	%f148, %f147, %f143, 0f3E146475;
	fma.rn.f32 	%f149, %f148, %f143, 0fBE2A68DD;
	fma.rn.f32 	%f150, %f149, %f143, 0f3E4CAF9E;
	fma.rn.f32 	%f151, %f150, %f143, 0fBE800042;
	fma.rn.f32 	%f152, %f151, %f143, 0f3EAAAAE6;
	fma.rn.f32 	%f153, %f152, %f143, 0fBF000000;
	mul.f32 	%f154, %f143, %f153;
	fma.rn.f32 	%f155, %f154, %f143, %f143;
	fma.rn.f32 	%f325, %f145, 0f3F317218, %f155;
	setp.lt.u32 	%p14, %r17, 2139095040;
	@%p14 bra 	$L__BB9_14;
	setp.gt.s32 	%p15, %r17, -1082130432;
	fma.rn.f32 	%f156, %f16, 0f7F800000, 0f7F800000;
	selp.f32 	%f157, %f156, %f325, %p15;
	setp.eq.f32 	%p16, %f16, 0f00000000;
	selp.f32 	%f325, 0f80000000, %f157, %p16;
$L__BB9_14:
	add.f32 	%f327, %f14, %f325;
	bra.uni 	$L__BB9_18;
$L__BB9_15:
	sub.f32 	%f158, %f14, %f15;
	fma.rn.f32 	%f159, %f158, 0f3BBB989D, 0f3F000000;
	cvt.sat.f32.f32 	%f160, %f159;
	mov.f32 	%f161, 0f4B400001;
	mov.f32 	%f162, 0f437C0000;
	fma.rm.f32 	%f163, %f160, %f162, %f161;
	add.f32 	%f164, %f163, 0fCB40007F;
	neg.f32 	%f165, %f164;
	fma.rn.f32 	%f166, %f158, 0f3FB8AA3B, %f165;
	fma.rn.f32 	%f167, %f158, 0f32A57060, %f166;
	mov.b32 	%r66, %f163;
	shl.b32 	%r67, %r66, 23;
	mov.b32 	%f168, %r67;
	ex2.approx.ftz.f32 	%f169, %f167;
	mul.f32 	%f21, %f169, %f168;
	mov.f32 	%f170, 0f3F800000;
	add.rz.f32 	%f171, %f21, %f170;
	mov.b32 	%r68, %f171;
	add.s32 	%r69, %r68, -1061158912;
	and.b32  	%r70, %r69, -8388608;
	mov.b32 	%r18, %f21;
	sub.s32 	%r71, %r18, %r70;
	mov.b32 	%f172, %r71;
	sub.s32 	%r72, 1082130432, %r70;
	mov.b32 	%f173, %r72;
	fma.rn.f32 	%f174, %f173, 0f3E800000, 0fBF800000;
	add.f32 	%f175, %f174, %f172;
	cvt.rn.f32.s32 	%f176, %r70;
	mul.f32 	%f177, %f176, 0f34000000;
	fma.rn.f32 	%f178, %f175, 0fBD39BF78, 0f3DD80012;
	fma.rn.f32 	%f179, %f178, %f175, 0fBE0778E0;
	fma.rn.f32 	%f180, %f179, %f175, 0f3E146475;
	fma.rn.f32 	%f181, %f180, %f175, 0fBE2A68DD;
	fma.rn.f32 	%f182, %f181, %f175, 0f3E4CAF9E;
	fma.rn.f32 	%f183, %f182, %f175, 0fBE800042;
	fma.rn.f32 	%f184, %f183, %f175, 0f3EAAAAE6;
	fma.rn.f32 	%f185, %f184, %f175, 0fBF000000;
	mul.f32 	%f186, %f175, %f185;
	fma.rn.f32 	%f187, %f186, %f175, %f175;
	fma.rn.f32 	%f326, %f177, 0f3F317218, %f187;
	setp.lt.u32 	%p17, %r18, 2139095040;
	@%p17 bra 	$L__BB9_17;
	setp.gt.s32 	%p18, %r18, -1082130432;
	fma.rn.f32 	%f188, %f21, 0f7F800000, 0f7F800000;
	selp.f32 	%f189, %f188, %f326, %p18;
	setp.eq.f32 	%p19, %f21, 0f00000000;
	selp.f32 	%f326, 0f80000000, %f189, %p19;
$L__BB9_17:
	add.f32 	%f327, %f15, %f326;
$L__BB9_18:
	st.shared.f32 	[%r7], %f327;
	add.s32 	%r73, %r8, %r14;
	ld.shared.f32 	%f27, [%r73];
	ld.shared.f32 	%f28, [%r8];
	setp.gtu.f32 	%p20, %f28, %f27;
	@%p20 bra 	$L__BB9_22;
	sub.f32 	%f190, %f28, %f27;
	fma.rn.f32 	%f191, %f190, 0f3BBB989D, 0f3F000000;
	cvt.sat.f32.f32 	%f192, %f191;
	mov.f32 	%f193, 0f4B400001;
	mov.f32 	%f194, 0f437C0000;
	fma.rm.f32 	%f195, %f192, %f194, %f193;
	add.f32 	%f196, %f195, 0fCB40007F;
	neg.f32 	%f197, %f196;
	fma.rn.f32 	%f198, %f190, 0f3FB8AA3B, %f197;
	fma.rn.f32 	%f199, %f190, 0f32A57060, %f198;
	mov.b32 	%r74, %f195;
	shl.b32 	%r75, %r74, 23;
	mov.b32 	%f200, %r75;
	ex2.approx.ftz.f32 	%f201, %f199;
	mul.f32 	%f29, %f201, %f200;
	mov.f32 	%f202, 0f3F800000;
	add.rz.f32 	%f203, %f29, %f202;
	mov.b32 	%r76, %f203;
	add.s32 	%r77, %r76, -1061158912;
	and.b32  	%r78, %r77, -8388608;
	mov.b32 	%r19, %f29;
	sub.s32 	%r79, %r19, %r78;
	mov.b32 	%f204, %r79;
	sub.s32 	%r80, 1082130432, %r78;
	mov.b32 	%f205, %r80;
	fma.rn.f32 	%f206, %f205, 0f3E800000, 0fBF800000;
	add.f32 	%f207, %f206, %f204;
	cvt.rn.f32.s32 	%f208, %r78;
	mul.f32 	%f209, %f208, 0f34000000;
	fma.rn.f32 	%f210, %f207, 0fBD39BF78, 0f3DD80012;
	fma.rn.f32 	%f211, %f210, %f207, 0fBE0778E0;
	fma.rn.f32 	%f212, %f211, %f207, 0f3E146475;
	fma.rn.f32 	%f213, %f212, %f207, 0fBE2A68DD;
	fma.rn.f32 	%f214, %f213, %f207, 0f3E4CAF9E;
	fma.rn.f32 	%f215, %f214, %f207, 0fBE800042;
	fma.rn.f32 	%f216, %f215, %f207, 0f3EAAAAE6;
	fma.rn.f32 	%f217, %f216, %f207, 0fBF000000;
	mul.f32 	%f218, %f207, %f217;
	fma.rn.f32 	%f219, %f218, %f207, %f207;
	fma.rn.f32 	%f328, %f209, 0f3F317218, %f219;
	setp.lt.u32 	%p21, %r19, 2139095040;
	@%p21 bra 	$L__BB9_21;
	setp.gt.s32 	%p22, %r19, -1082130432;
	fma.rn.f32 	%f220, %f29, 0f7F800000, 0f7F800000;
	selp.f32 	%f221, %f220, %f328, %p22;
	setp.eq.f32 	%p23, %f29, 0f00000000;
	selp.f32 	%f328, 0f80000000, %f221, %p23;
$L__BB9_21:
	add.f32 	%f330, %f27, %f328;
	bra.uni 	$L__BB9_25;
$L__BB9_22:
	sub.f32 	%f222, %f27, %f28;
	fma.rn.f32 	%f223, %f222, 0f3BBB989D, 0f3F000000;
	cvt.sat.f32.f32 	%f224, %f223;
	mov.f32 	%f225, 0f4B400001;
	mov.f32 	%f226, 0f437C0000;
	fma.rm.f32 	%f227, %f224, %f226, %f225;
	add.f32 	%f228, %f227, 0fCB40007F;
	neg.f32 	%f229, %f228;
	fma.rn.f32 	%f230, %f222, 0f3FB8AA3B, %f229;
	fma.rn.f32 	%f231, %f222, 0f32A57060, %f230;
	mov.b32 	%r81, %f227;
	shl.b32 	%r82, %r81, 23;
	mov.b32 	%f232, %r82;
	ex2.approx.ftz.f32 	%f233, %f231;
	mul.f32 	%f34, %f233, %f232;
	mov.f32 	%f234, 0f3F800000;
	add.rz.f32 	%f235, %f34, %f234;
	mov.b32 	%r83, %f235;
	add.s32 	%r84, %r83, -1061158912;
	and.b32  	%r85, %r84, -8388608;
	mov.b32 	%r20, %f34;
	sub.s32 	%r86, %r20, %r85;
	mov.b32 	%f236, %r86;
	sub.s32 	%r87, 1082130432, %r85;
	mov.b32 	%f237, %r87;
	fma.rn.f32 	%f238, %f237, 0f3E800000, 0fBF800000;
	add.f32 	%f239, %f238, %f236;
	cvt.rn.f32.s32 	%f240, %r85;
	mul.f32 	%f241, %f240, 0f34000000;
	fma.rn.f32 	%f242, %f239, 0fBD39BF78, 0f3DD80012;
	fma.rn.f32 	%f243, %f242, %f239, 0fBE0778E0;
	fma.rn.f32 	%f244, %f243, %f239, 0f3E146475;
	fma.rn.f32 	%f245, %f244, %f239, 0fBE2A68DD;
	fma.rn.f32 	%f246, %f245, %f239, 0f3E4CAF9E;
	fma.rn.f32 	%f247, %f246, %f239, 0fBE800042;
	fma.rn.f32 	%f248, %f247, %f239, 0f3EAAAAE6;
	fma.rn.f32 	%f249, %f248, %f239, 0fBF000000;
	mul.f32 	%f250, %f239, %f249;
	fma.rn.f32 	%f251, %f250, %f239, %f239;
	fma.rn.f32 	%f329, %f241, 0f3F317218, %f251;
	setp.lt.u32 	%p24, %r20, 2139095040;
	@%p24 bra 	$L__BB9_24;
	setp.gt.s32 	%p25, %r20, -1082130432;
	fma.rn.f32 	%f252, %f34, 0f7F800000, 0f7F800000;
	selp.f32 	%f253, %f252, %f329, %p25;
	setp.eq.f32 	%p26, %f34, 0f00000000;
	selp.f32 	%f329, 0f80000000, %f253, %p26;
$L__BB9_24:
	add.f32 	%f330, %f28, %f329;
$L__BB9_25:
	st.shared.f32 	[%r8], %f330;
	add.s32 	%r88, %r9, %r14;
	ld.shared.f32 	%f40, [%r88];
	ld.shared.f32 	%f41, [%r9];
	setp.gtu.f32 	%p27, %f41, %f40;
	@%p27 bra 	$L__BB9_29;
	sub.f32 	%f254, %f41, %f40;
	fma.rn.f32 	%f255, %f254, 0f3BBB989D, 0f3F000000;
	cvt.sat.f32.f32 	%f256, %f255;
	mov.f32 	%f257, 0f4B400001;
	mov.f32 	%f258, 0f437C0000;
	fma.rm.f32 	%f259, %f256, %f258, %f257;
	add.f32 	%f260, %f259, 0fCB40007F;
	neg.f32 	%f261, %f260;
	fma.rn.f32 	%f262, %f254, 0f3FB8AA3B, %f261;
	fma.rn.f32 	%f263, %f254, 0f32A57060, %f262;
	mov.b32 	%r89, %f259;
	shl.b32 	%r90, %r89, 23;
	mov.b32 	%f264, %r90;
	ex2.approx.ftz.f32 	%f265, %f263;
	mul.f32 	%f42, %f265, %f264;
	mov.f32 	%f266, 0f3F800000;
	add.rz.f32 	%f267, %f42, %f266;
	mov.b32 	%r91, %f267;
	add.s32 	%r92, %r91, -1061158912;
	and.b32  	%r93, %r92, -8388608;
	mov.b32 	%r21, %f42;
	sub.s32 	%r94, %r21, %r93;
	mov.b32 	%f268, %r94;
	sub.s32 	%r95, 1082130432, %r93;
	mov.b32 	%f269, %r95;
	fma.rn.f32 	%f270, %f269, 0f3E800000, 0fBF800000;
	add.f32 	%f271, %f270, %f268;
	cvt.rn.f32.s32 	%f272, %r93;
	mul.f32 	%f273, %f272, 0f34000000;
	fma.rn.f32 	%f274, %f271, 0fBD39BF78, 0f3DD80012;
	fma.rn.f32 	%f275, %f274, %f271, 0fBE0778E0;
	fma.rn.f32 	%f276, %f275, %f271, 0f3E146475;
	fma.rn.f32 	%f277, %f276, %f271, 0fBE2A68DD;
	fma.rn.f32 	%f278, %f277, %f271, 0f3E4CAF9E;
	fma.rn.f32 	%f279, %f278, %f271, 0fBE800042;
	fma.rn.f32 	%f280, %f279, %f271, 0f3EAAAAE6;
	fma.rn.f32 	%f281, %f280, %f271, 0fBF000000;
	mul.f32 	%f282, %f271, %f281;
	fma.rn.f32 	%f283, %f282, %f271, %f271;
	fma.rn.f32 	%f331, %f273, 0f3F317218, %f283;
	setp.lt.u32 	%p28, %r21, 2139095040;
	@%p28 bra 	$L__BB9_28;
	setp.gt.s32 	%p29, %r21, -1082130432;
	fma.rn.f32 	%f284, %f42, 0f7F800000, 0f7F800000;
	selp.f32 	%f285, %f284, %f331, %p29;
	setp.eq.f32 	%p30, %f42, 0f00000000;
	selp.f32 	%f331, 0f80000000, %f285, %p30;
$L__BB9_28:
	add.f32 	%f333, %f40, %f331;
	bra.uni 	$L__BB9_32;
$L__BB9_29:
	sub.f32 	%f286, %f40, %f41;
	fma.rn.f32 	%f287, %f286, 0f3BBB989D, 0f3F000000;
	cvt.sat.f32.f32 	%f288, %f287;
	mov.f32 	%f289, 0f4B400001;
	mov.f32 	%f290, 0f437C0000;
	fma.rm.f32 	%f291, %f288, %f290, %f289;
	add.f32 	%f292, %f291, 0fCB40007F;
	neg.f32 	%f293, %f292;
	fma.rn.f32 	%f294, %f286, 0f3FB8AA3B, %f293;
	fma.rn.f32 	%f295, %f286, 0f32A57060, %f294;
	mov.b32 	%r96, %f291;
	shl.b32 	%r97, %r96, 23;
	mov.b32 	%f296, %r97;
	ex2.approx.ftz.f32 	%f297, %f295;
	mul.f32 	%f47, %f297, %f296;
	mov.f32 	%f298, 0f3F800000;
	add.rz.f32 	%f299, %f47, %f298;
	mov.b32 	%r98, %f299;
	add.s32 	%r99, %r98, -1061158912;
	and.b32  	%r100, %r99, -8388608;
	mov.b32 	%r22, %f47;
	sub.s32 	%r101, %r22, %r100;
	mov.b32 	%f300, %r101;
	sub.s32 	%r102, 1082130432, %r100;
	mov.b32 	%f301, %r102;
	fma.rn.f32 	%f302, %f301, 0f3E800000, 0fBF800000;
	add.f32 	%f303, %f302, %f300;
	cvt.rn.f32.s32 	%f304, %r100;
	mul.f32 	%f305, %f304, 0f34000000;
	fma.rn.f32 	%f306, %f303, 0fBD39BF78, 0f3DD80012;
	fma.rn.f32 	%f307, %f306, %f303, 0fBE0778E0;
	fma.rn.f32 	%f308, %f307, %f303, 0f3E146475;
	fma.rn.f32 	%f309, %f308, %f303, 0fBE2A68DD;
	fma.rn.f32 	%f310, %f309, %f303, 0f3E4CAF9E;
	fma.rn.f32 	%f311, %f310, %f303, 0fBE800042;
	fma.rn.f32 	%f312, %f311, %f303, 0f3EAAAAE6;
	fma.rn.f32 	%f313, %f312, %f303, 0fBF000000;
	mul.f32 	%f314, %f303, %f313;
	fma.rn.f32 	%f315, %f314, %f303, %f303;
	fma.rn.f32 	%f332, %f305, 0f3F317218, %f315;
	setp.lt.u32 	%p31, %r22, 2139095040;
	@%p31 bra 	$L__BB9_31;
	setp.gt.s32 	%p32, %r22, -1082130432;
	fma.rn.f32 	%f316, %f47, 0f7F800000, 0f7F800000;
	selp.f32 	%f317, %f316, %f332, %p32;
	setp.eq.f32 	%p33, %f47, 0f00000000;
	selp.f32 	%f332, 0f80000000, %f317, %p33;
$L__BB9_31:
	add.f32 	%f333, %f41, %f332;
$L__BB9_32:
	st.shared.f32 	[%r9], %f333;
$L__BB9_33:
	bar.sync 	0;
	setp.gt.u32 	%p34, %r107, 3;
	mov.u32 	%r107, %r13;
	@%p34 bra 	$L__BB9_3;
	setp.ne.s32 	%p35, %r3, 0;
	@%p35 bra 	$L__BB9_36;
	ld.shared.f32 	%f318, [_ZZ18kernel_forward_dmrPfS_S_iiiiiE7result1];
	mul.lo.s32 	%r103, %r25, %r5;
	shl.b32 	%r104, %r103, 2;
	add.s32 	%r105, %r104, %r2;
	cvta.to.global.u64 	%rd14, %rd3;
	mul.wide.s32 	%rd15, %r105, 4;
	add.s64 	%rd16, %rd14, %rd15;
	st.global.f32 	[%rd16], %f318;
	ld.shared.f32 	%f319, [_ZZ18kernel_forward_dmrPfS_S_iiiiiE7result2];
	mul.wide.s32 	%rd17, %r25, 4;
	add.s64 	%rd18, %rd16, %rd17;
	st.global.f32 	[%rd18], %f319;
	ld.shared.f32 	%f320, [_ZZ18kernel_forward_dmrPfS_S_iiiiiE7result3];
	add.s64 	%rd19, %rd18, %rd17;
	st.global.f32 	[%rd19], %f320;
	ld.shared.f32 	%f321, [_ZZ18kernel_forward_dmrPfS_S_iiiiiE7result4];
	add.s64 	%rd20, %rd19, %rd17;
	st.global.f32 	[%rd20], %f321;
$L__BB9_36:
	ret;

}
	// .globl	_Z24kernel_forward_dmr_smallPfS_S_iiiii
.visible .entry _Z24kernel_forward_dmr_smallPfS_S_iiiii(
	.param .u64 .ptr .align 1 _Z24kernel_forward_dmr_smallPfS_S_iiiii_param_0,
	.param .u64 .ptr .align 1 _Z24kernel_forward_dmr_smallPfS_S_iiiii_param_1,
	.param .u64 .ptr .align 1 _Z24kernel_forward_dmr_smallPfS_S_iiiii_param_2,
	.param .u32 _Z24kernel_forward_dmr_smallPfS_S_iiiii_param_3,
	.param .u32 _Z24kernel_forward_dmr_smallPfS_S_iiiii_param_4,
	.param .u32 _Z24kernel_forward_dmr_smallPfS_S_iiiii_param_5,
	.param .u32 _Z24kernel_forward_dmr_smallPfS_S_iiiii_param_6,
	.param .u32 _Z24kernel_forward_dmr_smallPfS_S_iiiii_param_7
)
{
	.reg .pred 	%p<61>;
	.reg .b32 	%r<179>;
	.reg .b32 	%f<660>;
	.reg .b64 	%rd<21>;
	// demoted variable
	.shared .align 4 .b8 _ZZ24kernel_forward_dmr_smallPfS_S_iiiiiE7result1[2000];
	// demoted variable
	.shared .align 4 .b8 _ZZ24kernel_forward_dmr_smallPfS_S_iiiiiE7result2[2000];
	// demoted variable
	.shared .align 4 .b8 _ZZ24kernel_forward_dmr_smallPfS_S_iiiiiE7result3[2000];
	// demoted variable
	.shared .align 4 .b8 _ZZ24kernel_forward_dmr_smallPfS_S_iiiiiE7result4[2000];
	ld.param.u64 	%rd6, [_Z24kernel_forward_dmr_smallPfS_S_iiiii_param_0];
	ld.param.u64 	%rd7, [_Z24kernel_forward_dmr_smallPfS_S_iiiii_param_1];
	ld.param.u64 	%rd8, [_Z24kernel_forward_dmr_smallPfS_S_iiiii_param_2];
	ld.param.u32 	%r32, [_Z24kernel_forward_dmr_smallPfS_S_iiiii_param_4];
	ld.param.u32 	%r35, [_Z24kernel_forward_dmr_smallPfS_S_iiiii_param_5];
	ld.param.u32 	%r33, [_Z24kernel_forward_dmr_smallPfS_S_iiiii_param_6];
	ld.param.u32 	%r34, [_Z24kernel_forward_dmr_smallPfS_S_iiiii_param_7];
	mov.u32 	%r1, %ctaid.y;
	mov.u32 	%r2, %ctaid.z;
	add.s32 	%r3, %r35, %r1;
	setp.ge.s32 	%p1, %r3, %r32;
	@%p1 bra 	$L__BB10_62;
	mov.u32 	%r36, %ctaid.x;
	cvta.to.global.u64 	%rd9, %rd7;
	cvta.to.global.u64 	%rd10, %rd6;
	mov.u32 	%r37, %tid.x;
	mul.lo.s32 	%r38, %r32, %r36;
	mul.lo.s32 	%r39, %r32, %r1;
	mad.lo.s32 	%r40, %r38, %r32, %r39;
	add.s32 	%r4, %r40, %r3;
	mad.lo.s32 	%r41, %r4, %r33, %r37;
	mul.wide.s32 	%rd11, %r41, 4;
	add.s64 	%rd12, %rd9, %rd11;
	ld.global.f32 	%f105, [%rd12];
	mad.lo.s32 	%r42, %r34, %r36, %r2;
	mul.lo.s32 	%r43, %r33, %r42;
	shl.b32 	%r44, %r43, 2;
	add.s32 	%r45, %r44, %r37;
	mul.wide.s32 	%rd13, %r45, 4;
	add.s64 	%rd14, %rd10, %rd13;
	ld.global.f32 	%f106, [%rd14];
	add.f32 	%f107, %f105, %f106;
	shl.b32 	%r46, %r37, 2;
	mov.u32 	%r174, _ZZ24kernel_forward_dmr_smallPfS_S_iiiiiE7result1;
	add.s32 	%r48, %r174, %r46;
	st.shared.f32 	[%r48], %f107;
	mul.wide.s32 	%rd15, %r33, 4;
	add.s64 	%rd16, %rd14, %rd15;
	ld.global.f32 	%f108, [%rd16];
	add.f32 	%f109, %f105, %f108;
	mov.u32 	%r175, _ZZ24kernel_forward_dmr_smallPfS_S_iiiiiE7result2;
	add.s32 	%r50, %r175, %r46;
	st.shared.f32 	[%r50], %f109;
	add.s64 	%rd17, %rd16, %rd15;
	ld.global.f32 	%f110, [%rd17];
	add.f32 	%f111, %f105, %f110;
	mov.u32 	%r176, _ZZ24kernel_forward_dmr_smallPfS_S_iiiiiE7result3;
	add.s32 	%r52, %r176, %r46;
	st.shared.f32 	[%r52], %f111;
	add.s64 	%rd18, %rd17, %rd15;
	ld.global.f32 	%f112, [%rd18];
	add.f32 	%f113, %f105, %f112;
	mov.u32 	%r177, _ZZ24kernel_forward_dmr_smallPfS_S_iiiiiE7result4;
	add.s32 	%r54, %r177, %r46;
	st.shared.f32 	[%r54], %f113;
	bar.sync 	0;
	setp.ne.s32 	%p2, %r37, 0;
	@%p2 bra 	$L__BB10_62;
	setp.lt.s32 	%p3, %r33, 1;
	mov.f32 	%f631, 0fFF800000;
	mov.f32 	%f630, %f631;
	mov.f32 	%f629, %f631;
	mov.f32 	%f628, %f631;
	@%p3 bra 	$L__BB10_33;
	neg.s32 	%r178, %r33;
	mov.f32 	%f628, 0fFF800000;
	mov.f32 	%f629, %f628;
	mov.f32 	%f630, %f628;
	mov.f32 	%f631, %f628;
$L__BB10_4:
	ld.shared.f32 	%f5, [%r174];
	setp.gtu.f32 	%p4, %f5, %f631;
	@%p4 bra 	$L__BB10_8;
	sub.f32 	%f116, %f5, %f631;
	fma.rn.f32 	%f117, %f116, 0f3BBB989D, 0f3F000000;
	cvt.sat.f32.f32 	%f118, %f117;
	mov.f32 	%f119, 0f4B400001;
	mov.f32 	%f120, 0f437C0000;
	fma.rm.f32 	%f121, %f118, %f120, %f119;
	add.f32 	%f122, %f121, 0fCB40007F;
	neg.f32 	%f123, %f122;
	fma.rn.f32 	%f124, %f116, 0f3FB8AA3B, %f123;
	fma.rn.f32 	%f125, %f116, 0f32A57060, %f124;
	mov.b32 	%r59, %f121;
	shl.b32 	%r60, %r59, 23;
	mov.b32 	%f126, %r60;
	ex2.approx.ftz.f32 	%f127, %f125;
	mul.f32 	%f6, %f127, %f126;
	mov.f32 	%f128, 0f3F800000;
	add.rz.f32 	%f129, %f6, %f128;
	mov.b32 	%r61, %f129;
	add.s32 	%r62, %r61, -1061158912;
	and.b32  	%r63, %r62, -8388608;
	mov.b32 	%r11, %f6;
	sub.s32 	%r64, %r11, %r63;
	mov.b32 	%f130, %r64;
	sub.s32 	%r65, 1082130432, %r63;
	mov.b32 	%f131, %r65;
	fma.rn.f32 	%f132, %f131, 0f3E800000, 0fBF800000;
	add.f32 	%f133, %f132, %f130;
	cvt.rn.f32.s32 	%f134, %r63;
	mul.f32 	%f135, %f134, 0f34000000;
	fma.rn.f32 	%f136, %f133, 0fBD39BF78, 0f3DD80012;
	fma.rn.f32 	%f137, %f136, %f133, 0fBE0778E0;
	fma.rn.f32 	%f138, %f137, %f133, 0f3E146475;
	fma.rn.f32 	%f139, %f138, %f133, 0fBE2A68DD;
	fma.rn.f32 	%f140, %f139, %f133, 0f3E4CAF9E;
	fma.rn.f32 	%f141, %f140, %f133, 0fBE800042;
	fma.rn.f32 	%f142, %f141, %f133, 0f3EAAAAE6;
	fma.rn.f32 	%f143, %f142, %f133, 0fBF000000;
	mul.f32 	%f144, %f133, %f143;
	fma.rn.f32 	%f145, %f144, %f133, %f133;
	fma.rn.f32 	%f632, %f135, 0f3F317218, %f145;
	setp.lt.u32 	%p5, %r11, 2139095040;
	@%p5 bra 	$L__BB10_7;
	setp.gt.s32 	%p6, %r11, -1082130432;
	fma.rn.f32 	%f146, %f6, 0f7F800000, 0f7F800000;
	selp.f32 	%f147, %f146, %f632, %p6;
	setp.eq.f32 	%p7, %f6, 0f00000000;
	selp.f32 	%f632, 0f80000000, %f147, %p7;
$L__BB10_7:
	add.f32 	%f631, %f631, %f632;
	bra.uni 	$L__BB10_11;
$L__BB10_8:
	sub.f32 	%f148, %f631, %f5;
	fma.rn.f32 	%f149, %f148, 0f3BBB989D, 0f3F000000;
	cvt.sat.f32.f32 	%f150, %f149;
	mov.f32 	%f151, 0f4B400001;
	mov.f32 	%f152, 0f437C0000;
	fma.rm.f32 	%f153, %f150, %f152, %f151;
	add.f32 	%f154, %f153, 0fCB40007F;
	neg.f32 	%f155, %f154;
	fma.rn.f32 	%f156, %f148, 0f3FB8AA3B, %f155;
	fma.rn.f32 	%f157, %f148, 0f32A57060, %f156;
	mov.b32 	%r66, %f153;
	shl.b32 	%r67, %r66, 23;
	mov.b32 	%f158, %r67;
	ex2.approx.ftz.f32 	%f159, %f157;
	mul.f32 	%f11, %f159, %f158;
	mov.f32 	%f160, 0f3F800000;
	add.rz.f32 	%f161, %f11, %f160;
	mov.b32 	%r68, %f161;
	add.s32 	%r69, %r68, -1061158912;
	and.b32  	%r70, %r69, -8388608;
	mov.b32 	%r12, %f11;
	sub.s32 	%r71, %r12, %r70;
	mov.b32 	%f162, %r71;
	sub.s32 	%r72, 1082130432, %r70;
	mov.b32 	%f163, %r72;
	fma.rn.f32 	%f164, %f163, 0f3E800000, 0fBF800000;
	add.f32 	%f165, %f164, %f162;
	cvt.rn.f32.s32 	%f166, %r70;
	mul.f32 	%f167, %f166, 0f34000000;
	fma.rn.f32 	%f168, %f165, 0fBD39BF78, 0f3DD80012;
	fma.rn.f32 	%f169, %f168, %f165, 0fBE0778E0;
	fma.rn.f32 	%f170, %f169, %f165, 0f3E146475;
	fma.rn.f32 	%f171, %f170, %f165, 0fBE2A68DD;
	fma.rn.f32 	%f172, %f171, %f165, 0f3E4CAF9E;
	fma.rn.f32 	%f173, %f172, %f165, 0fBE800042;
	fma.rn.f32 	%f174, %f173, %f165, 0f3EAAAAE6;
	fma.rn.f32 	%f175, %f174, %f165, 0fBF000000;
	mul.f32 	%f176, %f165, %f175;
	fma.rn.f32 	%f177, %f176, %f165, %f165;
	fma.rn.f32 	%f633, %f167, 0f3F317218, %f177;
	setp.lt.u32 	%p8, %r12, 2139095040;
	@%p8 bra 	$L__BB10_10;
	setp.gt.s32 	%p9, %r12, -1082130432;
	fma.rn.f32 	%f178, %f11, 0f7F800000, 0f7F800000;
	selp.f32 	%f179, %f178, %f633, %p9;
	setp.eq.f32 	%p10, %f11, 0f00000000;
	selp.f32 	%f633, 0f80000000, %f179, %p10;
$L__BB10_10:
	add.f32 	%f631, %f5, %f633;
$L__BB10_11:
	ld.shared.f32 	%f17, [%r175];
	setp.gtu.f32 	%p11, %f17, %f630;
	@%p11 bra 	$L__BB10_15;
	sub.f32 	%f180, %f17, %f630;
	fma.rn.f32 	%f181, %f180, 0f3BBB989D, 0f3F000000;
	cvt.sat.f32.f32 	%f182, %f181;
	mov.f32 	%f183, 0f4B400001;
	mov.f32 	%f184, 0f437C0000;
	fma.rm.f32 	%f185, %f182, %f184, %f183;
	add.f32 	%f186, %f185, 0fCB40007F;
	neg.f32 	%f187, %f186;
	fma.rn.f32 	%f188, %f180, 0f3FB8AA3B, %f187;
	fma.rn.f32 	%f189, %f180, 0f32A57060, %f188;
	mov.b32 	%r73, %f185;
	shl.b32 	%r74, %r73, 23;
	mov.b32 	%f190, %r74;
	ex2.approx.ftz.f32 	%f191, %f189;
	mul.f32 	%f18, %f191, %f190;
	mov.f32 	%f192, 0f3F800000;
	add.rz.f32 	%f193, %f18, %f192;
	mov.b32 	%r75, %f193;
	add.s32 	%r76, %r75, -1061158912;
	and.b32  	%r77, %r76, -8388608;
	mov.b32 	%r13, %f18;
	sub.s32 	%r78, %r13, %r77;
	mov.b32 	%f194, %r78;
	sub.s32 	%r79, 1082130432, %r77;
	mov.b32 	%f195, %r79;
	fma.rn.f32 	%f196, %f195, 0f3E800000, 0fBF800000;
	add.f32 	%f197, %f196, %f194;
	cvt.rn.f32.s32 	%f198, %r77;
	mul.f32 	%f199, %f198, 0f34000000;
	fma.rn.f32 	%f200, %f197, 0fBD39BF78, 0f3DD80012;
	fma.rn.f32 	%f201, %f200, %f197, 0fBE0778E0;
	fma.rn.f32 	%f202, %f201, %f197, 0f3E146475;
	fma.rn.f32 	%f203, %f202, %f197, 0fBE2A68DD;
	fma.rn.f32 	%f204, %f203, %f197, 0f3E4CAF9E;
	fma.rn.f32 	%f205, %f204, %f197, 0fBE800042;
	fma.rn.f32 	%f206, %f205, %f197, 0f3EAAAAE6;
	fma.rn.f32 	%f207, %f206, %f197, 0fBF000000;
	mul.f32 	%f208, %f197, %f207;
	fma.rn.f32 	%f209, %f208, %f197, %f197;
	fma.rn.f32 	%f635, %f199, 0f3F317218, %f209;
	setp.lt.u32 	%p12, %r13, 2139095040;
	@%p12 bra 	$L__BB10_14;
	setp.gt.s32 	%p13, %r13, -1082130432;
	fma.rn.f32 	%f210, %f18, 0f7F800000, 0f7F800000;
	selp.f32 	%f211, %f210, %f635, %p13;
	setp.eq.f32 	%p14, %f18, 0f00000000;
	selp.f32 	%f635, 0f80000000, %f211, %p14;
$L__BB10_14:
	add.f32 	%f630, %f630, %f635;
	bra.uni 	$L__BB10_18;
$L__BB10_15:
	sub.f32 	%f212, %f630, %f17;
	fma.rn.f32 	%f213, %f212, 0f3BBB989D, 0f3F000000;
	cvt.sat.f32.f32 	%f214, %f213;
	mov.f32 	%f215, 0f4B400001;
	mov.f32 	%f216, 0f437C0000;
	fma.rm.f32 	%f217, %f214, %f216, %f215;
	add.f32 	%f218, %f217, 0fCB40007F;
	neg.f32 	%f219, %f218;
	fma.rn.f32 	%f220, %f212, 0f3FB8AA3B, %f219;
	fma.rn.f32 	%f221, %f212, 0f32A57060, %f220;
	mov.b32 	%r80, %f217;
	shl.b32 	%r81, %r80, 23;
	mov.b32 	%f222, %r81;
	ex2.approx.ftz.f32 	%f223, %f221;
	mul.f32 	%f23, %f223, %f222;
	mov.f32 	%f224, 0f3F800000;
	add.rz.f32 	%f225, %f23, %f224;
	mov.b32 	%r82, %f225;
	add.s32 	%r83, %r82, -1061158912;
	and.b32  	%r84, %r83, -8388608;
	mov.b32 	%r14, %f23;
	sub.s32 	%r85, %r14, %r84;
	mov.b32 	%f226, %r85;
	sub.s32 	%r86, 1082130432, %r84;
	mov.b32 	%f227, %r86;
	fma.rn.f32 	%f228, %f227, 0f3E800000, 0fBF800000;
	add.f32 	%f229, %f228, %f226;
	cvt.rn.f32.s32 	%f230, %r84;
	mul.f32 	%f231, %f230, 0f34000000;
	fma.rn.f32 	%f232, %f229, 0fBD39BF78, 0f3DD80012;
	fma.rn.f32 	%f233, %f232, %f229, 0fBE0778E0;
	fma.rn.f32 	%f234, %f233, %f229, 0f3E146475;
	fma.rn.f32 	%f235, %f234, %f229, 0fBE2A68DD;
	fma.rn.f32 	%f236, %f235, %f229, 0f3E4CAF9E;
	fma.rn.f32 	%f237, %f236, %f229, 0fBE800042;
	fma.rn.f32 	%f238, %f237, %f229, 0f3EAAAAE6;
	fma.rn.f32 	%f239, %f238, %f229, 0fBF000000;
	mul.f32 	%f240, %f229, %f239;
	fma.rn.f32 	%f241, %f240, %f229, %f229;
	fma.rn.f32 	%f636, %f231, 0f3F317218, %f241;
	setp.lt.u32 	%p15, %r14, 2139095040;
	@%p15 bra 	$L__BB10_17;
	setp.gt.s32 	%p16, %r14, -1082130432;
	fma.rn.f32 	%f242, %f23, 0f7F800000, 0f7F800000;
	selp.f32 	%f243, %f242, %f636, %p16;
	setp.eq.f32 	%p17, %f23, 0f00000000;
	selp.f32 	%f636, 0f80000000, %f243, %p17;
$L__BB10_17:
	add.f32 	%f630, %f17, %f636;
$L__BB10_18:
	ld.shared.f32 	%f29, [%r176];
	setp.gtu.f32 	%p18, %f29, %f629;
	@%p18 bra 	$L__BB10_22;
	sub.f32 	%f244, %f29, %f629;
	fma.rn.f32 	%f245, %f244, 0f3BBB989D, 0f3F000000;
	cvt.sat.f32.f32 	%f246, %f245;
	mov.f32 	%f247, 0f4B400001;
	mov.f32 	%f248, 0f437C0000;
	fma.rm.f32 	%f249, %f246, %f248, %f247;
	add.f32 	%f250, %f249, 0fCB40007F;
	neg.f32 	%f251, %f250;
	fma.rn.f32 	%f252, %f244, 0f3FB8AA3B, %f251;
	fma.rn.f32 	%f253, %f244, 0f32A57060, %f252;
	mov.b32 	%r87, %f249;
	shl.b32 	%r88, %r87, 23;
	mov.b32 	%f254, %r88;
	ex2.approx.ftz.f32 	%f255, %f253;
	mul.f32 	%f30, %f255, %f254;
	mov.f32 	%f256, 0f3F800000;
	add.rz.f32 	%f257, %f30, %f256;
	mov.b32 	%r89, %f257;
	add.s32 	%r90, %r89, -1061158912;
	and.b32  	%r91, %r90, -8388608;
	mov.b32 	%r15, %f30;
	sub.s32 	%r92, %r15, %r91;
	mov.b32 	%f258, %r92;
	sub.s32 	%r93, 1082130432, %r91;
	mov.b32 	%f259, %r93;
	fma.rn.f32 	%f260, %f259, 0f3E800000, 0fBF800000;
	add.f32 	%f261, %f260, %f258;
	cvt.rn.f32.s32 	%f262, %r91;
	mul.f32 	%f263, %f262, 0f34000000;
	fma.rn.f32 	%f264, %f261, 0fBD39BF78, 0f3DD80012;
	fma.rn.f32 	%f265, %f264, %f261, 0fBE0778E0;
	fma.rn.f32 	%f266, %f265, %f261, 0f3E146475;
	fma.rn.f32 	%f267, %f266, %f261, 0fBE2A68DD;
	fma.rn.f32 	%f268, %f267, %f261, 0f3E4CAF9E;
	fma.rn.f32 	%f269, %f268, %f261, 0fBE800042;
	fma.rn.f32 	%f270, %f269, %f261, 0f3EAAAAE6;
	fma.rn.f32 	%f271, %f270, %f261, 0fBF000000;
	mul.f32 	%f272, %f261, %f271;
	fma.rn.f32 	%f273, %f272, %f261, %f261;
	fma.rn.f32 	%f638, %f263, 0f3F317218, %f273;
	setp.lt.u32 	%p19, %r15, 2139095040;
	@%p19 bra 	$L__BB10_21;
	setp.gt.s32 	%p20, %r15, -1082130432;
	fma.rn.f32 	%f274, %f30, 0f7F800000, 0f7F800000;
	selp.f32 	%f275, %f274, %f638, %p20;
	setp.eq.f32 	%p21, %f30, 0f00000000;
	selp.f32 	%f638, 0f80000000, %f275, %p21;
$L__BB10_21:
	add.f32 	%f629, %f629, %f638;
	bra.uni 	$L__BB10_25;
$L__BB10_22:
	sub.f32 	%f276, %f629, %f29;
	fma.rn.f32 	%f277, %f276, 0f3BBB989D, 0f3F000000;
	cvt.sat.f32.f32 	%f278, %f277;
	mov.f32 	%f279, 0f4B400001;
	mov.f32 	%f280, 0f437C0000;
	fma.rm.f32 	%f281, %f278, %f280, %f279;
	add.f32 	%f282, %f281, 0fCB40007F;
	neg.f32 	%f283, %f282;
	fma.rn.f32 	%f284, %f276, 0f3FB8AA3B, %f283;
	fma.rn.f32 	%f285, %f276, 0f32A57060, %f284;
	mov.b32 	%r94, %f281;
	shl.b32 	%r95, %r94, 23;
	mov.b32 	%f286, %r95;
	ex2.approx.ftz.f32 	%f287, %f285;
	mul.f32 	%f35, %f287, %f286;
	mov.f32 	%f288, 0f3F800000;
	add.rz.f32 	%f289, %f35, %f288;
	mov.b32 	%r96, %f289;
	add.s32 	%r97, %r96, -1061158912;
	and.b32  	%r98, %r97, -8388608;
	mov.b32 	%r16, %f35;
	sub.s32 	%r99, %r16, %r98;
	mov.b32 	%f290, %r99;
	sub.s32 	%r100, 1082130432, %r98;
	mov.b32 	%f291, %r100;
	fma.rn.f32 	%f292, %f291, 0f3E800000, 0fBF800000;
	add.f32 	%f293, %f292, %f290;
	cvt.rn.f32.s32 	%f294, %r98;
	mul.f32 	%f295, %f294, 0f34000000;
	fma.rn.f32 	%f296, %f293, 0fBD39BF78, 0f3DD80012;
	fma.rn.f32 	%f297, %f296, %f293, 0fBE0778E0;
	fma.rn.f32 	%f298, %f297, %f293, 0f3E146475;
	fma.rn.f32 	%f299, %f298, %f293, 0fBE2A68DD;
	fma.rn.f32 	%f300, %f299, %f293, 0f3E4CAF9E;
	fma.rn.f32 	%f301, %f300, %f293, 0fBE800042;
	fma.rn.f32 	%f302, %f301, %f293, 0f3EAAAAE6;
	fma.rn.f32 	%f303, %f302, %f293, 0fBF000000;
	mul.f32 	%f304, %f293, %f303;
	fma.rn.f32 	%f305, %f304, %f293, %f293;
	fma.rn.f32 	%f639, %f295, 0f3F317218, %f305;
	setp.lt.u32 	%p22, %r16, 2139095040;
	@%p22 bra 	$L__BB10_24;
	setp.gt.s32 	%p23, %r16, -1082130432;
	fma.rn.f32 	%f306, %f35, 0f7F800000, 0f7F800000;
	selp.f32 	%f307, %f306, %f639, %p23;
	setp.eq.f32 	%p24, %f35, 0f00000000;
	selp.f32 	%f639, 0f80000000, %f307, %p24;
$L__BB10_24:
	add.f32 	%f629, %f29, %f639;
$L__BB10_25:
	ld.shared.f32 	%f41, [%r177];
	setp.gtu.f32 	%p25, %f41, %f628;
	@%p25 bra 	$L__BB10_29;
	sub.f32 	%f308, %f41, %f628;
	fma.rn.f32 	%f309, %f308, 0f3BBB989D, 0f3F000000;
	cvt.sat.f32.f32 	%f310, %f309;
	mov.f32 	%f311, 0f4B400001;
	mov.f32 	%f312, 0f437C0000;
	fma.rm.f32 	%f313, %f310, %f312, %f311;
	add.f32 	%f314, %f313, 0fCB40007F;
	neg.f32 	%f315, %f314;
	fma.rn.f32 	%f316, %f308, 0f3FB8AA3B, %f315;
	fma.rn.f32 	%f317, %f308, 0f32A57060, %f316;
	mov.b32 	%r101, %f313;
	shl.b32 	%r102, %r101, 23;
	mov.b32 	%f318, %r102;
	ex2.approx.ftz.f32 	%f319, %f317;
	mul.f32 	%f42, %f319, %f318;
	mov.f32 	%f320, 0f3F800000;
	add.rz.f32 	%f321, %f42, %f320;
	mov.b32 	%r103, %f321;
	add.s32 	%r104, %r103, -1061158912;
	and.b32  	%r105, %r104, -8388608;
	mov.b32 	%r17, %f42;
	sub.s32 	%r106, %r17, %r105;
	mov.b32 	%f322, %r106;
	sub.s32 	%r107, 1082130432, %r105;
	mov.b32 	%f323, %r107;
	fma.rn.f32 	%f324, %f323, 0f3E800000, 0fBF800000;
	add.f32 	%f325, %f324, %f322;
	cvt.rn.f32.s32 	%f326, %r105;
	mul.f32 	%f327, %f326, 0f34000000;
	fma.rn.f32 	%f328, %f325, 0fBD39BF78, 0f3DD80012;
	fma.rn.f32 	%f329, %f328, %f325, 0fBE0778E0;
	fma.rn.f32 	%f330, %f329, %f325, 0f3E146475;
	fma.rn.f32 	%f331, %f330, %f325, 0fBE2A68DD;
	fma.rn.f32 	%f332, %f331, %f325, 0f3E4CAF9E;
	fma.rn.f32 	%f333, %f332, %f325, 0fBE800042;
	fma.rn.f32 	%f334, %f333, %f325, 0f3EAAAAE6;
	fma.rn.f32 	%f335, %f334, %f325, 0fBF000000;
	mul.f32 	%f336, %f325, %f335;
	fma.rn.f32 	%f337, %f336, %f325, %f325;
	fma.rn.f32 	%f641, %f327, 0f3F317218, %f337;
	setp.lt.u32 	%p26, %r17, 2139095040;
	@%p26 bra 	$L__BB10_28;
	setp.gt.s32 	%p27, %r17, -1082130432;
	fma.rn.f32 	%f338, %f42, 0f7F800000, 0f7F800000;
	selp.f32 	%f339, %f338, %f641, %p27;
	setp.eq.f32 	%p28, %f42, 0f00000000;
	selp.f32 	%f641, 0f80000000, %f339, %p28;
$L__BB10_28:
	add.f32 	%f628, %f628, %f641;
	bra.uni 	$L__BB10_32;
$L__BB10_29:
	sub.f32 	%f340, %f628, %f41;
	fma.rn.f32 	%f341, %f340, 0f3BBB989D, 0f3F000000;
	cvt.sat.f32.f32 	%f342, %f341;
	mov.f32 	%f343, 0f4B400001;
	mov.f32 	%f344, 0f437C0000;
	fma.rm.f32 	%f345, %f342, %f344, %f343;
	add.f32 	%f346, %f345, 0fCB40007F;
	neg.f32 	%f347, %f346;
	fma.rn.f32 	%f348, %f340, 0f3FB8AA3B, %f347;
	fma.rn.f32 	%f349, %f340, 0f32A57060, %f348;
	mov.b32 	%r108, %f345;
	shl.b32 	%r109, %r108, 23;
	mov.b32 	%f350, %r109;
	ex2.approx.ftz.f32 	%f351, %f349;
	mul.f32 	%f47, %f351, %f350;
	mov.f32 	%f352, 0f3F800000;
	add.rz.f32 	%f353, %f47, %f352;
	mov.b32 	%r110, %f353;
	add.s32 	%r111, %r110, -1061158912;
	and.b32  	%r112, %r111, -8388608;
	mov.b32 	%r18, %f47;
	sub.s32 	%r113, %r18, %r112;
	mov.b32 	%f354, %r113;
	sub.s32 	%r114, 1082130432, %r112;
	mov.b32 	%f355, %r114;
	fma.rn.f32 	%f356, %f355, 0f3E800000, 0fBF800000;
	add.f32 	%f357, %f356, %f354;
	cvt.rn.f32.s32 	%f358, %r112;
	mul.f32 	%f359, %f358, 0f34000000;
	fma.rn.f32 	%f360, %f357, 0fBD39BF78, 0f3DD80012;
	fma.rn.f32 	%f361, %f360, %f357, 0fBE0778E0;
	fma.rn.f32 	%f362, %f361, %f357, 0f3E146475;
	fma.rn.f32 	%f363, %f362, %f357, 0fBE2A68DD;
	fma.rn.f32 	%f364, %f363, %f357, 0f3E4CAF9E;
	fma.rn.f32 	%f365, %f364, %f357, 0fBE800042;
	fma.rn.f32 	%f366, %f365, %f357, 0f3EAAAAE6;
	fma.rn.f32 	%f367, %f366, %f357, 0fBF000000;
	mul.f32 	%f368, %f357, %f367;
	fma.rn.f32 	%f369, %f368, %f357, %f357;
	fma.rn.f32 	%f642, %f359, 0f3F317218, %f369;
	setp.lt.u32 	%p29, %r18, 2139095040;
	@%p29 bra 	$L__BB10_31;
	setp.gt.s32 	%p30, %r18, -1082130432;
	fma.rn.f32 	%f370, %f47, 0f7F800000, 0f7F800000;
	selp.f32 	%f371, %f370, %f642, %p30;
	setp.eq.f32 	%p31, %f47, 0f00000000;
	selp.f32 	%f642, 0f80000000, %f371, %p31;
$L__BB10_31:
	add.f32 	%f628, %f41, %f642;
$L__BB10_32:
	add.s32 	%r178, %r178, 1;
	setp.ne.s32 	%p32, %r178, 0;
	add.s32 	%r177, %r177, 4;
	add.s32 	%r176, %r176, 4;
	add.s32 	%r175, %r175, 4;
	add.s32 	%r174, %r174, 4;
	@%p32 bra 	$L__BB10_4;
$L__BB10_33:
	mul.lo.s32 	%r115, %r34, %r4;
	shl.b32 	%r116, %r115, 2;
	add.s32 	%r117, %r116, %r2;
	cvta.to.global.u64 	%rd19, %rd8;
	mul.wide.s32 	%rd20, %r117, 4;
	add.s64 	%rd1, %rd19, %rd20;
	ld.global.f32 	%f57, [%rd1];
	setp.gtu.f32 	%p33, %f631, %f57;
	@%p33 bra 	$L__BB10_37;
	sub.f32 	%f372, %f631, %f57;
	fma.rn.f32 	%f373, %f372, 0f3BBB989D, 0f3F000000;
	cvt.sat.f32.f32 	%f374, %f373;
	mov.f32 	%f375, 0f4B400001;
	mov.f32 	%f376, 0f437C0000;
	fma.rm.f32 	%f377, %f374, %f376, %f375;
	add.f32 	%f378, %f377, 0fCB40007F;
	neg.f32 	%f379, %f378;
	fma.rn.f32 	%f380, %f372, 0f3FB8AA3B, %f379;
	fma.rn.f32 	%f381, %f372, 0f32A57060, %f380;
	mov.b32 	%r118, %f377;
	shl.b32 	%r119, %r118, 23;
	mov.b32 	%f382, %r119;
	ex2.approx.ftz.f32 	%f383, %f381;
	mul.f32 	%f58, %f383, %f382;
	mov.f32 	%f384, 0f3F800000;
	add.rz.f32 	%f385, %f58, %f384;
	mov.b32 	%r120, %f385;
	add.s32 	%r121, %r120, -1061158912;
	and.b32  	%r122, %r121, -8388608;
	mov.b32 	%r24, %f58;
	sub.s32 	%r123, %r24, %r122;
	mov.b32 	%f386, %r123;
	sub.s32 	%r124, 1082130432, %r122;
	mov.b32 	%f387, %r124;
	fma.rn.f32 	%f388, %f387, 0f3E800000, 0fBF800000;
	add.f32 	%f389, %f388, %f386;
	cvt.rn.f32.s32 	%f390, %r122;
	mul.f32 	%f391, %f390, 0f34000000;
	fma.rn.f32 	%f392, %f389, 0fBD39BF78, 0f3DD80012;
	fma.rn.f32 	%f393, %f392, %f389, 0fBE0778E0;
	fma.rn.f32 	%f394, %f393, %f389, 0f3E146475;
	fma.rn.f32 	%f395, %f394, %f389, 0fBE2A68DD;
	fma.rn.f32 	%f396, %f395, %f389, 0f3E4CAF9E;
	fma.rn.f32 	%f397, %f396, %f389, 0fBE800042;
	fma.rn.f32 	%f398, %f397, %f389, 0f3EAAAAE6;
	fma.rn.f32 	%f399, %f398, %f389, 0fBF000000;
	mul.f32 	%f400, %f389, %f399;
	fma.rn.f32 	%f401, %f400, %f389, %f389;
	fma.rn.f32 	%f648, %f391, 0f3F317218, %f401;
	setp.lt.u32 	%p34, %r24, 2139095040;
	@%p34 bra 	$L__BB10_36;
	setp.gt.s32 	%p35, %r24, -1082130432;
	fma.rn.f32 	%f402, %f58, 0f7F800000, 0f7F800000;
	selp.f32 	%f403, %f402, %f648, %p35;
	setp.eq.f32 	%p36, %f58, 0f00000000;
	selp.f32 	%f648, 0f80000000, %f403, %p36;
$L__BB10_36:
	add.f32 	%f650, %f57, %f648;
	bra.uni 	$L__BB10_40;
$L__BB10_37:
	sub.f32 	%f404, %f57, %f631;
	fma.rn.f32 	%f405, %f404, 0f3BBB989D, 0f3F000000;
	cvt.sat.f32.f32 	%f406, %f405;
	mov.f32 	%f407, 0f4B400001;
	mov.f32 	%f408, 0f437C0000;
	fma.rm.f32 	%f409, %f406, %f408, %f407;
	add.f32 	%f410, %f409, 0fCB40007F;
	neg.f32 	%f411, %f410;
	fma.rn.f32 	%f412, %f404, 0f3FB8AA3B, %f411;
	fma.rn.f32 	%f413, %f404, 0f32A57060, %f412;
	mov.b32 	%r125, %f409;
	shl.b32 	%r126, %r125, 23;
	mov.b32 	%f414, %r126;
	ex2.approx.ftz.f32 	%f415, %f413;
	mul.f32 	%f63, %f415, %f414;
	mov.f32 	%f416, 0f3F800000;
	add.rz.f32 	%f417, %f63, %f416;
	mov.b32 	%r127, %f417;
	add.s32 	%r128, %r127, -1061158912;
	and.b32  	%r129, %r128, -8388608;
	mov.b32 	%r25, %f63;
	sub.s32 	%r130, %r25, %r129;
	mov.b32 	%f418, %r130;
	sub.s32 	%r131, 1082130432, %r129;
	mov.b32 	%f419, %r131;
	fma.rn.f32 	%f420, %f419, 0f3E800000, 0fBF800000;
	add.f32 	%f421, %f420, %f418;
	cvt.rn.f32.s32 	%f422, %r129;
	mul.f32 	%f423, %f422, 0f34000000;
	fma.rn.f32 	%f424, %f421, 0fBD39BF78, 0f3DD80012;
	fma.rn.f32 	%f425, %f424, %f421, 0fBE0778E0;
	fma.rn.f32 	%f426, %f425, %f421, 0f3E146475;
	fma.rn.f32 	%f427, %f426, %f421, 0fBE2A68DD;
	fma.rn.f32 	%f428, %f427, %f421, 0f3E4CAF9E;
	fma.rn.f32 	%f429, %f428, %f421, 0fBE800042;
	fma.rn.f32 	%f430, %f429, %f421, 0f3EAAAAE6;
	fma.rn.f32 	%f431, %f430, %f421, 0fBF000000;
	mul.f32 	%f432, %f421, %f431;
	fma.rn.f32 	%f433, %f432, %f421, %f421;
	fma.rn.f32 	%f649, %f423, 0f3F317218, %f433;
	setp.lt.u32 	%p37, %r25, 2139095040;
	@%p37 bra 	$L__BB10_39;
	setp.gt.s32 	%p38, %r25, -1082130432;
	fma.rn.f32 	%f434, %f63, 0f7F800000, 0f7F800000;
	selp.f32 	%f435, %f434, %f649, %p38;
	setp.eq.f32 	%p39, %f63, 0f00000000;
	selp.f32 	%f649, 0f80000000, %f435, %p39;
$L__BB10_39:
	add.f32 	%f650, %f631, %f649;
$L__BB10_40:
	st.global.f32 	[%rd1], %f650;
	mul.wide.s32 	%rd2, %r34, 4;
	add.s64 	%rd3, %rd1, %rd2;
	ld.global.f32 	%f69, [%rd3];
	setp.gtu.f32 	%p40, %f630, %f69;
	@%p40 bra 	$L__BB10_44;
	sub.f32 	%f436, %f630, %f69;
	fma.rn.f32 	%f437, %f436, 0f3BBB989D, 0f3F000000;
	cvt.sat.f32.f32 	%f438, %f437;
	mov.f32 	%f439, 0f4B400001;
	mov.f32 	%f440, 0f437C0000;
	fma.rm.f32 	%f441, %f438, %f440, %f439;
	add.f32 	%f442, %f441, 0fCB40007F;
	neg.f32 	%f443, %f442;
	fma.rn.f32 	%f444, %f436, 0f3FB8AA3B, %f443;
	fma.rn.f32 	%f445, %f436, 0f32A57060, %f444;
	mov.b32 	%r132, %f441;
	shl.b32 	%r133, %r132, 23;
	mov.b32 	%f446, %r133;
	ex2.approx.ftz.f32 	%f447, %f445;
	mul.f32 	%f70, %f447, %f446;
	mov.f32 	%f448, 0f3F800000;
	add.rz.f32 	%f449, %f70, %f448;
	mov.b32 	%r134, %f449;
	add.s32 	%r135, %r134, -1061158912;
	and.b32  	%r136, %r135, -8388608;
	mov.b32 	%r26, %f70;
	sub.s32 	%r137, %r26, %r136;
	mov.b32 	%f450, %r137;
	sub.s32 	%r138, 1082130432, %r136;
	mov.b32 	%f451, %r138;
	fma.rn.f32 	%f452, %f451, 0f3E800000, 0fBF800000;
	add.f32 	%f453, %f452, %f450;
	cvt.rn.f32.s32 	%f454, %r136;
	mul.f32 	%f455, %f454, 0f34000000;
	fma.rn.f32 	%f456, %f453, 0fBD39BF78, 0f3DD80012;
	fma.rn.f32 	%f457, %f456, %f453, 0fBE0778E0;
	fma.rn.f32 	%f458, %f457, %f453, 0f3E146475;
	fma.rn.f32 	%f459, %f458, %f453, 0fBE2A68DD;
	fma.rn.f32 	%f460, %f459, %f453, 0f3E4CAF9E;
	fma.rn.f32 	%f461, %f460, %f453, 0fBE800042;
	fma.rn.f32 	%f462, %f461, %f453, 0f3EAAAAE6;
	fma.rn.f32 	%f463, %f462, %f453, 0fBF000000;
	mul.f32 	%f464, %f453, %f463;
	fma.rn.f32 	%f465, %f464, %f453, %f453;
	fma.rn.f32 	%f651, %f455, 0f3F317218, %f465;
	setp.lt.u32 	%p41, %r26, 2139095040;
	@%p41 bra 	$L__BB10_43;
	setp.gt.s32 	%p42, %r26, -1082130432;
	fma.rn.f32 	%f466, %f70, 0f7F800000, 0f7F800000;
	selp.f32 	%f467, %f466, %f651, %p42;
	setp.eq.f32 	%p43, %f70, 0f00000000;
	selp.f32 	%f651, 0f80000000, %f467, %p43;
$L__BB10_43:
	add.f32 	%f653, %f69, %f651;
	bra.uni 	$L__BB10_47;
$L__BB10_44:
	sub.f32 	%f468, %f69, %f630;
	fma.rn.f32 	%f469, %f468, 0f3BBB989D, 0f3F000000;
	cvt.sat.f32.f32 	%f470, %f469;
	mov.f32 	%f471, 0f4B400001;
	mov.f32 	%f472, 0f437C0000;
	fma.rm.f32 	%f473, %f470, %f472, %f471;
	add.f32 	%f474, %f473, 0fCB40007F;
	neg.f32 	%f475, %f474;
	fma.rn.f32 	%f476, %f468, 0f3FB8AA3B, %f475;
	fma.rn.f32 	%f477, %f468, 0f32A57060, %f476;
	mov.b32 	%r139, %f473;
	shl.b32 	%r140, %r139, 23;
	mov.b32 	%f478, %r140;
	ex2.approx.ftz.f32 	%f479, %f477;
	mul.f32 	%f75, %f479, %f478;
	mov.f32 	%f480, 0f3F800000;
	add.rz.f32 	%f481, %f75, %f480;
	mov.b32 	%r141, %f481;
	add.s32 	%r142, %r141, -1061158912;
	and.b32  	%r143, %r142, -8388608;
	mov.b32 	%r27, %f75;
	sub.s32 	%r144, %r27, %r143;
	mov.b32 	%f482, %r144;
	sub.s32 	%r145, 1082130432, %r143;
	mov.b32 	%f483, %r145;
	fma.rn.f32 	%f484, %f483, 0f3E800000, 0fBF800000;
	add.f32 	%f485, %f484, %f482;
	cvt.rn.f32.s32 	%f486, %r143;
	mul.f32 	%f487, %f486, 0f34000000;
	fma.rn.f32 	%f488, %f485, 0fBD39BF78, 0f3DD80012;
	fma.rn.f32 	%f489, %f488, %f485, 0fBE0778E0;
	fma.rn.f32 	%f490, %f489, %f485, 0f3E146475;
	fma.rn.f32 	%f491, %f490, %f485, 0fBE2A68DD;
	fma.rn.f32 	%f492, %f491, %f485, 0f3E4CAF9E;
	fma.rn.f32 	%f493, %f492, %f485, 0fBE800042;
	fma.rn.f32 	%f494, %f493, %f485, 0f3EAAAAE6;
	fma.rn.f32 	%f495, %f494, %f485, 0fBF000000;
	mul.f32 	%f496, %f485, %f495;
	fma.rn.f32 	%f497, %f496, %f485, %f485;
	fma.rn.f32 	%f652, %f487, 0f3F317218, %f497;
	setp.lt.u32 	%p44, %r27, 2139095040;
	@%p44 bra 	$L__BB10_46;
	setp.gt.s32 	%p45, %r27, -1082130432;
	fma.rn.f32 	%f498, %f75, 0f7F800000, 0f7F800000;
	selp.f32 	%f499, %f498, %f652, %p45;
	setp.eq.f32 	%p46, %f75, 0f00000000;
	selp.f32 	%f652, 0f80000000, %f499, %p46;
$L__BB10_46:
	add.f32 	%f653, %f630, %f652;
$L__BB10_47:
	st.global.f32 	[%rd3], %f653;
	add.s64 	%rd4, %rd3, %rd2;
	ld.global.f32 	%f81, [%rd4];
	setp.gtu.f32 	%p47, %f629, %f81;
	@%p47 bra 	$L__BB10_51;
	sub.f32 	%f500, %f629, %f81;
	fma.rn.f32 	%f501, %f500, 0f3BBB989D, 0f3F000000;
	cvt.sat.f32.f32 	%f502, %f501;
	mov.f32 	%f503, 0f4B400001;
	mov.f32 	%f504, 0f437C0000;
	fma.rm.f32 	%f505, %f502, %f504, %f503;
	add.f32 	%f506, %f505, 0fCB40007F;
	neg.f32 	%f507, %f506;
	fma.rn.f32 	%f508, %f500, 0f3FB8AA3B, %f507;
	fma.rn.f32 	%f509, %f500, 0f32A57060, %f508;
	mov.b32 	%r146, %f505;
	shl.b32 	%r147, %r146, 23;
	mov.b32 	%f510, %r147;
	ex2.approx.ftz.f32 	%f511, %f509;
	mul.f32 	%f82, %f511, %f510;
	mov.f32 	%f512, 0f3F800000;
	add.rz.f32 	%f513, %f82, %f512;
	mov.b32 	%r148, %f513;
	add.s32 	%r149, %r148, -1061158912;
	and.b32  	%r150, %r149, -8388608;
	mov.b32 	%r28, %f82;
	sub.s32 	%r151, %r28, %r150;
	mov.b32 	%f514, %r151;
	sub.s32 	%r152, 1082130432, %r150;
	mov.b32 	%f515, %r152;
	fma.rn.f32 	%f516, %f515, 0f3E800000, 0fBF800000;
	add.f32 	%f517, %f516, %f514;
	cvt.rn.f32.s32 	%f518, %r150;
	mul.f32 	%f519, %f518, 0f34000000;
	fma.rn.f32 	%f520, %f517, 0fBD39BF78, 0f3DD80012;
	fma.rn.f32 	%f521, %f520, %f517, 0fBE0778E0;
	fma.rn.f32 	%f522, %f521, %f517, 0f3E146475;
	fma.rn.f32 	%f523, %f522, %f517, 0fBE2A68DD;
	fma.rn.f32 	%f524, %f523, %f517, 0f3E4CAF9E;
	fma.rn.f32 	%f525, %f524, %f517, 0fBE800042;
	fma.rn.f32 	%f526, %f525, %f517, 0f3EAAAAE6;
	fma.rn.f32 	%f527, %f526, %f517, 0fBF000000;
	mul.f32 	%f528, %f517, %f527;
	fma.rn.f32 	%f529, %f528, %f517, %f517;
	fma.rn.f32 	%f654, %f519, 0f3F317218, %f529;
	setp.lt.u32 	%p48, %r28, 2139095040;
	@%p48 bra 	$L__BB10_50;
	setp.gt.s32 	%p49, %r28, -1082130432;
	fma.rn.f32 	%f530, %f82, 0f7F800000, 0f7F800000;
	selp.f32 	%f531, %f530, %f654, %p49;
	setp.eq.f32 	%p50, %f82, 0f00000000;
	selp.f32 	%f654, 0f80000000, %f531, %p50;
$L__BB10_50:
	add.f32 	%f656, %f81, %f654;
	bra.uni 	$L__BB10_54;
$L__BB10_51:
	sub.f32 	%f532, %f81, %f629;
	fma.rn.f32 	%f533, %f532, 0f3BBB989D, 0f3F000000;
	cvt.sat.f32.f32 	%f534, %f533;
	mov.f32 	%f535, 0f4B400001;
	mov.f32 	%f536, 0f437C0000;
	fma.rm.f32 	%f537, %f534, %f536, %f535;
	add.f32 	%f538, %f537, 0fCB40007F;
	neg.f32 	%f539, %f538;
	fma.rn.f32 	%f540, %f532, 0f3FB8AA3B, %f539;
	fma.rn.f32 	%f541, %f532, 0f32A57060, %f540;
	mov.b32 	%r153, %f537;
	shl.b32 	%r154, %r153, 23;
	mov.b32 	%f542, %r154;
	ex2.approx.ftz.f32 	%f543, %f541;
	mul.f32 	%f87, %f543, %f542;
	mov.f32 	%f544, 0f3F800000;
	add.rz.f32 	%f545, %f87, %f544;
	mov.b32 	%r155, %f545;
	add.s32 	%r156, %r155, -1061158912;
	and.b32  	%r157, %r156, -8388608;
	mov.b32 	%r29, %f87;
	sub.s32 	%r158, %r29, %r157;
	mov.b32 	%f546, %r158;
	sub.s32 	%r159, 1082130432, %r157;
	mov.b32 	%f547, %r159;
	fma.rn.f32 	%f548, %f547, 0f3E800000, 0fBF800000;
	add.f32 	%f549, %f548, %f546;
	cvt.rn.f32.s32 	%f550, %r157;
	mul.f32 	%f551, %f550, 0f34000000;
	fma.rn.f32 	%f552, %f549, 0fBD39BF78, 0f3DD80012;
	fma.rn.f32 	%f553, %f552, %f549, 0fBE0778E0;
	fma.rn.f32 	%f554, %f553, %f549, 0f3E146475;
	fma.rn.f32 	%f555, %f554, %f549, 0fBE2A68DD;
	fma.rn.f32 	%f556, %f555, %f549, 0f3E4CAF9E;
	fma.rn.f32 	%f557, %f556, %f549, 0fBE800042;
	fma.rn.f32 	%f558, %f557, %f549, 0f3EAAAAE6;
	fma.rn.f32 	%f559, %f558, %f549, 0fBF000000;
	mul.f32 	%f560, %f549, %f559;
	fma.rn.f32 	%f561, %f560, %f549, %f549;
	fma.rn.f32 	%f655, %f551, 0f3F317218, %f561;
	setp.lt.u32 	%p51, %r29, 2139095040;
	@%p51 bra 	$L__BB10_53;
	setp.gt.s32 	%p52, %r29, -1082130432;
	fma.rn.f32 	%f562, %f87, 0f7F800000, 0f7F800000;
	selp.f32 	%f563, %f562, %f655, %p52;
	setp.eq.f32 	%p53, %f87, 0f00000000;
	selp.f32 	%f655, 0f80000000, %f563, %p53;
$L__BB10_53:
	add.f32 	%f656, %f629, %f655;
$L__BB10_54:
	st.global.f32 	[%rd4], %f656;
	add.s64 	%rd5, %rd4, %rd2;
	ld.global.f32 	%f93, [%rd5];
	setp.gtu.f32 	%p54, %f628, %f93;
	@%p54 bra 	$L__BB10_58;
	sub.f32 	%f564, %f628, %f93;
	fma.rn.f32 	%f565, %f564, 0f3BBB989D, 0f3F000000;
	cvt.sat.f32.f32 	%f566, %f565;
	mov.f32 	%f567, 0f4B400001;
	mov.f32 	%f568, 0f437C0000;
	fma.rm.f32 	%f569, %f566, %f568, %f567;
	add.f32 	%f570, %f569, 0fCB40007F;
	neg.f32 	%f571, %f570;
	fma.rn.f32 	%f572, %f564, 0f3FB8AA3B, %f571;
	fma.rn.f32 	%f573, %f564, 0f32A57060, %f572;
	mov.b32 	%r160, %f569;
	shl.b32 	%r161, %r160, 23;
	mov.b32 	%f574, %r161;
	ex2.approx.ftz.f32 	%f575, %f573;
	mul.f32 	%f94, %f575, %f574;
	mov.f32 	%f576, 0f3F800000;
	add.rz.f32 	%f577, %f94, %f576;
	mov.b32 	%r162, %f577;
	add.s32 	%r163, %r162, -1061158912;
	and.b32  	%r164, %r163, -8388608;
	mov.b32 	%r30, %f94;
	sub.s32 	%r165, %r30, %r164;
	mov.b32 	%f578, %r165;
	sub.s32 	%r166, 1082130432, %r164;
	mov.b32 	%f579, %r166;
	fma.rn.f32 	%f580, %f579, 0f3E800000, 0fBF800000;
	add.f32 	%f581, %f580, %f578;
	cvt.rn.f32.s32 	%f582, %r164;
	mul.f32 	%f583, %f582, 0f34000000;
	fma.rn.f32 	%f584, %f581, 0fBD39BF78, 0f3DD80012;
	fma.rn.f32 	%f585, %f584, %f581, 0fBE0778E0;
	fma.rn.f32 	%f586, %f585, %f581, 0f3E146475;
	fma.rn.f32 	%f587, %f586, %f581, 0fBE2A68DD;
	fma.rn.f32 	%f588, %f587, %f581, 0f3E4CAF9E;
	fma.rn.f32 	%f589, %f588, %f581, 0fBE800042;
	fma.rn.f32 	%f590, %f589, %f581, 0f3EAAAAE6;
	fma.rn.f32 	%f591, %f590, %f581, 0fBF000000;
	mul.f32 	%f592, %f581, %f591;
	fma.rn.f32 	%f593, %f592, %f581, %f581;
	fma.rn.f32 	%f657, %f583, 0f3F317218, %f593;
	setp.lt.u32 	%p55, %r30, 2139095040;
	@%p55 bra 	$L__BB10_57;
	setp.gt.s32 	%p56, %r30, -1082130432;
	fma.rn.f32 	%f594, %f94, 0f7F800000, 0f7F800000;
	selp.f32 	%f595, %f594, %f657, %p56;
	setp.eq.f32 	%p57, %f94, 0f00000000;
	selp.f32 	%f657, 0f80000000, %f595, %p57;
$L__BB10_57:
	add.f32 	%f659, %f93, %f657;
	bra.uni 	$L__BB10_61;
$L__BB10_58:
	sub.f32 	%f596, %f93, %f628;
	fma.rn.f32 	%f597, %f596, 0f3BBB989D, 0f3F000000;
	cvt.sat.f32.f32 	%f598, %f597;
	mov.f32 	%f599, 0f4B400001;
	mov.f32 	%f600, 0f437C0000;
	fma.rm.f32 	%f601, %f598, %f600, %f599;
	add.f32 	%f602, %f601, 0fCB40007F;
	neg.f32 	%f603, %f602;
	fma.rn.f32 	%f604, %f596, 0f3FB8AA3B, %f603;
	fma.rn.f32 	%f605, %f596, 0f32A57060, %f604;
	mov.b32 	%r167, %f601;
	shl.b32 	%r168, %r167, 23;
	mov.b32 	%f606, %r168;
	ex2.approx.ftz.f32 	%f607, %f605;
	mul.f32 	%f99, %f607, %f606;
	mov.f32 	%f608, 0f3F800000;
	add.rz.f32 	%f609, %f99, %f608;
	mov.b32 	%r169, %f609;
	add.s32 	%r170, %r169, -1061158912;
	and.b32  	%r171, %r170, -8388608;
	mov.b32 	%r31, %f99;
	sub.s32 	%r172, %r31, %r171;
	mov.b32 	%f610, %r172;
	sub.s32 	%r173, 1082130432, %r171;
	mov.b32 	%f611, %r173;
	fma.rn.f32 	%f612, %f611, 0f3E800000, 0fBF800000;
	add.f32 	%f613, %f612, %f610;
	cvt.rn.f32.s32 	%f614, %r171;
	mul.f32 	%f615, %f614, 0f34000000;
	fma.rn.f32 	%f616, %f613, 0fBD39BF78, 0f3DD80012;
	fma.rn.f32 	%f617, %f616, %f613, 0fBE0778E0;
	fma.rn.f32 	%f618, %f617, %f613, 0f3E146475;
	fma.rn.f32 	%f619, %f618, %f613, 0fBE2A68DD;
	fma.rn.f32 	%f620, %f619, %f613, 0f3E4CAF9E;
	fma.rn.f32 	%f621, %f620, %f613, 0fBE800042;
	fma.rn.f32 	%f622, %f621, %f613, 0f3EAAAAE6;
	fma.rn.f32 	%f623, %f622, %f613, 0fBF000000;
	mul.f32 	%f624, %f613, %f623;
	fma.rn.f32 	%f625, %f624, %f613, %f613;
	fma.rn.f32 	%f658, %f615, 0f3F317218, %f625;
	setp.lt.u32 	%p58, %r31, 2139095040;
	@%p58 bra 	$L__BB10_60;
	setp.gt.s32 	%p59, %r31, -1082130432;
	fma.rn.f32 	%f626, %f99, 0f7F800000, 0f7F800000;
	selp.f32 	%f627, %f626, %f658, %p59;
	setp.eq.f32 	%p60, %f99, 0f00000000;
	selp.f32 	%f658, 0f80000000, %f627, %p60;
$L__BB10_60:
	add.f32 	%f659, %f628, %f658;
$L__BB10_61:
	st.global.f32 	[%rd5], %f659;
$L__BB10_62:
	ret;

}
	// .globl	_Z19kernel_backward_dmrPfS_S_S_iiiii
.visible .entry _Z19kernel_backward_dmrPfS_S_S_iiiii(
	.param .u64 .ptr .align 1 _Z19kernel_backward_dmrPfS_S_S_iiiii_param_0,
	.param .u64 .ptr .align 1 _Z19kernel_backward_dmrPfS_S_S_iiiii_param_1,
	.param .u64 .ptr .align 1 _Z19kernel_backward_dmrPfS_S_S_iiiii_param_2,
	.param .u64 .ptr .align 1 _Z19kernel_backward_dmrPfS_S_S_iiiii_param_3,
	.param .u32 _Z19kernel_backward_dmrPfS_S_S_iiiii_param_4,
	.param .u32 _Z19kernel_backward_dmrPfS_S_S_iiiii_param_5,
	.param .u32 _Z19kernel_backward_dmrPfS_S_S_iiiii_param_6,
	.param .u32 _Z19kernel_backward_dmrPfS_S_S_iiiii_param_7,
	.param .u32 _Z19kernel_backward_dmrPfS_S_S_iiiii_param_8
)
{
	.reg .pred 	%p<2>;
	.reg .b32 	%r<50>;
	.reg .b32 	%f<77>;
	.reg .b64 	%rd<50>;

	ld.param.u32 	%r3, [_Z19kernel_backward_dmrPfS_S_S_iiiii_param_5];
	ld.param.u32 	%r6, [_Z19kernel_backward_dmrPfS_S_S_iiiii_param_6];
	ld.param.u32 	%r4, [_Z19kernel_backward_dmrPfS_S_S_iiiii_param_7];
	ld.param.u32 	%r5, [_Z19kernel_backward_dmrPfS_S_S_iiiii_param_8];
	mov.u32 	%r1, %ctaid.y;
	add.s32 	%r2, %r6, %r1;
	setp.ge.s32 	%p1, %r2, %r3;
	@%p1 bra 	$L__BB11_2;
	ld.param.u64 	%rd49, [_Z19kernel_backward_dmrPfS_S_S_iiiii_param_3];
	ld.param.u64 	%rd48, [_Z19kernel_backward_dmrPfS_S_S_iiiii_param_2];
	ld.param.u64 	%rd47, [_Z19kernel_backward_dmrPfS_S_S_iiiii_param_1];
	ld.param.u64 	%rd46, [_Z19kernel_backward_dmrPfS_S_S_iiiii_param_0];
	cvta.to.global.u64 	%rd5, %rd48;
	cvta.to.global.u64 	%rd6, %rd49;
	cvta.to.global.u64 	%rd7, %rd46;
	cvta.to.global.u64 	%rd8, %rd47;
	mov.u32 	%r7, %tid.x;
	mov.u32 	%r8, %ctaid.z;
	mov.u32 	%r9, %ctaid.x;
	mul.lo.s32 	%r10, %r3, %r9;
	mul.lo.s32 	%r11, %r10, %r3;
	mul.lo.s32 	%r12, %r11, %r4;
	mul.lo.s32 	%r13, %r3, %r1;
	add.s32 	%r14, %r2, %r13;
	add.s32 	%r15, %r12, %r7;
	mad.lo.s32 	%r16, %r14, %r4, %r15;
	mul.wide.s32 	%rd9, %r16, 4;
	add.s64 	%rd10, %rd5, %rd9;
	ld.global.f32 	%f1, [%rd10];
	mul.lo.s32 	%r17, %r5, %r11;
	mul.lo.s32 	%r18, %r13, %r5;
	shl.b32 	%r19, %r18, 2;
	mad.lo.s32 	%r20, %r5, %r2, %r17;
	shl.b32 	%r21, %r20, 2;
	add.s32 	%r22, %r21, %r19;
	add.s32 	%r23, %r22, %r8;
	mul.wide.s32 	%rd11, %r23, 4;
	add.s64 	%rd12, %rd6, %rd11;
	ld.global.f32 	%f2, [%rd12];
	mul.lo.s32 	%r24, %r2, %r3;
	mul.lo.s32 	%r25, %r5, %r24;
	shl.b32 	%r26, %r25, 2;
	mad.lo.s32 	%r27, %r5, %r1, %r17;
	shl.b32 	%r28, %r27, 2;
	add.s32 	%r29, %r28, %r26;
	add.s32 	%r30, %r29, %r8;
	mul.wide.s32 	%rd13, %r30, 4;
	add.s64 	%rd14, %rd6, %rd13;
	ld.global.f32 	%f3, [%rd14];
	mul.lo.s32 	%r31, %r9, %r4;
	mul.lo.s32 	%r32, %r31, %r5;
	shl.b32 	%r33, %r32, 2;
	mul.lo.s32 	%r34, %r8, %r4;
	shl.b32 	%r35, %r34, 2;
	add.s32 	%r36, %r33, %r35;
	add.s32 	%r37, %r36, %r7;
	mul.wide.s32 	%rd15, %r37, 4;
	add.s64 	%rd16, %rd7, %rd15;
	ld.global.f32 	%f4, [%rd16];
	add.f32 	%f5, %f1, %f4;
	sub.f32 	%f6, %f5, %f2;
	fma.rn.f32 	%f7, %f6, 0f3BBB989D, 0f3F000000;
	cvt.sat.f32.f32 	%f8, %f7;
	mov.f32 	%f9, 0f4B400001;
	mov.f32 	%f10, 0f437C0000;
	fma.rm.f32 	%f11, %f8, %f10, %f9;
	add.f32 	%f12, %f11, 0fCB40007F;
	neg.f32 	%f13, %f12;
	fma.rn.f32 	%f14, %f6, 0f3FB8AA3B, %f13;
	fma.rn.f32 	%f15, %f6, 0f32A57060, %f14;
	mov.b32 	%r38, %f11;
	shl.b32 	%r39, %r38, 23;
	mov.b32 	%f16, %r39;
	ex2.approx.ftz.f32 	%f17, %f15;
	mul.f32 	%f18, %f17, %f16;
	mul.f32 	%f19, %f3, %f18;
	cvt.s64.s32 	%rd17, %r36;
	cvt.u64.u32 	%rd18, %r7;
	add.s64 	%rd19, %rd17, %rd18;
	shl.b64 	%rd20, %rd19, 2;
	add.s64 	%rd21, %rd8, %rd20;
	atom.global.add.f32 	%f20, [%rd21], %f19;
	add.f32 	%f21, %f19, 0f00000000;
	mul.wide.s32 	%rd22, %r5, 4;
	add.s64 	%rd23, %rd12, %rd22;
	ld.global.f32 	%f22, [%rd23];
	add.s64 	%rd24, %rd14, %rd22;
	ld.global.f32 	%f23, [%rd24];
	mul.wide.s32 	%rd25, %r4, 4;
	add.s64 	%rd26, %rd16, %rd25;
	ld.global.f32 	%f24, [%rd26];
	add.f32 	%f25, %f1, %f24;
	sub.f32 	%f26, %f25, %f22;
	fma.rn.f32 	%f27, %f26, 0f3BBB989D, 0f3F000000;
	cvt.sat.f32.f32 	%f28, %f27;
	fma.rm.f32 	%f29, %f28, %f10, %f9;
	add.f32 	%f30, %f29, 0fCB40007F;
	neg.f32 	%f31, %f30;
	fma.rn.f32 	%f32, %f26, 0f3FB8AA3B, %f31;
	fma.rn.f32 	%f33, %f26, 0f32A57060, %f32;
	mov.b32 	%r40, %f29;
	shl.b32 	%r41, %r40, 23;
	mov.b32 	%f34, %r41;
	ex2.approx.ftz.f32 	%f35, %f33;
	mul.f32 	%f36, %f35, %f34;
	mul.f32 	%f37, %f23, %f36;
	add.s64 	%rd27, %rd21, %rd25;
	atom.global.add.f32 	%f38, [%rd27], %f37;
	add.f32 	%f39, %f21, %f37;
	add.s64 	%rd28, %rd23, %rd22;
	ld.global.f32 	%f40, [%rd28];
	add.s64 	%rd29, %rd24, %rd22;
	ld.global.f32 	%f41, [%rd29];
	shl.b32 	%r42, %r4, 1;
	add.s64 	%rd30, %rd26, %rd25;
	ld.global.f32 	%f42, [%rd30];
	add.f32 	%f43, %f1, %f42;
	sub.f32 	%f44, %f43, %f40;
	fma.rn.f32 	%f45, %f44, 0f3BBB989D, 0f3F000000;
	cvt.sat.f32.f32 	%f46, %f45;
	fma.rm.f32 	%f47, %f46, %f10, %f9;
	add.f32 	%f48, %f47, 0fCB40007F;
	neg.f32 	%f49, %f48;
	fma.rn.f32 	%f50, %f44, 0f3FB8AA3B, %f49;
	fma.rn.f32 	%f51, %f44, 0f32A57060, %f50;
	mov.b32 	%r43, %f47;
	shl.b32 	%r44, %r43, 23;
	mov.b32 	%f52, %r44;
	ex2.approx.ftz.f32 	%f53, %f51;
	mul.f32 	%f54, %f53, %f52;
	mul.f32 	%f55, %f41, %f54;
	mul.wide.s32 	%rd31, %r42, 4;
	add.s64 	%rd32, %rd21, %rd31;
	atom.global.add.f32 	%f56, [%rd32], %f55;
	add.f32 	%f57, %f39, %f55;
	add.s64 	%rd33, %rd28, %rd22;
	ld.global.f32 	%f58, [%rd33];
	add.s64 	%rd34, %rd29, %rd22;
	ld.global.f32 	%f59, [%rd34];
	mul.lo.s32 	%r45, %r4, 3;
	add.s64 	%rd35, %rd30, %rd25;
	ld.global.f32 	%f60, [%rd35];
	add.f32 	%f61, %f1, %f60;
	sub.f32 	%f62, %f61, %f58;
	fma.rn.f32 	%f63, %f62, 0f3BBB989D, 0f3F000000;
	cvt.sat.f32.f32 	%f64, %f63;
	fma.rm.f32 	%f65, %f64, %f10, %f9;
	add.f32 	%f66, %f65, 0fCB40007F;
	neg.f32 	%f67, %f66;
	fma.rn.f32 	%f68, %f62, 0f3FB8AA3B, %f67;
	fma.rn.f32 	%f69, %f62, 0f32A57060, %f68;
	mov.b32 	%r46, %f65;
	shl.b32 	%r47, %r46, 23;
	mov.b32 	%f70, %r47;
	ex2.approx.ftz.f32 	%f71, %f69;
	mul.f32 	%f72, %f71, %f70;
	mul.f32 	%f73, %f59, %f72;
	mul.wide.s32 	%rd36, %r45, 4;
	add.s64 	%rd37, %rd21, %rd36;
	atom.global.add.f32 	%f74, [%rd37], %f73;
	add.f32 	%f75, %f57, %f73;
	cvt.s64.s32 	%rd38, %r12;
	mul.lo.s32 	%r48, %r24, %r4;
	cvt.s64.s32 	%rd39, %r48;
	mul.lo.s32 	%r49, %r4, %r1;
	cvt.s64.s32 	%rd40, %r49;
	add.s64 	%rd41, %rd38, %rd18;
	add.s64 	%rd42, %rd41, %rd40;
	add.s64 	%rd43, %rd42, %rd39;
	shl.b64 	%rd44, %rd43, 2;
	add.s64 	%rd45, %rd5, %rd44;
	atom.global.add.f32 	%f76, [%rd45], %f75;
$L__BB11_2:
	ret;

}
	// .globl	_Z17kernel_forward_d1PfS_S_S_S_S_iiiiii
.visible .entry _Z17kernel_forward_d1PfS_S_S_S_S_iiiiii(
	.param .u64 .ptr .align 1 _Z17kernel_forward_d1PfS_S_S_S_S_iiiiii_param_0,
	.param .u64 .ptr .align 1 _Z17kernel_forward_d1PfS_S_S_S_S_iiiiii_param_1,
	.param .u64 .ptr .align 1 _Z17kernel_forward_d1PfS_S_S_S_S_iiiiii_param_2,
	.param .u64 .ptr .align 1 _Z17kernel_forward_d1PfS_S_S_S_S_iiiiii_param_3,
	.param .u64 .ptr .align 1 _Z17kernel_forward_d1PfS_S_S_S_S_iiiiii_param_4,
	.param .u64 .ptr .align 1 _Z17kernel_forward_d1PfS_S_S_S_S_iiiiii_param_5,
	.param .u32 _Z17kernel_forward_d1PfS_S_S_S_S_iiiiii_param_6,
	.param .u32 _Z17kernel_forward_d1PfS_S_S_S_S_iiiiii_param_7,
	.param .u32 _Z17kernel_forward_d1PfS_S_S_S_S_iiiiii_param_8,
	.param .u32 _Z17kernel_forward_d1PfS_S_S_S_S_iiiiii_param_9,
	.param .u32 _Z17kernel_forward_d1PfS_S_S_S_S_iiiiii_param_10,
	.param .u32 _Z17kernel_forward_d1PfS_S_S_S_S_iiiiii_param_11
)
{
	.reg .pred 	%p<26>;
	.reg .b32 	%r<91>;
	.reg .b32 	%f<170>;
	.reg .b64 	%rd<31>;
	// demoted variable
	.shared .align 4 .b8 _ZZ17kernel_forward_d1PfS_S_S_S_S_iiiiiiE6result[4000];
	// demoted variable
	.shared .align 4 .b8 _ZZ17kernel_forward_d1PfS_S_S_S_S_iiiiiiE7result2[4000];
	ld.param.u64 	%rd2, [_Z17kernel_forward_d1PfS_S_S_S_S_iiiiii_param_1];
	ld.param.u64 	%rd3, [_Z17kernel_forward_d1PfS_S_S_S_S_iiiiii_param_2];
	ld.param.u64 	%rd4, [_Z17kernel_forward_d1PfS_S_S_S_S_iiiiii_param_3];
	ld.param.u64 	%rd5, [_Z17kernel_forward_d1PfS_S_S_S_S_iiiiii_param_4];
	ld.param.u64 	%rd6, [_Z17kernel_forward_d1PfS_S_S_S_S_iiiiii_param_5];
	ld.param.u32 	%r27, [_Z17kernel_forward_d1PfS_S_S_S_S_iiiiii_param_7];
	ld.param.u32 	%r28, [_Z17kernel_forward_d1PfS_S_S_S_S_iiiiii_param_8];
	ld.param.u32 	%r29, [_Z17kernel_forward_d1PfS_S_S_S_S_iiiiii_param_9];
	ld.param.u32 	%r30, [_Z17kernel_forward_d1PfS_S_S_S_S_iiiiii_param_10];
	ld.param.u32 	%r31, [_Z17kernel_forward_d1PfS_S_S_S_S_iiiiii_param_11];
	mov.u32 	%r32, %ctaid.x;
	sub.s32 	%r33, %r27, %r28;
	div.u32 	%r1, %r32, %r33;
	mul.lo.s32 	%r34, %r1, %r33;
	sub.s32 	%r2, %r32, %r34;
	mov.u32 	%r35, %ctaid.y;
	div.u32 	%r3, %r35, %r33;
	mul.lo.s32 	%r36, %r3, %r33;
	sub.s32 	%r37, %r35, %r36;
	add.s32 	%r4, %r37, 1;
	add.s32 	%r38, %r2, %r28;
	add.s32 	%r5, %r38, %r4;
	setp.ge.s32 	%p1, %r5, %r27;
	@%p1 bra 	$L__BB12_27;
	mov.u32 	%r6, %ctaid.z;
	mov.u32 	%r7, %tid.x;
	add.s32 	%r39, %r3, 1;
	add.s32 	%r8, %r39, %r2;
	setp.ge.s32 	%p2, %r39, %r28;
	@%p2 bra 	$L__BB12_27;
	ld.param.u64 	%rd30, [_Z17kernel_forward_d1PfS_S_S_S_S_iiiiii_param_0];
	bar.sync 	0;
	mul.lo.s32 	%r9, %r27, %r27;
	mul.lo.s32 	%r10, %r9, %r1;
	mul.lo.s32 	%r40, %r10, %r29;
	cvt.s64.s32 	%rd7, %r40;
	mul.lo.s32 	%r11, %r2, %r27;
	add.s32 	%r41, %r8, %r11;
	mad.lo.s32 	%r42, %r41, %r29, %r7;
	cvt.s64.s32 	%rd8, %r42;
	add.s64 	%rd9, %rd8, %rd7;
	cvta.to.global.u64 	%rd10, %rd3;
	shl.b64 	%rd11, %rd9, 2;
	add.s64 	%rd12, %rd10, %rd11;
	ld.global.f32 	%f28, [%rd12];
	add.s32 	%r43, %r4, %r8;
	mul.lo.s32 	%r12, %r43, %r27;
	add.s32 	%r44, %r12, %r5;
	mad.lo.s32 	%r45, %r44, %r29, %r7;
	cvt.s64.s32 	%rd13, %r45;
	add.s64 	%rd14, %rd13, %rd7;
	cvta.to.global.u64 	%rd15, %rd4;
	shl.b64 	%rd16, %rd14, 2;
	add.s64 	%rd17, %rd15, %rd16;
	ld.global.f32 	%f29, [%rd17];
	add.f32 	%f1, %f28, %f29;
	mul.lo.s32 	%r13, %r1, %r29;
	mad.lo.s32 	%r14, %r29, %r6, %r7;
	mad.lo.s32 	%r46, %r13, %r30, %r14;
	cvta.to.global.u64 	%rd18, %rd30;
	mul.wide.s32 	%rd19, %r46, 4;
	add.s64 	%rd20, %rd18, %rd19;
	ld.global.f32 	%f30, [%rd20];
	add.f32 	%f31, %f1, %f30;
	shl.b32 	%r47, %r7, 2;
	mov.u32 	%r48, _ZZ17kernel_forward_d1PfS_S_S_S_S_iiiiiiE6result;
	add.s32 	%r15, %r48, %r47;
	st.shared.f32 	[%r15], %f31;
	setp.ge.s32 	%p3, %r6, %r31;
	mov.u32 	%r49, _ZZ17kernel_forward_d1PfS_S_S_S_S_iiiiiiE7result2;
	add.s32 	%r16, %r49, %r47;
	@%p3 bra 	$L__BB12_4;
	mad.lo.s32 	%r50, %r13, %r31, %r14;
	cvta.to.global.u64 	%rd21, %rd2;
	mul.wide.s32 	%rd22, %r50, 4;
	add.s64 	%rd23, %rd21, %rd22;
	ld.global.f32 	%f32, [%rd23];
	add.f32 	%f33, %f1, %f32;
	st.shared.f32 	[%r16], %f33;
$L__BB12_4:
	bar.sync 	0;
	mov.b32 	%r89, 2;
$L__BB12_5:
	mov.u32 	%r90, %r89;
	setp.lt.s32 	%p4, %r90, %r29;
	shl.b32 	%r89, %r90, 1;
	@%p4 bra 	$L__BB12_5;
$L__BB12_6:
	mov.u32 	%r19, %r90;
	shr.u32 	%r90, %r19, 1;
	setp.ge.u32 	%p5, %r7, %r90;
	add.s32 	%r52, %r90, %r7;
	setp.ge.u32 	%p6, %r52, %r29;
	or.pred  	%p7, %p5, %p6;
	@%p7 bra 	$L__BB12_23;
	ld.shared.f32 	%f2, [%r15];
	shl.b32 	%r21, %r90, 2;
	add.s32 	%r53, %r15, %r21;
	ld.shared.f32 	%f3, [%r53];
	setp.gtu.f32 	%p8, %f3, %f2;
	@%p8 bra 	$L__BB12_11;
	sub.f32 	%f34, %f3, %f2;
	fma.rn.f32 	%f35, %f34, 0f3BBB989D, 0f3F000000;
	cvt.sat.f32.f32 	%f36, %f35;
	mov.f32 	%f37, 0f4B400001;
	mov.f32 	%f38, 0f437C0000;
	fma.rm.f32 	%f39, %f36, %f38, %f37;
	add.f32 	%f40, %f39, 0fCB40007F;
	neg.f32 	%f41, %f40;
	fma.rn.f32 	%f42, %f34, 0f3FB8AA3B, %f41;
	fma.rn.f32 	%f43, %f34, 0f32A57060, %f42;
	mov.b32 	%r54, %f39;
	shl.b32 	%r55, %r54, 23;
	mov.b32 	%f44, %r55;
	ex2.approx.ftz.f32 	%f45, %f43;
	mul.f32 	%f4, %f45, %f44;
	mov.f32 	%f46, 0f3F800000;
	add.rz.f32 	%f47, %f4, %f46;
	mov.b32 	%r56, %f47;
	add.s32 	%r57, %r56, -1061158912;
	and.b32  	%r58, %r57, -8388608;
	mov.b32 	%r22, %f4;
	sub.s32 	%r59, %r22, %r58;
	mov.b32 	%f48, %r59;
	sub.s32 	%r60, 1082130432, %r58;
	mov.b32 	%f49, %r60;
	fma.rn.f32 	%f50, %f49, 0f3E800000, 0fBF800000;
	add.f32 	%f51, %f50, %f48;
	cvt.rn.f32.s32 	%f52, %r58;
	mul.f32 	%f53, %f52, 0f34000000;
	fma.rn.f32 	%f54, %f51, 0fBD39BF78, 0f3DD80012;
	fma.rn.f32 	%f55, %f54, %f51, 0fBE0778E0;
	fma.rn.f32 	%f56, %f55, %f51, 0f3E146475;
	fma.rn.f32 	%f57, %f56, %f51, 0fBE2A68DD;
	fma.rn.f32 	%f58, %f57, %f51, 0f3E4CAF9E;
	fma.rn.f32 	%f59, %f58, %f51, 0fBE800042;
	fma.rn.f32 	%f60, %f59, %f51, 0f3EAAAAE6;
	fma.rn.f32 	%f61, %f60, %f51, 0fBF000000;
	mul.f32 	%f62, %f51, %f61;
	fma.rn.f32 	%f63, %f62, %f51, %f51;
	fma.rn.f32 	%f164, %f53, 0f3F317218, %f63;
	setp.lt.u32 	%p9, %r22, 2139095040;
	@%p9 bra 	$L__BB12_10;
	setp.gt.s32 	%p10, %r22, -1082130432;
	fma.rn.f32 	%f64, %f4, 0f7F800000, 0f7F800000;
	selp.f32 	%f65, %f64, %f164, %p10;
	setp.eq.f32 	%p11, %f4, 0f00000000;
	selp.f32 	%f164, 0f80000000, %f65, %p11;
$L__BB12_10:
	add.f32 	%f166, %f2, %f164;
	bra.uni 	$L__BB12_14;
$L__BB12_11:
	sub.f32 	%f66, %f2, %f3;
	fma.rn.f32 	%f67, %f66, 0f3BBB989D, 0f3F000000;
	cvt.sat.f32.f32 	%f68, %f67;
	mov.f32 	%f69, 0f4B400001;
	mov.f32 	%f70, 0f437C0000;
	fma.rm.f32 	%f71, %f68, %f70, %f69;
	add.f32 	%f72, %f71, 0fCB40007F;
	neg.f32 	%f73, %f72;
	fma.rn.f32 	%f74, %f66, 0f3FB8AA3B, %f73;
	fma.rn.f32 	%f75, %f66, 0f32A57060, %f74;
	mov.b32 	%r61, %f71;
	shl.b32 	%r62, %r61, 23;
	mov.b32 	%f76, %r62;
	ex2.approx.ftz.f32 	%f77, %f75;
	mul.f32 	%f9, %f77, %f76;
	mov.f32 	%f78, 0f3F800000;
	add.rz.f32 	%f79, %f9, %f78;
	mov.b32 	%r63, %f79;
	add.s32 	%r64, %r63, -1061158912;
	and.b32  	%r65, %r64, -8388608;
	mov.b32 	%r23, %f9;
	sub.s32 	%r66, %r23, %r65;
	mov.b32 	%f80, %r66;
	sub.s32 	%r67, 1082130432, %r65;
	mov.b32 	%f81, %r67;
	fma.rn.f32 	%f82, %f81, 0f3E800000, 0fBF800000;
	add.f32 	%f83, %f82, %f80;
	cvt.rn.f32.s32 	%f84, %r65;
	mul.f32 	%f85, %f84, 0f34000000;
	fma.rn.f32 	%f86, %f83, 0fBD39BF78, 0f3DD80012;
	fma.rn.f32 	%f87, %f86, %f83, 0fBE0778E0;
	fma.rn.f32 	%f88, %f87, %f83, 0f3E146475;
	fma.rn.f32 	%f89, %f88, %f83, 0fBE2A68DD;
	fma.rn.f32 	%f90, %f89, %f83, 0f3E4CAF9E;
	fma.rn.f32 	%f91, %f90, %f83, 0fBE800042;
	fma.rn.f32 	%f92, %f91, %f83, 0f3EAAAAE6;
	fma.rn.f32 	%f93, %f92, %f83, 0fBF000000;
	mul.f32 	%f94, %f83, %f93;
	fma.rn.f32 	%f95, %f94, %f83, %f83;
	fma.rn.f32 	%f165, %f85, 0f3F317218, %f95;
	setp.lt.u32 	%p12, %r23, 2139095040;
	@%p12 bra 	$L__BB12_13;
	setp.gt.s32 	%p13, %r23, -1082130432;
	fma.rn.f32 	%f96, %f9, 0f7F800000, 0f7F800000;
	selp.f32 	%f97, %f96, %f165, %p13;
	setp.eq.f32 	%p14, %f9, 0f00000000;
	selp.f32 	%f165, 0f80000000, %f97, %p14;
$L__BB12_13:
	add.f32 	%f166, %f3, %f165;
$L__BB12_14:
	setp.ge.s32 	%p15, %r6, %r31;
	st.shared.f32 	[%r15], %f166;
	@%p15 bra 	$L__BB12_23;
	ld.shared.f32 	%f15, [%r16];
	add.s32 	%r68, %r16, %r21;
	ld.shared.f32 	%f16, [%r68];
	setp.gtu.f32 	%p16, %f16, %f15;
	@%p16 bra 	$L__BB12_19;
	sub.f32 	%f98, %f16, %f15;
	fma.rn.f32 	%f99, %f98, 0f3BBB989D, 0f3F000000;
	cvt.sat.f32.f32 	%f100, %f99;
	mov.f32 	%f101, 0f4B400001;
	mov.f32 	%f102, 0f437C0000;
	fma.rm.f32 	%f103, %f100, %f102, %f101;
	add.f32 	%f104, %f103, 0fCB40007F;
	neg.f32 	%f105, %f104;
	fma.rn.f32 	%f106, %f98, 0f3FB8AA3B, %f105;
	fma.rn.f32 	%f107, %f98, 0f32A57060, %f106;
	mov.b32 	%r69, %f103;
	shl.b32 	%r70, %r69, 23;
	mov.b32 	%f108, %r70;
	ex2.approx.ftz.f32 	%f109, %f107;
	mul.f32 	%f17, %f109, %f108;
	mov.f32 	%f110, 0f3F800000;
	add.rz.f32 	%f111, %f17, %f110;
	mov.b32 	%r71, %f111;
	add.s32 	%r72, %r71, -1061158912;
	and.b32  	%r73, %r72, -8388608;
	mov.b32 	%r24, %f17;
	sub.s32 	%r74, %r24, %r73;
	mov.b32 	%f112, %r74;
	sub.s32 	%r75, 1082130432, %r73;
	mov.b32 	%f113, %r75;
	fma.rn.f32 	%f114, %f113, 0f3E800000, 0fBF800000;
	add.f32 	%f115, %f114, %f112;
	cvt.rn.f32.s32 	%f116, %r73;
	mul.f32 	%f117, %f116, 0f34000000;
	fma.rn.f32 	%f118, %f115, 0fBD39BF78, 0f3DD80012;
	fma.rn.f32 	%f119, %f118, %f115, 0fBE0778E0;
	fma.rn.f32 	%f120, %f119, %f115, 0f3E146475;
	fma.rn.f32 	%f121, %f120, %f115, 0fBE2A68DD;
	fma.rn.f32 	%f122, %f121, %f115, 0f3E4CAF9E;
	fma.rn.f32 	%f123, %f122, %f115, 0fBE800042;
	fma.rn.f32 	%f124, %f123, %f115, 0f3EAAAAE6;
	fma.rn.f32 	%f125, %f124, %f115, 0fBF000000;
	mul.f32 	%f126, %f115, %f125;
	fma.rn.f32 	%f127, %f126, %f115, %f115;
	fma.rn.f32 	%f167, %f117, 0f3F317218, %f127;
	setp.lt.u32 	%p17, %r24, 2139095040;
	@%p17 bra 	$L__BB12_18;
	setp.gt.s32 	%p18, %r24, -1082130432;
	fma.rn.f32 	%f128, %f17, 0f7F800000, 0f7F800000;
	selp.f32 	%f129, %f128, %f167, %p18;
	setp.eq.f32 	%p19, %f17, 0f00000000;
	selp.f32 	%f167, 0f80000000, %f129, %p19;
$L__BB12_18:
	add.f32 	%f169, %f15, %f167;
	bra.uni 	$L__BB12_22;
$L__BB12_19:
	sub.f32 	%f130, %f15, %f16;
	fma.rn.f32 	%f131, %f130, 0f3BBB989D, 0f3F000000;
	cvt.sat.f32.f32 	%f132, %f131;
	mov.f32 	%f133, 0f4B400001;
	mov.f32 	%f134, 0f437C0000;
	fma.rm.f32 	%f135, %f132, %f134, %f133;
	add.f32 	%f136, %f135, 0fCB40007F;
	neg.f32 	%f137, %f136;
	fma.rn.f32 	%f138, %f130, 0f3FB8AA3B, %f137;
	fma.rn.f32 	%f139, %f130, 0f32A57060, %f138;
	mov.b32 	%r76, %f135;
	shl.b32 	%r77, %r76, 23;
	mov.b32 	%f140, %r77;
	ex2.approx.ftz.f32 	%f141, %f139;
	mul.f32 	%f22, %f141, %f140;
	mov.f32 	%f142, 0f3F800000;
	add.rz.f32 	%f143, %f22, %f142;
	mov.b32 	%r78, %f143;
	add.s32 	%r79, %r78, -1061158912;
	and.b32  	%r80, %r79, -8388608;
	mov.b32 	%r25, %f22;
	sub.s32 	%r81, %r25, %r80;
	mov.b32 	%f144, %r81;
	sub.s32 	%r82, 1082130432, %r80;
	mov.b32 	%f145, %r82;
	fma.rn.f32 	%f146, %f145, 0f3E800000, 0fBF800000;
	add.f32 	%f147, %f146, %f144;
	cvt.rn.f32.s32 	%f148, %r80;
	mul.f32 	%f149, %f148, 0f34000000;
	fma.rn.f32 	%f150, %f147, 0fBD39BF78, 0f3DD80012;
	fma.rn.f32 	%f151, %f150, %f147, 0fBE0778E0;
	fma.rn.f32 	%f152, %f151, %f147, 0f3E146475;
	fma.rn.f32 	%f153, %f152, %f147, 0fBE2A68DD;
	fma.rn.f32 	%f154, %f153, %f147, 0f3E4CAF9E;
	fma.rn.f32 	%f155, %f154, %f147, 0fBE800042;
	fma.rn.f32 	%f156, %f155, %f147, 0f3EAAAAE6;
	fma.rn.f32 	%f157, %f156, %f147, 0fBF000000;
	mul.f32 	%f158, %f147, %f157;
	fma.rn.f32 	%f159, %f158, %f147, %f147;
	fma.rn.f32 	%f168, %f149, 0f3F317218, %f159;
	setp.lt.u32 	%p20, %r25, 2139095040;
	@%p20 bra 	$L__BB12_21;
	setp.gt.s32 	%p21, %r25, -1082130432;
	fma.rn.f32 	%f160, %f22, 0f7F800000, 0f7F800000;
	selp.f32 	%f161, %f160, %f168, %p21;
	setp.eq.f32 	%p22, %f22, 0f00000000;
	selp.f32 	%f168, 0f80000000, %f161, %p22;
$L__BB12_21:
	add.f32 	%f169, %f16, %f168;
$L__BB12_22:
	st.shared.f32 	[%r16], %f169;
$L__BB12_23:
	bar.sync 	0;
	setp.gt.u32 	%p23, %r19, 3;
	@%p23 bra 	$L__BB12_6;
	setp.ne.s32 	%p24, %r7, 0;
	@%p24 bra 	$L__BB12_27;
	setp.ge.s32 	%p25, %r6, %r31;
	ld.shared.f32 	%f162, [_ZZ17kernel_forward_d1PfS_S_S_S_S_iiiiiiE6result];
	mul.lo.s32 	%r83, %r9, %r10;
	mad.lo.s32 	%r84, %r9, %r11, %r83;
	add.s32 	%r85, %r84, %r5;
	mad.lo.s32 	%r86, %r9, %r8, %r85;
	add.s32 	%r26, %r86, %r12;
	mad.lo.s32 	%r87, %r26, %r30, %r6;
	cvta.to.global.u64 	%rd24, %rd5;
	mul.wide.s32 	%rd25, %r87, 4;
	add.s64 	%rd26, %rd24, %rd25;
	st.global.f32 	[%rd26], %f162;
	@%p25 bra 	$L__BB12_27;
	ld.shared.f32 	%f163, [_ZZ17kernel_forward_d1PfS_S_S_S_S_iiiiiiE7result2];
	mad.lo.s32 	%r88, %r26, %r31, %r6;
	cvta.to.global.u64 	%rd27, %rd6;
	mul.wide.s32 	%rd28, %r88, 4;
	add.s64 	%rd29, %rd27, %rd28;
	st.global.f32 	[%rd29], %f163;
$L__BB12_27:
	ret;

}
	// .globl	_Z18kernel_backward_d1PfS_S_S_S_S_S_S_iiiiii
.visible .entry _Z18kernel_backward_d1PfS_S_S_S_S_S_S_iiiiii(
	.param .u64 .ptr .align 1 _Z18kernel_backward_d1PfS_S_S_S_S_S_S_iiiiii_param_0,
	.param .u64 .ptr .align 1 _Z18kernel_backward_d1PfS_S_S_S_S_S_S_iiiiii_param_1,
	.param .u64 .ptr .align 1 _Z18kernel_backward_d1PfS_S_S_S_S_S_S_iiiiii_param_2,
	.param .u64 .ptr .align 1 _Z18kernel_backward_d1PfS_S_S_S_S_S_S_iiiiii_param_3,
	.param .u64 .ptr .align 1 _Z18kernel_backward_d1PfS_S_S_S_S_S_S_iiiiii_param_4,
	.param .u64 .ptr .align 1 _Z18kernel_backward_d1PfS_S_S_S_S_S_S_iiiiii_param_5,
	.param .u64 .ptr .align 1 _Z18kernel_backward_d1PfS_S_S_S_S_S_S_iiiiii_param_6,
	.param .u64 .ptr .align 1 _Z18kernel_backward_d1PfS_S_S_S_S_S_S_iiiiii_param_7,
	.param .u32 _Z18kernel_backward_d1PfS_S_S_S_S_S_S_iiiiii_param_8,
	.param .u32 _Z18kernel_backward_d1PfS_S_S_S_S_S_S_iiiiii_param_9,
	.param .u32 _Z18kernel_backward_d1PfS_S_S_S_S_S_S_iiiiii_param_10,
	.param .u32 _Z18kernel_backward_d1PfS_S_S_S_S_S_S_iiiiii_param_11,
	.param .u32 _Z18kernel_backward_d1PfS_S_S_S_S_S_S_iiiiii_param_12,
	.param .u32 _Z18kernel_backward_d1PfS_S_S_S_S_S_S_iiiiii_param_13
)
{
	.reg .pred 	%p<4>;
	.reg .b32 	%r<64>;
	.reg .b32 	%f<47>;
	.reg .b64 	%rd<66>;

	ld.param.u64 	%rd7, [_Z18kernel_backward_d1PfS_S_S_S_S_S_S_iiiiii_param_1];
	ld.param.u64 	%rd9, [_Z18kernel_backward_d1PfS_S_S_S_S_S_S_iiiiii_param_3];
	ld.param.u64 	%rd12, [_Z18kernel_backward_d1PfS_S_S_S_S_S_S_iiiiii_param_4];
	ld.param.u64 	%rd13, [_Z18kernel_backward_d1PfS_S_S_S_S_S_S_iiiiii_param_5];
	ld.param.u64 	%rd10, [_Z18kernel_backward_d1PfS_S_S_S_S_S_S_iiiiii_param_6];
	ld.param.u32 	%r16, [_Z18kernel_backward_d1PfS_S_S_S_S_S_S_iiiiii_param_9];
	ld.param.u32 	%r17, [_Z18kernel_backward_d1PfS_S_S_S_S_S_S_iiiiii_param_10];
	ld.param.u32 	%r18, [_Z18kernel_backward_d1PfS_S_S_S_S_S_S_iiiiii_param_11];
	ld.param.u32 	%r19, [_Z18kernel_backward_d1PfS_S_S_S_S_S_S_iiiiii_param_12];
	ld.param.u32 	%r20, [_Z18kernel_backward_d1PfS_S_S_S_S_S_S_iiiiii_param_13];
	cvta.to.global.u64 	%rd1, %rd13;
	cvta.to.global.u64 	%rd2, %rd12;
	mov.u32 	%r21, %ctaid.x;
	sub.s32 	%r22, %r16, %r17;
	div.u32 	%r1, %r21, %r22;
	mul.lo.s32 	%r23, %r1, %r22;
	sub.s32 	%r2, %r21, %r23;
	mov.u32 	%r24, %ctaid.y;
	div.u32 	%r3, %r24, %r22;
	mul.lo.s32 	%r25, %r3, %r22;
	sub.s32 	%r26, %r24, %r25;
	add.s32 	%r4, %r26, 1;
	add.s32 	%r27, %r2, %r17;
	add.s32 	%r5, %r27, %r4;
	setp.ge.s32 	%p1, %r5, %r16;
	@%p1 bra 	$L__BB13_5;
	mov.u32 	%r6, %ctaid.z;
	add.s32 	%r28, %r3, 1;
	add.s32 	%r7, %r28, %r2;
	add.s32 	%r8, %r4, %r7;
	setp.ge.s32 	%p2, %r28, %r17;
	@%p2 bra 	$L__BB13_5;
	ld.param.u64 	%rd63, [_Z18kernel_backward_d1PfS_S_S_S_S_S_S_iiiiii_param_0];
	cvta.to.global.u64 	%rd14, %rd10;
	mov.u32 	%r29, %tid.x;
	mul.lo.s32 	%r30, %r16, %r16;
	mul.lo.s32 	%r31, %r30, %r1;
	mul.lo.s32 	%r32, %r31, %r18;
	cvt.s64.s32 	%rd3, %r32;
	mul.lo.s32 	%r9, %r30, %r31;
	mul.lo.s32 	%r33, %r2, %r16;
	mul.lo.s32 	%r34, %r33, %r16;
	mul.lo.s32 	%r10, %r7, %r16;
	mul.lo.s32 	%r35, %r10, %r16;
	mul.lo.s32 	%r11, %r8, %r16;
	mad.lo.s32 	%r12, %r34, %r16, %r35;
	mad.lo.s32 	%r36, %r9, %r19, %r6;
	mad.lo.s32 	%r37, %r5, %r19, %r36;
	mad.lo.s32 	%r38, %r11, %r19, %r37;
	mad.lo.s32 	%r39, %r12, %r19, %r38;
	mul.wide.s32 	%rd15, %r39, 4;
	add.s64 	%rd16, %rd14, %rd15;
	ld.global.f32 	%f5, [%rd16];
	mad.lo.s32 	%r13, %r35, %r16, %r34;
	mad.lo.s32 	%r40, %r13, %r19, %r38;
	mul.wide.s32 	%rd17, %r40, 4;
	add.s64 	%rd18, %rd14, %rd17;
	ld.global.f32 	%f6, [%rd18];
	add.s32 	%r41, %r7, %r33;
	mad.lo.s32 	%r42, %r41, %r18, %r29;
	cvt.s64.s32 	%rd19, %r42;
	add.s64 	%rd20, %rd3, %rd19;
	shl.b64 	%rd21, %rd20, 2;
	add.s64 	%rd22, %rd2, %rd21;
	ld.global.f32 	%f7, [%rd22];
	add.s32 	%r43, %r11, %r5;
	mad.lo.s32 	%r44, %r43, %r18, %r29;
	cvt.s64.s32 	%rd23, %r44;
	add.s64 	%rd24, %rd3, %rd23;
	shl.b64 	%rd25, %rd24, 2;
	add.s64 	%rd26, %rd1, %rd25;
	ld.global.f32 	%f8, [%rd26];
	add.f32 	%f1, %f7, %f8;
	mul.lo.s32 	%r14, %r1, %r18;
	mul.lo.s32 	%r45, %r14, %r19;
	mul.lo.s32 	%r46, %r18, %r6;
	add.s32 	%r15, %r46, %r29;
	add.s32 	%r47, %r15, %r45;
	cvta.to.global.u64 	%rd27, %rd63;
	mul.wide.s32 	%rd28, %r47, 4;
	add.s64 	%rd29, %rd27, %rd28;
	ld.global.f32 	%f9, [%rd29];
	add.f32 	%f10, %f1, %f9;
	sub.f32 	%f11, %f10, %f5;
	fma.rn.f32 	%f12, %f11, 0f3BBB989D, 0f3F000000;
	cvt.sat.f32.f32 	%f13, %f12;
	mov.f32 	%f14, 0f4B400001;
	mov.f32 	%f15, 0f437C0000;
	fma.rm.f32 	%f16, %f13, %f15, %f14;
	add.f32 	%f17, %f16, 0fCB40007F;
	neg.f32 	%f18, %f17;
	fma.rn.f32 	%f19, %f11, 0f3FB8AA3B, %f18;
	fma.rn.f32 	%f20, %f11, 0f32A57060, %f19;
	mov.b32 	%r48, %f16;
	shl.b32 	%r49, %r48, 23;
	mov.b32 	%f21, %r49;
	ex2.approx.ftz.f32 	%f22, %f20;
	mul.f32 	%f23, %f22, %f21;
	mul.f32 	%f46, %f6, %f23;
	cvt.s64.s32 	%rd30, %r45;
	cvt.s64.s32 	%rd31, %r46;
	cvt.u64.u32 	%rd4, %r29;
	add.s64 	%rd5, %rd31, %rd4;
	add.s64 	%rd32, %rd5, %rd30;
	cvta.to.global.u64 	%rd33, %rd7;
	shl.b64 	%rd34, %rd32, 2;
	add.s64 	%rd35, %rd33, %rd34;
	atom.global.add.f32 	%f24, [%rd35], %f46;
	setp.ge.s32 	%p3, %r6, %r20;
	@%p3 bra 	$L__BB13_4;
	ld.param.u64 	%rd65, [_Z18kernel_backward_d1PfS_S_S_S_S_S_S_iiiiii_param_7];
	ld.param.u64 	%rd64, [_Z18kernel_backward_d1PfS_S_S_S_S_S_S_iiiiii_param_2];
	cvta.to.global.u64 	%rd36, %rd65;
	mad.lo.s32 	%r50, %r9, %r20, %r6;
	mad.lo.s32 	%r51, %r5, %r20, %r50;
	mad.lo.s32 	%r52, %r11, %r20, %r51;
	mad.lo.s32 	%r53, %r12, %r20, %r52;
	mul.wide.s32 	%rd37, %r53, 4;
	add.s64 	%rd38, %rd36, %rd37;
	ld.global.f32 	%f25, [%rd38];
	mad.lo.s32 	%r54, %r13, %r20, %r52;
	mul.wide.s32 	%rd39, %r54, 4;
	add.s64 	%rd40, %rd36, %rd39;
	ld.global.f32 	%f26, [%rd40];
	mul.lo.s32 	%r55, %r14, %r20;
	add.s32 	%r56, %r15, %r55;
	cvta.to.global.u64 	%rd41, %rd64;
	mul.wide.s32 	%rd42, %r56, 4;
	add.s64 	%rd43, %rd41, %rd42;
	ld.global.f32 	%f27, [%rd43];
	add.f32 	%f28, %f1, %f27;
	sub.f32 	%f29, %f28, %f25;
	fma.rn.f32 	%f30, %f29, 0f3BBB989D, 0f3F000000;
	cvt.sat.f32.f32 	%f31, %f30;
	mov.f32 	%f32, 0f4B400001;
	mov.f32 	%f33, 0f437C0000;
	fma.rm.f32 	%f34, %f31, %f33, %f32;
	add.f32 	%f35, %f34, 0fCB40007F;
	neg.f32 	%f36, %f35;
	fma.rn.f32 	%f37, %f29, 0f3FB8AA3B, %f36;
	fma.rn.f32 	%f38, %f29, 0f32A57060, %f37;
	mov.b32 	%r57, %f34;
	shl.b32 	%r58, %r57, 23;
	mov.b32 	%f39, %r58;
	ex2.approx.ftz.f32 	%f40, %f38;
	mul.f32 	%f41, %f40, %f39;
	mul.f32 	%f42, %f26, %f41;
	add.f32 	%f46, %f46, %f42;
	cvt.s64.s32 	%rd44, %r55;
	add.s64 	%rd45, %rd5, %rd44;
	cvta.to.global.u64 	%rd46, %rd9;
	shl.b64 	%rd47, %rd45, 2;
	add.s64 	%rd48, %rd46, %rd47;
	atom.global.add.f32 	%f43, [%rd48], %f42;
$L__BB13_4:
	mul.lo.s32 	%r59, %r10, %r18;
	cvt.s64.s32 	%rd49, %r59;
	mul.lo.s32 	%r60, %r2, %r18;
	cvt.s64.s32 	%rd50, %r60;
	add.s64 	%rd51, %rd50, %rd4;
	add.s64 	%rd52, %rd51, %rd49;
	add.s64 	%rd53, %rd52, %rd3;
	shl.b64 	%rd54, %rd53, 2;
	add.s64 	%rd55, %rd2, %rd54;
	atom.global.add.f32 	%f44, [%rd55], %f46;
	mul.lo.s32 	%r61, %r18, %r16;
	mul.lo.s32 	%r62, %r61, %r5;
	cvt.s64.s32 	%rd56, %r62;
	mul.lo.s32 	%r63, %r8, %r18;
	cvt.s64.s32 	%rd57, %r63;
	add.s64 	%rd58, %rd57, %rd4;
	add.s64 	%rd59, %rd58, %rd56;
	add.s64 	%rd60, %rd59, %rd3;
	shl.b64 	%rd61, %rd60, 2;
	add.s64 	%rd62, %rd1, %rd61;
	atom.global.add.f32 	%f45, [%rd62], %f46;
$L__BB13_5:
	ret;

}
	// .globl	_Z17kernel_forward_d2PfS_S_S_S_iiii
.visible .entry _Z17kernel_forward_d2PfS_S_S_S_iiii(
	.param .u64 .ptr .align 1 _Z17kernel_forward_d2PfS_S_S_S_iiii_param_0,
	.param .u64 .ptr .align 1 _Z17kernel_forward_d2PfS_S_S_S_iiii_param_1,
	.param .u64 .ptr .align 1 _Z17kernel_forward_d2PfS_S_S_S_iiii_param_2,
	.param .u64 .ptr .align 1 _Z17kernel_forward_d2PfS_S_S_S_iiii_param_3,
	.param .u64 .ptr .align 1 _Z17kernel_forward_d2PfS_S_S_S_iiii_param_4,
	.param .u32 _Z17kernel_forward_d2PfS_S_S_S_iiii_param_5,
	.param .u32 _Z17kernel_forward_d2PfS_S_S_S_iiii_param_6,
	.param .u32 _Z17kernel_forward_d2PfS_S_S_S_iiii_param_7,
	.param .u32 _Z17kernel_forward_d2PfS_S_S_S_iiii_param_8
)
{
	.reg .pred 	%p<108>;
	.reg .b32 	%r<322>;
	.reg .b32 	%f<1155>;
	.reg .b64 	%rd<47>;
	// demoted variable
	.shared .align 4 .b8 _ZZ17kernel_forward_d2PfS_S_S_S_iiiiE6result[4000];
	// demoted variable
	.shared .align 4 .b8 _ZZ17kernel_forward_d2PfS_S_S_S_iiiiE7result2[4000];
	ld.param.u64 	%rd12, [_Z17kernel_forward_d2PfS_S_S_S_iiii_param_1];
	ld.param.u64 	%rd13, [_Z17kernel_forward_d2PfS_S_S_S_iiii_param_2];
	ld.param.u64 	%rd15, [_Z17kernel_forward_d2PfS_S_S_S_iiii_param_3];
	ld.param.u64 	%rd14, [_Z17kernel_forward_d2PfS_S_S_S_iiii_param_4];
	ld.param.u32 	%r70, [_Z17kernel_forward_d2PfS_S_S_S_iiii_param_6];
	ld.param.u32 	%r71, [_Z17kernel_forward_d2PfS_S_S_S_iiii_param_7];
	ld.param.u32 	%r72, [_Z17kernel_forward_d2PfS_S_S_S_iiii_param_8];
	cvta.to.global.u64 	%rd1, %rd15;
	mov.u32 	%r73, %ctaid.x;
	sub.s32 	%r1, %r70, %r71;
	div.u32 	%r2, %r73, %r1;
	mul.lo.s32 	%r74, %r2, %r1;
	sub.s32 	%r3, %r73, %r74;
	mov.u32 	%r4, %ctaid.y;
	rem.u32 	%r75, %r4, %r1;
	add.s32 	%r5, %r75, 1;
	add.s32 	%r76, %r3, %r71;
	add.s32 	%r6, %r76, %r5;
	setp.ge.s32 	%p1, %r6, %r70;
	@%p1 bra 	$L__BB14_111;
	mov.u32 	%r7, %ctaid.z;
	mov.u32 	%r8, %tid.x;
	div.u32 	%r77, %r4, %r1;
	add.s32 	%r9, %r77, %r3;
	add.s32 	%r10, %r9, 1;
	add.s32 	%r11, %r10, %r5;
	add.s32 	%r78, %r77, 1;
	setp.ge.s32 	%p2, %r78, %r71;
	@%p2 bra 	$L__BB14_111;
	mul.lo.s32 	%r12, %r70, %r70;
	mul.lo.s32 	%r79, %r12, %r2;
	shl.b32 	%r13, %r72, 2;
	mul.lo.s32 	%r80, %r13, %r79;
	cvta.to.global.u64 	%rd16, %rd13;
	mul.wide.s32 	%rd17, %r80, 4;
	add.s64 	%rd2, %rd16, %rd17;
	mul.lo.s32 	%r14, %r12, %r72;
	mul.lo.s32 	%r15, %r14, %r79;
	mul.wide.s32 	%rd18, %r15, 4;
	add.s64 	%rd3, %rd1, %rd18;
	mul.lo.s32 	%r16, %r14, %r70;
	mul.lo.s32 	%r17, %r72, %r70;
	bar.sync 	0;
	setp.gt.u32 	%p3, %r1, %r4;
	mov.f32 	%f1101, 0fCCBEBC20;
	mov.f32 	%f1102, %f1101;
	@%p3 bra 	$L__BB14_8;
	mul.lo.s32 	%r81, %r11, %r17;
	mul.lo.s32 	%r82, %r6, %r72;
	mad.lo.s32 	%r83, %r10, %r14, %r8;
	add.s32 	%r84, %r83, %r81;
	add.s32 	%r18, %r84, %r82;
	mul.lo.s32 	%r19, %r3, %r70;
	mad.lo.s32 	%r85, %r3, %r16, %r8;
	add.s32 	%r86, %r85, %r81;
	add.s32 	%r20, %r86, %r82;
	add.s32 	%r21, %r72, %r8;
	mov.f32 	%f1102, 0fCCBEBC20;
	mov.u32 	%r317, %r3;
	mov.f32 	%f1101, %f1102;
$L__BB14_4:
	add.s32 	%r29, %r317, 1;
	mad.lo.s32 	%r87, %r16, %r317, %r16;
	add.s32 	%r88, %r18, %r87;
	mul.wide.s32 	%rd19, %r88, 4;
	add.s64 	%rd20, %rd3, %rd19;
	ld.global.f32 	%f185, [%rd20];
	add.s32 	%r89, %r29, %r19;
	mad.lo.s32 	%r90, %r13, %r89, %r8;
	mul.wide.s32 	%rd21, %r90, 4;
	add.s64 	%rd22, %rd2, %rd21;
	ld.global.f32 	%f186, [%rd22];
	add.f32 	%f5, %f185, %f186;
	setp.gtu.f32 	%p4, %f5, %f1101;
	@%p4 bra 	$L__BB14_14;
	sub.f32 	%f187, %f5, %f1101;
	fma.rn.f32 	%f188, %f187, 0f3BBB989D, 0f3F000000;
	cvt.sat.f32.f32 	%f189, %f188;
	mov.f32 	%f190, 0f4B400001;
	mov.f32 	%f191, 0f437C0000;
	fma.rm.f32 	%f192, %f189, %f191, %f190;
	add.f32 	%f193, %f192, 0fCB40007F;
	neg.f32 	%f194, %f193;
	fma.rn.f32 	%f195, %f187, 0f3FB8AA3B, %f194;
	fma.rn.f32 	%f196, %f187, 0f32A57060, %f195;
	mov.b32 	%r91, %f192;
	shl.b32 	%r92, %r91, 23;
	mov.b32 	%f197, %r92;
	ex2.approx.ftz.f32 	%f198, %f196;
	mul.f32 	%f6, %f198, %f197;
	mov.f32 	%f199, 0f3F800000;
	add.rz.f32 	%f200, %f6, %f199;
	mov.b32 	%r93, %f200;
	add.s32 	%r94, %r93, -1061158912;
	and.b32  	%r95, %r94, -8388608;
	mov.b32 	%r30, %f6;
	sub.s32 	%r96, %r30, %r95;
	mov.b32 	%f201, %r96;
	sub.s32 	%r97, 1082130432, %r95;
	mov.b32 	%f202, %r97;
	fma.rn.f32 	%f203, %f202, 0f3E800000, 0fBF800000;
	add.f32 	%f204, %f203, %f201;
	cvt.rn.f32.s32 	%f205, %r95;
	mul.f32 	%f206, %f205, 0f34000000;
	fma.rn.f32 	%f207, %f204, 0fBD39BF78, 0f3DD80012;
	fma.rn.f32 	%f208, %f207, %f204, 0fBE0778E0;
	fma.rn.f32 	%f209, %f208, %f204, 0f3E146475;
	fma.rn.f32 	%f210, %f209, %f204, 0fBE2A68DD;
	fma.rn.f32 	%f211, %f210, %f204, 0f3E4CAF9E;
	fma.rn.f32 	%f212, %f211, %f204, 0fBE800042;
	fma.rn.f32 	%f213, %f212, %f204, 0f3EAAAAE6;
	fma.rn.f32 	%f214, %f213, %f204, 0fBF000000;
	mul.f32 	%f215, %f204, %f214;
	fma.rn.f32 	%f216, %f215, %f204, %f204;
	fma.rn.f32 	%f1105, %f206, 0f3F317218, %f216;
	setp.lt.u32 	%p5, %r30, 2139095040;
	@%p5 bra 	$L__BB14_7;
	setp.gt.s32 	%p6, %r30, -1082130432;
	fma.rn.f32 	%f217, %f6, 0f7F800000, 0f7F800000;
	selp.f32 	%f218, %f217, %f1105, %p6;
	setp.eq.f32 	%p7, %f6, 0f00000000;
	selp.f32 	%f1105, 0f80000000, %f218, %p7;
$L__BB14_7:
	add.f32 	%f1101, %f1101, %f1105;
	bra.uni 	$L__BB14_17;
$L__BB14_8:
	add.s32 	%r318, %r11, 1;
	setp.ge.s32 	%p19, %r318, %r6;
	mov.f32 	%f1112, 0fCCBEBC20;
	mov.f32 	%f1111, %f1112;
	@%p19 bra 	$L__BB14_36;
	mul.lo.s32 	%r122, %r3, %r16;
	mad.lo.s32 	%r123, %r10, %r14, %r122;
	mul.lo.s32 	%r124, %r6, %r72;
	add.s32 	%r125, %r123, %r8;
	add.s32 	%r23, %r125, %r124;
	shl.b32 	%r24, %r70, 2;
	mul.lo.s32 	%r126, %r24, %r72;
	shl.b32 	%r127, %r72, 1;
	add.s32 	%r128, %r127, %r8;
	mad.lo.s32 	%r25, %r126, %r11, %r128;
	mad.lo.s32 	%r26, %r11, %r17, %r125;
	shl.b32 	%r129, %r124, 2;
	add.s32 	%r27, %r129, %r8;
	mov.f32 	%f1111, 0fCCBEBC20;
	mov.f32 	%f1112, %f1111;
$L__BB14_10:
	mad.lo.s32 	%r130, %r318, %r17, %r23;
	mul.wide.s32 	%rd27, %r130, 4;
	add.s64 	%rd28, %rd3, %rd27;
	ld.global.f32 	%f319, [%rd28];
	mul.lo.s32 	%r35, %r318, %r72;
	shl.b32 	%r131, %r35, 2;
	add.s32 	%r132, %r25, %r131;
	mul.wide.s32 	%rd29, %r132, 4;
	add.s64 	%rd30, %rd2, %rd29;
	ld.global.f32 	%f320, [%rd30];
	add.f32 	%f31, %f319, %f320;
	setp.gtu.f32 	%p20, %f31, %f1112;
	@%p20 bra 	$L__BB14_25;
	sub.f32 	%f321, %f31, %f1112;
	fma.rn.f32 	%f322, %f321, 0f3BBB989D, 0f3F000000;
	cvt.sat.f32.f32 	%f323, %f322;
	mov.f32 	%f324, 0f4B400001;
	mov.f32 	%f325, 0f437C0000;
	fma.rm.f32 	%f326, %f323, %f325, %f324;
	add.f32 	%f327, %f326, 0fCB40007F;
	neg.f32 	%f328, %f327;
	fma.rn.f32 	%f329, %f321, 0f3FB8AA3B, %f328;
	fma.rn.f32 	%f330, %f321, 0f32A57060, %f329;
	mov.b32 	%r133, %f326;
	shl.b32 	%r134, %r133, 23;
	mov.b32 	%f331, %r134;
	ex2.approx.ftz.f32 	%f332, %f330;
	mul.f32 	%f32, %f332, %f331;
	mov.f32 	%f333, 0f3F800000;
	add.rz.f32 	%f334, %f32, %f333;
	mov.b32 	%r135, %f334;
	add.s32 	%r136, %r135, -1061158912;
	and.b32  	%r137, %r136, -8388608;
	mov.b32 	%r36, %f32;
	sub.s32 	%r138, %r36, %r137;
	mov.b32 	%f335, %r138;
	sub.s32 	%r139, 1082130432, %r137;
	mov.b32 	%f336, %r139;
	fma.rn.f32 	%f337, %f336, 0f3E800000, 0fBF800000;
	add.f32 	%f338, %f337, %f335;
	cvt.rn.f32.s32 	%f339, %r137;
	mul.f32 	%f340, %f339, 0f34000000;
	fma.rn.f32 	%f341, %f338, 0fBD39BF78, 0f3DD80012;
	fma.rn.f32 	%f342, %f341, %f338, 0fBE0778E0;
	fma.rn.f32 	%f343, %f342, %f338, 0f3E146475;
	fma.rn.f32 	%f344, %f343, %f338, 0fBE2A68DD;
	fma.rn.f32 	%f345, %f344, %f338, 0f3E4CAF9E;
	fma.rn.f32 	%f346, %f345, %f338, 0fBE800042;
	fma.rn.f32 	%f347, %f346, %f338, 0f3EAAAAE6;
	fma.rn.f32 	%f348, %f347, %f338, 0fBF000000;
	mul.f32 	%f349, %f338, %f348;
	fma.rn.f32 	%f350, %f349, %f338, %f338;
	fma.rn.f32 	%f1113, %f340, 0f3F317218, %f350;
	setp.lt.u32 	%p21, %r36, 2139095040;
	@%p21 bra 	$L__BB14_13;
	setp.gt.s32 	%p22, %r36, -1082130432;
	fma.rn.f32 	%f351, %f32, 0f7F800000, 0f7F800000;
	selp.f32 	%f352, %f351, %f1113, %p22;
	setp.eq.f32 	%p23, %f32, 0f00000000;
	selp.f32 	%f1113, 0f80000000, %f352, %p23;
$L__BB14_13:
	add.f32 	%f1112, %f1112, %f1113;
	bra.uni 	$L__BB14_28;
$L__BB14_14:
	sub.f32 	%f219, %f1101, %f5;
	fma.rn.f32 	%f220, %f219, 0f3BBB989D, 0f3F000000;
	cvt.sat.f32.f32 	%f221, %f220;
	mov.f32 	%f222, 0f4B400001;
	mov.f32 	%f223, 0f437C0000;
	fma.rm.f32 	%f224, %f221, %f223, %f222;
	add.f32 	%f225, %f224, 0fCB40007F;
	neg.f32 	%f226, %f225;
	fma.rn.f32 	%f227, %f219, 0f3FB8AA3B, %f226;
	fma.rn.f32 	%f228, %f219, 0f32A57060, %f227;
	mov.b32 	%r98, %f224;
	shl.b32 	%r99, %r98, 23;
	mov.b32 	%f229, %r99;
	ex2.approx.ftz.f32 	%f230, %f228;
	mul.f32 	%f11, %f230, %f229;
	mov.f32 	%f231, 0f3F800000;
	add.rz.f32 	%f232, %f11, %f231;
	mov.b32 	%r100, %f232;
	add.s32 	%r101, %r100, -1061158912;
	and.b32  	%r102, %r101, -8388608;
	mov.b32 	%r31, %f11;
	sub.s32 	%r103, %r31, %r102;
	mov.b32 	%f233, %r103;
	sub.s32 	%r104, 1082130432, %r102;
	mov.b32 	%f234, %r104;
	fma.rn.f32 	%f235, %f234, 0f3E800000, 0fBF800000;
	add.f32 	%f236, %f235, %f233;
	cvt.rn.f32.s32 	%f237, %r102;
	mul.f32 	%f238, %f237, 0f34000000;
	fma.rn.f32 	%f239, %f236, 0fBD39BF78, 0f3DD80012;
	fma.rn.f32 	%f240, %f239, %f236, 0fBE0778E0;
	fma.rn.f32 	%f241, %f240, %f236, 0f3E146475;
	fma.rn.f32 	%f242, %f241, %f236, 0fBE2A68DD;
	fma.rn.f32 	%f243, %f242, %f236, 0f3E4CAF9E;
	fma.rn.f32 	%f244, %f243, %f236, 0fBE800042;
	fma.rn.f32 	%f245, %f244, %f236, 0f3EAAAAE6;
	fma.rn.f32 	%f246, %f245, %f236, 0fBF000000;
	mul.f32 	%f247, %f236, %f246;
	fma.rn.f32 	%f248, %f247, %f236, %f236;
	fma.rn.f32 	%f1106, %f238, 0f3F317218, %f248;
	setp.lt.u32 	%p8, %r31, 2139095040;
	@%p8 bra 	$L__BB14_16;
	setp.gt.s32 	%p9, %r31, -1082130432;
	fma.rn.f32 	%f249, %f11, 0f7F800000, 0f7F800000;
	selp.f32 	%f250, %f249, %f1106, %p9;
	setp.eq.f32 	%p10, %f11, 0f00000000;
	selp.f32 	%f1106, 0f80000000, %f250, %p10;
$L__BB14_16:
	add.f32 	%f1101, %f5, %f1106;
$L__BB14_17:
	mad.lo.s32 	%r105, %r29, %r14, %r20;
	mul.wide.s32 	%rd23, %r105, 4;
	add.s64 	%rd24, %rd3, %rd23;
	ld.global.f32 	%f251, [%rd24];
	mad.lo.s32 	%r106, %r29, %r70, %r10;
	mad.lo.s32 	%r107, %r13, %r106, %r21;
	mul.wide.s32 	%rd25, %r107, 4;
	add.s64 	%rd26, %rd2, %rd25;
	ld.global.f32 	%f252, [%rd26];
	add.f32 	%f17, %f251, %f252;
	setp.gtu.f32 	%p11, %f17, %f1102;
	@%p11 bra 	$L__BB14_21;
	sub.f32 	%f253, %f17, %f1102;
	fma.rn.f32 	%f254, %f253, 0f3BBB989D, 0f3F000000;
	cvt.sat.f32.f32 	%f255, %f254;
	mov.f32 	%f256, 0f4B400001;
	mov.f32 	%f257, 0f437C0000;
	fma.rm.f32 	%f258, %f255, %f257, %f256;
	add.f32 	%f259, %f258, 0fCB40007F;
	neg.f32 	%f260, %f259;
	fma.rn.f32 	%f261, %f253, 0f3FB8AA3B, %f260;
	fma.rn.f32 	%f262, %f253, 0f32A57060, %f261;
	mov.b32 	%r108, %f258;
	shl.b32 	%r109, %r108, 23;
	mov.b32 	%f263, %r109;
	ex2.approx.ftz.f32 	%f264, %f262;
	mul.f32 	%f18, %f264, %f263;
	mov.f32 	%f265, 0f3F800000;
	add.rz.f32 	%f266, %f18, %f265;
	mov.b32 	%r110, %f266;
	add.s32 	%r111, %r110, -1061158912;
	and.b32  	%r112, %r111, -8388608;
	mov.b32 	%r32, %f18;
	sub.s32 	%r113, %r32, %r112;
	mov.b32 	%f267, %r113;
	sub.s32 	%r114, 1082130432, %r112;
	mov.b32 	%f268, %r114;
	fma.rn.f32 	%f269, %f268, 0f3E800000, 0fBF800000;
	add.f32 	%f270, %f269, %f267;
	cvt.rn.f32.s32 	%f271, %r112;
	mul.f32 	%f272, %f271, 0f34000000;
	fma.rn.f32 	%f273, %f270, 0fBD39BF78, 0f3DD80012;
	fma.rn.f32 	%f274, %f273, %f270, 0fBE0778E0;
	fma.rn.f32 	%f275, %f274, %f270, 0f3E146475;
	fma.rn.f32 	%f276, %f275, %f270, 0fBE2A68DD;
	fma.rn.f32 	%f277, %f276, %f270, 0f3E4CAF9E;
	fma.rn.f32 	%f278, %f277, %f270, 0fBE800042;
	fma.rn.f32 	%f279, %f278, %f270, 0f3EAAAAE6;
	fma.rn.f32 	%f280, %f279, %f270, 0fBF000000;
	mul.f32 	%f281, %f270, %f280;
	fma.rn.f32 	%f282, %f281, %f270, %f270;
	fma.rn.f32 	%f1108, %f272, 0f3F317218, %f282;
	setp.lt.u32 	%p12, %r32, 2139095040;
	@%p12 bra 	$L__BB14_20;
	setp.gt.s32 	%p13, %r32, -1082130432;
	fma.rn.f32 	%f283, %f18, 0f7F800000, 0f7F800000;
	selp.f32 	%f284, %f283, %f1108, %p13;
	setp.eq.f32 	%p14, %f18, 0f00000000;
	selp.f32 	%f1108, 0f80000000, %f284, %p14;
$L__BB14_20:
	add.f32 	%f1102, %f1102, %f1108;
	bra.uni 	$L__BB14_24;
$L__BB14_21:
	sub.f32 	%f285, %f1102, %f17;
	fma.rn.f32 	%f286, %f285, 0f3BBB989D, 0f3F000000;
	cvt.sat.f32.f32 	%f287, %f286;
	mov.f32 	%f288, 0f4B400001;
	mov.f32 	%f289, 0f437C0000;
	fma.rm.f32 	%f290, %f287, %f289, %f288;
	add.f32 	%f291, %f290, 0fCB40007F;
	neg.f32 	%f292, %f291;
	fma.rn.f32 	%f293, %f285, 0f3FB8AA3B, %f292;
	fma.rn.f32 	%f294, %f285, 0f32A57060, %f293;
	mov.b32 	%r115, %f290;
	shl.b32 	%r116, %r115, 23;
	mov.b32 	%f295, %r116;
	ex2.approx.ftz.f32 	%f296, %f294;
	mul.f32 	%f23, %f296, %f295;
	mov.f32 	%f297, 0f3F800000;
	add.rz.f32 	%f298, %f23, %f297;
	mov.b32 	%r117, %f298;
	add.s32 	%r118, %r117, -1061158912;
	and.b32  	%r119, %r118, -8388608;
	mov.b32 	%r33, %f23;
	sub.s32 	%r120, %r33, %r119;
	mov.b32 	%f299, %r120;
	sub.s32 	%r121, 1082130432, %r119;
	mov.b32 	%f300, %r121;
	fma.rn.f32 	%f301, %f300, 0f3E800000, 0fBF800000;
	add.f32 	%f302, %f301, %f299;
	cvt.rn.f32.s32 	%f303, %r119;
	mul.f32 	%f304, %f303, 0f34000000;
	fma.rn.f32 	%f305, %f302, 0fBD39BF78, 0f3DD80012;
	fma.rn.f32 	%f306, %f305, %f302, 0fBE0778E0;
	fma.rn.f32 	%f307, %f306, %f302, 0f3E146475;
	fma.rn.f32 	%f308, %f307, %f302, 0fBE2A68DD;
	fma.rn.f32 	%f309, %f308, %f302, 0f3E4CAF9E;
	fma.rn.f32 	%f310, %f309, %f302, 0fBE800042;
	fma.rn.f32 	%f311, %f310, %f302, 0f3EAAAAE6;
	fma.rn.f32 	%f312, %f311, %f302, 0fBF000000;
	mul.f32 	%f313, %f302, %f312;
	fma.rn.f32 	%f314, %f313, %f302, %f302;
	fma.rn.f32 	%f1109, %f304, 0f3F317218, %f314;
	setp.lt.u32 	%p15, %r33, 2139095040;
	@%p15 bra 	$L__BB14_23;
	setp.gt.s32 	%p16, %r33, -1082130432;
	fma.rn.f32 	%f315, %f23, 0f7F800000, 0f7F800000;
	selp.f32 	%f316, %f315, %f1109, %p16;
	setp.eq.f32 	%p17, %f23, 0f00000000;
	selp.f32 	%f1109, 0f80000000, %f316, %p17;
$L__BB14_23:
	add.f32 	%f1102, %f17, %f1109;
$L__BB14_24:
	setp.lt.u32 	%p18, %r29, %r9;
	mov.u32 	%r317, %r29;
	@%p18 bra 	$L__BB14_4;
	bra.uni 	$L__BB14_8;
$L__BB14_25:
	sub.f32 	%f353, %f1112, %f31;
	fma.rn.f32 	%f354, %f353, 0f3BBB989D, 0f3F000000;
	cvt.sat.f32.f32 	%f355, %f354;
	mov.f32 	%f356, 0f4B400001;
	mov.f32 	%f357, 0f437C0000;
	fma.rm.f32 	%f358, %f355, %f357, %f356;
	add.f32 	%f359, %f358, 0fCB40007F;
	neg.f32 	%f360, %f359;
	fma.rn.f32 	%f361, %f353, 0f3FB8AA3B, %f360;
	fma.rn.f32 	%f362, %f353, 0f32A57060, %f361;
	mov.b32 	%r140, %f358;
	shl.b32 	%r141, %r140, 23;
	mov.b32 	%f363, %r141;
	ex2.approx.ftz.f32 	%f364, %f362;
	mul.f32 	%f37, %f364, %f363;
	mov.f32 	%f365, 0f3F800000;
	add.rz.f32 	%f366, %f37, %f365;
	mov.b32 	%r142, %f366;
	add.s32 	%r143, %r142, -1061158912;
	and.b32  	%r144, %r143, -8388608;
	mov.b32 	%r37, %f37;
	sub.s32 	%r145, %r37, %r144;
	mov.b32 	%f367, %r145;
	sub.s32 	%r146, 1082130432, %r144;
	mov.b32 	%f368, %r146;
	fma.rn.f32 	%f369, %f368, 0f3E800000, 0fBF800000;
	add.f32 	%f370, %f369, %f367;
	cvt.rn.f32.s32 	%f371, %r144;
	mul.f32 	%f372, %f371, 0f34000000;
	fma.rn.f32 	%f373, %f370, 0fBD39BF78, 0f3DD80012;
	fma.rn.f32 	%f374, %f373, %f370, 0fBE0778E0;
	fma.rn.f32 	%f375, %f374, %f370, 0f3E146475;
	fma.rn.f32 	%f376, %f375, %f370, 0fBE2A68DD;
	fma.rn.f32 	%f377, %f376, %f370, 0f3E4CAF9E;
	fma.rn.f32 	%f378, %f377, %f370, 0fBE800042;
	fma.rn.f32 	%f379, %f378, %f370, 0f3EAAAAE6;
	fma.rn.f32 	%f380, %f379, %f370, 0fBF000000;
	mul.f32 	%f381, %f370, %f380;
	fma.rn.f32 	%f382, %f381, %f370, %f370;
	fma.rn.f32 	%f1114, %f372, 0f3F317218, %f382;
	setp.lt.u32 	%p24, %r37, 2139095040;
	@%p24 bra 	$L__BB14_27;
	setp.gt.s32 	%p25, %r37, -1082130432;
	fma.rn.f32 	%f383, %f37, 0f7F800000, 0f7F800000;
	selp.f32 	%f384, %f383, %f1114, %p25;
	setp.eq.f32 	%p26, %f37, 0f00000000;
	selp.f32 	%f1114, 0f80000000, %f384, %p26;
$L__BB14_27:
	add.f32 	%f1112, %f31, %f1114;
$L__BB14_28:
	add.s32 	%r147, %r26, %r35;
	mul.wide.s32 	%rd31, %r147, 4;
	add.s64 	%rd32, %rd3, %rd31;
	ld.global.f32 	%f385, [%rd32];
	mad.lo.s32 	%r148, %r24, %r318, 3;
	mad.lo.s32 	%r149, %r148, %r72, %r27;
	mul.wide.s32 	%rd33, %r149, 4;
	add.s64 	%rd34, %rd2, %rd33;
	ld.global.f32 	%f386, [%rd34];
	add.f32 	%f43, %f385, %f386;
	setp.gtu.f32 	%p27, %f43, %f1111;
	@%p27 bra 	$L__BB14_32;
	sub.f32 	%f387, %f43, %f1111;
	fma.rn.f32 	%f388, %f387, 0f3BBB989D, 0f3F000000;
	cvt.sat.f32.f32 	%f389, %f388;
	mov.f32 	%f390, 0f4B400001;
	mov.f32 	%f391, 0f437C0000;
	fma.rm.f32 	%f392, %f389, %f391, %f390;
	add.f32 	%f393, %f392, 0fCB40007F;
	neg.f32 	%f394, %f393;
	fma.rn.f32 	%f395, %f387, 0f3FB8AA3B, %f394;
	fma.rn.f32 	%f396, %f387, 0f32A57060, %f395;
	mov.b32 	%r150, %f392;
	shl.b32 	%r151, %r150, 23;
	mov.b32 	%f397, %r151;
	ex2.approx.ftz.f32 	%f398, %f396;
	mul.f32 	%f44, %f398, %f397;
	mov.f32 	%f399, 0f3F800000;
	add.rz.f32 	%f400, %f44, %f399;
	mov.b32 	%r152, %f400;
	add.s32 	%r153, %r152, -1061158912;
	and.b32  	%r154, %r153, -8388608;
	mov.b32 	%r38, %f44;
	sub.s32 	%r155, %r38, %r154;
	mov.b32 	%f401, %r155;
	sub.s32 	%r156, 1082130432, %r154;
	mov.b32 	%f402, %r156;
	fma.rn.f32 	%f403, %f402, 0f3E800000, 0fBF800000;
	add.f32 	%f404, %f403, %f401;
	cvt.rn.f32.s32 	%f405, %r154;
	mul.f32 	%f406, %f405, 0f34000000;
	fma.rn.f32 	%f407, %f404, 0fBD39BF78, 0f3DD80012;
	fma.rn.f32 	%f408, %f407, %f404, 0fBE0778E0;
	fma.rn.f32 	%f409, %f408, %f404, 0f3E146475;
	fma.rn.f32 	%f410, %f409, %f404, 0fBE2A68DD;
	fma.rn.f32 	%f411, %f410, %f404, 0f3E4CAF9E;
	fma.rn.f32 	%f412, %f411, %f404, 0fBE800042;
	fma.rn.f32 	%f413, %f412, %f404, 0f3EAAAAE6;
	fma.rn.f32 	%f414, %f413, %f404, 0fBF000000;
	mul.f32 	%f415, %f404, %f414;
	fma.rn.f32 	%f416, %f415, %f404, %f404;
	fma.rn.f32 	%f1116, %f406, 0f3F317218, %f416;
	setp.lt.u32 	%p28, %r38, 2139095040;
	@%p28 bra 	$L__BB14_31;
	setp.gt.s32 	%p29, %r38, -1082130432;
	fma.rn.f32 	%f417, %f44, 0f7F800000, 0f7F800000;
	selp.f32 	%f418, %f417, %f1116, %p29;
	setp.eq.f32 	%p30, %f44, 0f00000000;
	selp.f32 	%f1116, 0f80000000, %f418, %p30;
$L__BB14_31:
	add.f32 	%f1111, %f1111, %f1116;
	bra.uni 	$L__BB14_35;
$L__BB14_32:
	sub.f32 	%f419, %f1111, %f43;
	fma.rn.f32 	%f420, %f419, 0f3BBB989D, 0f3F000000;
	cvt.sat.f32.f32 	%f421, %f420;
	mov.f32 	%f422, 0f4B400001;
	mov.f32 	%f423, 0f437C0000;
	fma.rm.f32 	%f424, %f421, %f423, %f422;
	add.f32 	%f425, %f424, 0fCB40007F;
	neg.f32 	%f426, %f425;
	fma.rn.f32 	%f427, %f419, 0f3FB8AA3B, %f426;
	fma.rn.f32 	%f428, %f419, 0f32A57060, %f427;
	mov.b32 	%r157, %f424;
	shl.b32 	%r158, %r157, 23;
	mov.b32 	%f429, %r158;
	ex2.approx.ftz.f32 	%f430, %f428;
	mul.f32 	%f49, %f430, %f429;
	mov.f32 	%f431, 0f3F800000;
	add.rz.f32 	%f432, %f49, %f431;
	mov.b32 	%r159, %f432;
	add.s32 	%r160, %r159, -1061158912;
	and.b32  	%r161, %r160, -8388608;
	mov.b32 	%r39, %f49;
	sub.s32 	%r162, %r39, %r161;
	mov.b32 	%f433, %r162;
	sub.s32 	%r163, 1082130432, %r161;
	mov.b32 	%f434, %r163;
	fma.rn.f32 	%f435, %f434, 0f3E800000, 0fBF800000;
	add.f32 	%f436, %f435, %f433;
	cvt.rn.f32.s32 	%f437, %r161;
	mul.f32 	%f438, %f437, 0f34000000;
	fma.rn.f32 	%f439, %f436, 0fBD39BF78, 0f3DD80012;
	fma.rn.f32 	%f440, %f439, %f436, 0fBE0778E0;
	fma.rn.f32 	%f441, %f440, %f436, 0f3E146475;
	fma.rn.f32 	%f442, %f441, %f436, 0fBE2A68DD;
	fma.rn.f32 	%f443, %f442, %f436, 0f3E4CAF9E;
	fma.rn.f32 	%f444, %f443, %f436, 0fBE800042;
	fma.rn.f32 	%f445, %f444, %f436, 0f3EAAAAE6;
	fma.rn.f32 	%f446, %f445, %f436, 0fBF000000;
	mul.f32 	%f447, %f436, %f446;
	fma.rn.f32 	%f448, %f447, %f436, %f436;
	fma.rn.f32 	%f1117, %f438, 0f3F317218, %f448;
	setp.lt.u32 	%p31, %r39, 2139095040;
	@%p31 bra 	$L__BB14_34;
	setp.gt.s32 	%p32, %r39, -1082130432;
	fma.rn.f32 	%f449, %f49, 0f7F800000, 0f7F800000;
	selp.f32 	%f450, %f449, %f1117, %p32;
	setp.eq.f32 	%p33, %f49, 0f00000000;
	selp.f32 	%f1117, 0f80000000, %f450, %p33;
$L__BB14_34:
	add.f32 	%f1111, %f43, %f1117;
$L__BB14_35:
	add.s32 	%r318, %r318, 1;
	setp.lt.s32 	%p34, %r318, %r6;
	@%p34 bra 	$L__BB14_10;
$L__BB14_36:
	ld.param.u64 	%rd46, [_Z17kernel_forward_d2PfS_S_S_S_iiii_param_0];
	mad.lo.s32 	%r164, %r2, %r72, %r7;
	mad.lo.s32 	%r41, %r13, %r164, %r8;
	cvta.to.global.u64 	%rd35, %rd46;
	mul.wide.s32 	%rd36, %r41, 4;
	add.s64 	%rd37, %rd35, %rd36;
	ld.global.f32 	%f451, [%rd37];
	add.f32 	%f57, %f1101, %f451;
	mul.wide.s32 	%rd4, %r72, 4;
	add.s64 	%rd5, %rd37, %rd4;
	ld.global.f32 	%f452, [%rd5];
	add.f32 	%f58, %f1102, %f452;
	setp.gtu.f32 	%p35, %f58, %f57;
	@%p35 bra 	$L__BB14_40;
	sub.f32 	%f453, %f58, %f57;
	fma.rn.f32 	%f454, %f453, 0f3BBB989D, 0f3F000000;
	cvt.sat.f32.f32 	%f455, %f454;
	mov.f32 	%f456, 0f4B400001;
	mov.f32 	%f457, 0f437C0000;
	fma.rm.f32 	%f458, %f455, %f457, %f456;
	add.f32 	%f459, %f458, 0fCB40007F;
	neg.f32 	%f460, %f459;
	fma.rn.f32 	%f461, %f453, 0f3FB8AA3B, %f460;
	fma.rn.f32 	%f462, %f453, 0f32A57060, %f461;
	mov.b32 	%r165, %f458;
	shl.b32 	%r166, %r165, 23;
	mov.b32 	%f463, %r166;
	ex2.approx.ftz.f32 	%f464, %f462;
	mul.f32 	%f59, %f464, %f463;
	mov.f32 	%f465, 0f3F800000;
	add.rz.f32 	%f466, %f59, %f465;
	mov.b32 	%r167, %f466;
	add.s32 	%r168, %r167, -1061158912;
	and.b32  	%r169, %r168, -8388608;
	mov.b32 	%r42, %f59;
	sub.s32 	%r170, %r42, %r169;
	mov.b32 	%f467, %r170;
	sub.s32 	%r171, 1082130432, %r169;
	mov.b32 	%f468, %r171;
	fma.rn.f32 	%f469, %f468, 0f3E800000, 0fBF800000;
	add.f32 	%f470, %f469, %f467;
	cvt.rn.f32.s32 	%f471, %r169;
	mul.f32 	%f472, %f471, 0f34000000;
	fma.rn.f32 	%f473, %f470, 0fBD39BF78, 0f3DD80012;
	fma.rn.f32 	%f474, %f473, %f470, 0fBE0778E0;
	fma.rn.f32 	%f475, %f474, %f470, 0f3E146475;
	fma.rn.f32 	%f476, %f475, %f470, 0fBE2A68DD;
	fma.rn.f32 	%f477, %f476, %f470, 0f3E4CAF9E;
	fma.rn.f32 	%f478, %f477, %f470, 0fBE800042;
	fma.rn.f32 	%f479, %f478, %f470, 0f3EAAAAE6;
	fma.rn.f32 	%f480, %f479, %f470, 0fBF000000;
	mul.f32 	%f481, %f470, %f480;
	fma.rn.f32 	%f482, %f481, %f470, %f470;
	fma.rn.f32 	%f1121, %f472, 0f3F317218, %f482;
	setp.lt.u32 	%p36, %r42, 2139095040;
	@%p36 bra 	$L__BB14_39;
	setp.gt.s32 	%p37, %r42, -1082130432;
	fma.rn.f32 	%f483, %f59, 0f7F800000, 0f7F800000;
	selp.f32 	%f484, %f483, %f1121, %p37;
	setp.eq.f32 	%p38, %f59, 0f00000000;
	selp.f32 	%f1121, 0f80000000, %f484, %p38;
$L__BB14_39:
	add.f32 	%f1123, %f57, %f1121;
	bra.uni 	$L__BB14_43;
$L__BB14_40:
	sub.f32 	%f485, %f57, %f58;
	fma.rn.f32 	%f486, %f485, 0f3BBB989D, 0f3F000000;
	cvt.sat.f32.f32 	%f487, %f486;
	mov.f32 	%f488, 0f4B400001;
	mov.f32 	%f489, 0f437C0000;
	fma.rm.f32 	%f490, %f487, %f489, %f488;
	add.f32 	%f491, %f490, 0fCB40007F;
	neg.f32 	%f492, %f491;
	fma.rn.f32 	%f493, %f485, 0f3FB8AA3B, %f492;
	fma.rn.f32 	%f494, %f485, 0f32A57060, %f493;
	mov.b32 	%r172, %f490;
	shl.b32 	%r173, %r172, 23;
	mov.b32 	%f495, %r173;
	ex2.approx.ftz.f32 	%f496, %f494;
	mul.f32 	%f64, %f496, %f495;
	mov.f32 	%f497, 0f3F800000;
	add.rz.f32 	%f498, %f64, %f497;
	mov.b32 	%r174, %f498;
	add.s32 	%r175, %r174, -1061158912;
	and.b32  	%r176, %r175, -8388608;
	mov.b32 	%r43, %f64;
	sub.s32 	%r177, %r43, %r176;
	mov.b32 	%f499, %r177;
	sub.s32 	%r178, 1082130432, %r176;
	mov.b32 	%f500, %r178;
	fma.rn.f32 	%f501, %f500, 0f3E800000, 0fBF800000;
	add.f32 	%f502, %f501, %f499;
	cvt.rn.f32.s32 	%f503, %r176;
	mul.f32 	%f504, %f503, 0f34000000;
	fma.rn.f32 	%f505, %f502, 0fBD39BF78, 0f3DD80012;
	fma.rn.f32 	%f506, %f505, %f502, 0fBE0778E0;
	fma.rn.f32 	%f507, %f506, %f502, 0f3E146475;
	fma.rn.f32 	%f508, %f507, %f502, 0fBE2A68DD;
	fma.rn.f32 	%f509, %f508, %f502, 0f3E4CAF9E;
	fma.rn.f32 	%f510, %f509, %f502, 0fBE800042;
	fma.rn.f32 	%f511, %f510, %f502, 0f3EAAAAE6;
	fma.rn.f32 	%f512, %f511, %f502, 0fBF000000;
	mul.f32 	%f513, %f502, %f512;
	fma.rn.f32 	%f514, %f513, %f502, %f502;
	fma.rn.f32 	%f1122, %f504, 0f3F317218, %f514;
	setp.lt.u32 	%p39, %r43, 2139095040;
	@%p39 bra 	$L__BB14_42;
	setp.gt.s32 	%p40, %r43, -1082130432;
	fma.rn.f32 	%f515, %f64, 0f7F800000, 0f7F800000;
	selp.f32 	%f516, %f515, %f1122, %p40;
	setp.eq.f32 	%p41, %f64, 0f00000000;
	selp.f32 	%f1122, 0f80000000, %f516, %p41;
$L__BB14_42:
	add.f32 	%f1123, %f58, %f1122;
$L__BB14_43:
	add.s64 	%rd6, %rd5, %rd4;
	ld.global.f32 	%f517, [%rd6];
	add.f32 	%f70, %f1112, %f517;
	setp.gtu.f32 	%p42, %f70, %f1123;
	@%p42 bra 	$L__BB14_47;
	sub.f32 	%f518, %f70, %f1123;
	fma.rn.f32 	%f519, %f518, 0f3BBB989D, 0f3F000000;
	cvt.sat.f32.f32 	%f520, %f519;
	mov.f32 	%f521, 0f4B400001;
	mov.f32 	%f522, 0f437C0000;
	fma.rm.f32 	%f523, %f520, %f522, %f521;
	add.f32 	%f524, %f523, 0fCB40007F;
	neg.f32 	%f525, %f524;
	fma.rn.f32 	%f526, %f518, 0f3FB8AA3B, %f525;
	fma.rn.f32 	%f527, %f518, 0f32A57060, %f526;
	mov.b32 	%r179, %f523;
	shl.b32 	%r180, %r179, 23;
	mov.b32 	%f528, %r180;
	ex2.approx.ftz.f32 	%f529, %f527;
	mul.f32 	%f71, %f529, %f528;
	mov.f32 	%f530, 0f3F800000;
	add.rz.f32 	%f531, %f71, %f530;
	mov.b32 	%r181, %f531;
	add.s32 	%r182, %r181, -1061158912;
	and.b32  	%r183, %r182, -8388608;
	mov.b32 	%r44, %f71;
	sub.s32 	%r184, %r44, %r183;
	mov.b32 	%f532, %r184;
	sub.s32 	%r185, 1082130432, %r183;
	mov.b32 	%f533, %r185;
	fma.rn.f32 	%f534, %f533, 0f3E800000, 0fBF800000;
	add.f32 	%f535, %f534, %f532;
	cvt.rn.f32.s32 	%f536, %r183;
	mul.f32 	%f537, %f536, 0f34000000;
	fma.rn.f32 	%f538, %f535, 0fBD39BF78, 0f3DD80012;
	fma.rn.f32 	%f539, %f538, %f535, 0fBE0778E0;
	fma.rn.f32 	%f540, %f539, %f535, 0f3E146475;
	fma.rn.f32 	%f541, %f540, %f535, 0fBE2A68DD;
	fma.rn.f32 	%f542, %f541, %f535, 0f3E4CAF9E;
	fma.rn.f32 	%f543, %f542, %f535, 0fBE800042;
	fma.rn.f32 	%f544, %f543, %f535, 0f3EAAAAE6;
	fma.rn.f32 	%f545, %f544, %f535, 0fBF000000;
	mul.f32 	%f546, %f535, %f545;
	fma.rn.f32 	%f547, %f546, %f535, %f535;
	fma.rn.f32 	%f1124, %f537, 0f3F317218, %f547;
	setp.lt.u32 	%p43, %r44, 2139095040;
	@%p43 bra 	$L__BB14_46;
	setp.gt.s32 	%p44, %r44, -1082130432;
	fma.rn.f32 	%f548, %f71, 0f7F800000, 0f7F800000;
	selp.f32 	%f549, %f548, %f1124, %p44;
	setp.eq.f32 	%p45, %f71, 0f00000000;
	selp.f32 	%f1124, 0f80000000, %f549, %p45;
$L__BB14_46:
	add.f32 	%f1126, %f1123, %f1124;
	bra.uni 	$L__BB14_50;
$L__BB14_47:
	sub.f32 	%f550, %f1123, %f70;
	fma.rn.f32 	%f551, %f550, 0f3BBB989D, 0f3F000000;
	cvt.sat.f32.f32 	%f552, %f551;
	mov.f32 	%f553, 0f4B400001;
	mov.f32 	%f554, 0f437C0000;
	fma.rm.f32 	%f555, %f552, %f554, %f553;
	add.f32 	%f556, %f555, 0fCB40007F;
	neg.f32 	%f557, %f556;
	fma.rn.f32 	%f558, %f550, 0f3FB8AA3B, %f557;
	fma.rn.f32 	%f559, %f550, 0f32A57060, %f558;
	mov.b32 	%r186, %f555;
	shl.b32 	%r187, %r186, 23;
	mov.b32 	%f560, %r187;
	ex2.approx.ftz.f32 	%f561, %f559;
	mul.f32 	%f76, %f561, %f560;
	mov.f32 	%f562, 0f3F800000;
	add.rz.f32 	%f563, %f76, %f562;
	mov.b32 	%r188, %f563;
	add.s32 	%r189, %r188, -1061158912;
	and.b32  	%r190, %r189, -8388608;
	mov.b32 	%r45, %f76;
	sub.s32 	%r191, %r45, %r190;
	mov.b32 	%f564, %r191;
	sub.s32 	%r192, 1082130432, %r190;
	mov.b32 	%f565, %r192;
	fma.rn.f32 	%f566, %f565, 0f3E800000, 0fBF800000;
	add.f32 	%f567, %f566, %f564;
	cvt.rn.f32.s32 	%f568, %r190;
	mul.f32 	%f569, %f568, 0f34000000;
	fma.rn.f32 	%f570, %f567, 0fBD39BF78, 0f3DD80012;
	fma.rn.f32 	%f571, %f570, %f567, 0fBE0778E0;
	fma.rn.f32 	%f572, %f571, %f567, 0f3E146475;
	fma.rn.f32 	%f573, %f572, %f567, 0fBE2A68DD;
	fma.rn.f32 	%f574, %f573, %f567, 0f3E4CAF9E;
	fma.rn.f32 	%f575, %f574, %f567, 0fBE800042;
	fma.rn.f32 	%f576, %f575, %f567, 0f3EAAAAE6;
	fma.rn.f32 	%f577, %f576, %f567, 0fBF000000;
	mul.f32 	%f578, %f567, %f577;
	fma.rn.f32 	%f579, %f578, %f567, %f567;
	fma.rn.f32 	%f1125, %f569, 0f3F317218, %f579;
	setp.lt.u32 	%p46, %r45, 2139095040;
	@%p46 bra 	$L__BB14_49;
	setp.gt.s32 	%p47, %r45, -1082130432;
	fma.rn.f32 	%f580, %f76, 0f7F800000, 0f7F800000;
	selp.f32 	%f581, %f580, %f1125, %p47;
	setp.eq.f32 	%p48, %f76, 0f00000000;
	selp.f32 	%f1125, 0f80000000, %f581, %p48;
$L__BB14_49:
	add.f32 	%f1126, %f70, %f1125;
$L__BB14_50:
	add.s64 	%rd38, %rd6, %rd4;
	ld.global.f32 	%f582, [%rd38];
	add.f32 	%f82, %f1111, %f582;
	setp.gtu.f32 	%p49, %f82, %f1126;
	@%p49 bra 	$L__BB14_54;
	sub.f32 	%f583, %f82, %f1126;
	fma.rn.f32 	%f584, %f583, 0f3BBB989D, 0f3F000000;
	cvt.sat.f32.f32 	%f585, %f584;
	mov.f32 	%f586, 0f4B400001;
	mov.f32 	%f587, 0f437C0000;
	fma.rm.f32 	%f588, %f585, %f587, %f586;
	add.f32 	%f589, %f588, 0fCB40007F;
	neg.f32 	%f590, %f589;
	fma.rn.f32 	%f591, %f583, 0f3FB8AA3B, %f590;
	fma.rn.f32 	%f592, %f583, 0f32A57060, %f591;
	mov.b32 	%r193, %f588;
	shl.b32 	%r194, %r193, 23;
	mov.b32 	%f593, %r194;
	ex2.approx.ftz.f32 	%f594, %f592;
	mul.f32 	%f83, %f594, %f593;
	mov.f32 	%f595, 0f3F800000;
	add.rz.f32 	%f596, %f83, %f595;
	mov.b32 	%r195, %f596;
	add.s32 	%r196, %r195, -1061158912;
	and.b32  	%r197, %r196, -8388608;
	mov.b32 	%r46, %f83;
	sub.s32 	%r198, %r46, %r197;
	mov.b32 	%f597, %r198;
	sub.s32 	%r199, 1082130432, %r197;
	mov.b32 	%f598, %r199;
	fma.rn.f32 	%f599, %f598, 0f3E800000, 0fBF800000;
	add.f32 	%f600, %f599, %f597;
	cvt.rn.f32.s32 	%f601, %r197;
	mul.f32 	%f602, %f601, 0f34000000;
	fma.rn.f32 	%f603, %f600, 0fBD39BF78, 0f3DD80012;
	fma.rn.f32 	%f604, %f603, %f600, 0fBE0778E0;
	fma.rn.f32 	%f605, %f604, %f600, 0f3E146475;
	fma.rn.f32 	%f606, %f605, %f600, 0fBE2A68DD;
	fma.rn.f32 	%f607, %f606, %f600, 0f3E4CAF9E;
	fma.rn.f32 	%f608, %f607, %f600, 0fBE800042;
	fma.rn.f32 	%f609, %f608, %f600, 0f3EAAAAE6;
	fma.rn.f32 	%f610, %f609, %f600, 0fBF000000;
	mul.f32 	%f611, %f600, %f610;
	fma.rn.f32 	%f612, %f611, %f600, %f600;
	fma.rn.f32 	%f1127, %f602, 0f3F317218, %f612;
	setp.lt.u32 	%p50, %r46, 2139095040;
	@%p50 bra 	$L__BB14_53;
	setp.gt.s32 	%p51, %r46, -1082130432;
	fma.rn.f32 	%f613, %f83, 0f7F800000, 0f7F800000;
	selp.f32 	%f614, %f613, %f1127, %p51;
	setp.eq.f32 	%p52, %f83, 0f00000000;
	selp.f32 	%f1127, 0f80000000, %f614, %p52;
$L__BB14_53:
	add.f32 	%f1129, %f1126, %f1127;
	bra.uni 	$L__BB14_57;
$L__BB14_54:
	sub.f32 	%f615, %f1126, %f82;
	fma.rn.f32 	%f616, %f615, 0f3BBB989D, 0f3F000000;
	cvt.sat.f32.f32 	%f617, %f616;
	mov.f32 	%f618, 0f4B400001;
	mov.f32 	%f619, 0f437C0000;
	fma.rm.f32 	%f620, %f617, %f619, %f618;
	add.f32 	%f621, %f620, 0fCB40007F;
	neg.f32 	%f622, %f621;
	fma.rn.f32 	%f623, %f615, 0f3FB8AA3B, %f622;
	fma.rn.f32 	%f624, %f615, 0f32A57060, %f623;
	mov.b32 	%r200, %f620;
	shl.b32 	%r201, %r200, 23;
	mov.b32 	%f625, %r201;
	ex2.approx.ftz.f32 	%f626, %f624;
	mul.f32 	%f88, %f626, %f625;
	mov.f32 	%f627, 0f3F800000;
	add.rz.f32 	%f628, %f88, %f627;
	mov.b32 	%r202, %f628;
	add.s32 	%r203, %r202, -1061158912;
	and.b32  	%r204, %r203, -8388608;
	mov.b32 	%r47, %f88;
	sub.s32 	%r205, %r47, %r204;
	mov.b32 	%f629, %r205;
	sub.s32 	%r206, 1082130432, %r204;
	mov.b32 	%f630, %r206;
	fma.rn.f32 	%f631, %f630, 0f3E800000, 0fBF800000;
	add.f32 	%f632, %f631, %f629;
	cvt.rn.f32.s32 	%f633, %r204;
	mul.f32 	%f634, %f633, 0f34000000;
	fma.rn.f32 	%f635, %f632, 0fBD39BF78, 0f3DD80012;
	fma.rn.f32 	%f636, %f635, %f632, 0fBE0778E0;
	fma.rn.f32 	%f637, %f636, %f632, 0f3E146475;
	fma.rn.f32 	%f638, %f637, %f632, 0fBE2A68DD;
	fma.rn.f32 	%f639, %f638, %f632, 0f3E4CAF9E;
	fma.rn.f32 	%f640, %f639, %f632, 0fBE800042;
	fma.rn.f32 	%f641, %f640, %f632, 0f3EAAAAE6;
	fma.rn.f32 	%f642, %f641, %f632, 0fBF000000;
	mul.f32 	%f643, %f632, %f642;
	fma.rn.f32 	%f644, %f643, %f632, %f632;
	fma.rn.f32 	%f1128, %f634, 0f3F317218, %f644;
	setp.lt.u32 	%p53, %r47, 2139095040;
	@%p53 bra 	$L__BB14_56;
	setp.gt.s32 	%p54, %r47, -1082130432;
	fma.rn.f32 	%f645, %f88, 0f7F800000, 0f7F800000;
	selp.f32 	%f646, %f645, %f1128, %p54;
	setp.eq.f32 	%p55, %f88, 0f00000000;
	selp.f32 	%f1128, 0f80000000, %f646, %p55;
$L__BB14_56:
	add.f32 	%f1129, %f82, %f1128;
$L__BB14_57:
	shl.b32 	%r207, %r8, 2;
	mov.u32 	%r319, _ZZ17kernel_forward_d2PfS_S_S_S_iiiiE6result;
	add.s32 	%r209, %r319, %r207;
	st.shared.f32 	[%r209], %f1129;
	cvta.to.global.u64 	%rd39, %rd12;
	mul.wide.s32 	%rd40, %r41, 4;
	add.s64 	%rd41, %rd39, %rd40;
	ld.global.f32 	%f647, [%rd41];
	add.f32 	%f94, %f1101, %f647;
	add.s64 	%rd7, %rd41, %rd4;
	ld.global.f32 	%f648, [%rd7];
	add.f32 	%f95, %f1102, %f648;
	setp.gtu.f32 	%p56, %f95, %f94;
	@%p56 bra 	$L__BB14_61;
	sub.f32 	%f649, %f95, %f94;
	fma.rn.f32 	%f650, %f649, 0f3BBB989D, 0f3F000000;
	cvt.sat.f32.f32 	%f651, %f650;
	mov.f32 	%f652, 0f4B400001;
	mov.f32 	%f653, 0f437C0000;
	fma.rm.f32 	%f654, %f651, %f653, %f652;
	add.f32 	%f655, %f654, 0fCB40007F;
	neg.f32 	%f656, %f655;
	fma.rn.f32 	%f657, %f649, 0f3FB8AA3B, %f656;
	fma.rn.f32 	%f658, %f649, 0f32A57060, %f657;
	mov.b32 	%r210, %f654;
	shl.b32 	%r211, %r210, 23;
	mov.b32 	%f659, %r211;
	ex2.approx.ftz.f32 	%f660, %f658;
	mul.f32 	%f96, %f660, %f659;
	mov.f32 	%f661, 0f3F800000;
	add.rz.f32 	%f662, %f96, %f661;
	mov.b32 	%r212, %f662;
	add.s32 	%r213, %r212, -1061158912;
	and.b32  	%r214, %r213, -8388608;
	mov.b32 	%r48, %f96;
	sub.s32 	%r215, %r48, %r214;
	mov.b32 	%f663, %r215;
	sub.s32 	%r216, 1082130432, %r214;
	mov.b32 	%f664, %r216;
	fma.rn.f32 	%f665, %f664, 0f3E800000, 0fBF800000;
	add.f32 	%f666, %f665, %f663;
	cvt.rn.f32.s32 	%f667, %r214;
	mul.f32 	%f668, %f667, 0f34000000;
	fma.rn.f32 	%f669, %f666, 0fBD39BF78, 0f3DD80012;
	fma.rn.f32 	%f670, %f669, %f666, 0fBE0778E0;
	fma.rn.f32 	%f671, %f670, %f666, 0f3E146475;
	fma.rn.f32 	%f672, %f671, %f666, 0fBE2A68DD;
	fma.rn.f32 	%f673, %f672, %f666, 0f3E4CAF9E;
	fma.rn.f32 	%f674, %f673, %f666, 0fBE800042;
	fma.rn.f32 	%f675, %f674, %f666, 0f3EAAAAE6;
	fma.rn.f32 	%f676, %f675, %f666, 0fBF000000;
	mul.f32 	%f677, %f666, %f676;
	fma.rn.f32 	%f678, %f677, %f666, %f666;
	fma.rn.f32 	%f1130, %f668, 0f3F317218, %f678;
	setp.lt.u32 	%p57, %r48, 2139095040;
	@%p57 bra 	$L__BB14_60;
	setp.gt.s32 	%p58, %r48, -1082130432;
	fma.rn.f32 	%f679, %f96, 0f7F800000, 0f7F800000;
	selp.f32 	%f680, %f679, %f1130, %p58;
	setp.eq.f32 	%p59, %f96, 0f00000000;
	selp.f32 	%f1130, 0f80000000, %f680, %p59;
$L__BB14_60:
	add.f32 	%f1132, %f94, %f1130;
	bra.uni 	$L__BB14_64;
$L__BB14_61:
	sub.f32 	%f681, %f94, %f95;
	fma.rn.f32 	%f682, %f681, 0f3BBB989D, 0f3F000000;
	cvt.sat.f32.f32 	%f683, %f682;
	mov.f32 	%f684, 0f4B400001;
	mov.f32 	%f685, 0f437C0000;
	fma.rm.f32 	%f686, %f683, %f685, %f684;
	add.f32 	%f687, %f686, 0fCB40007F;
	neg.f32 	%f688, %f687;
	fma.rn.f32 	%f689, %f681, 0f3FB8AA3B, %f688;
	fma.rn.f32 	%f690, %f681, 0f32A57060, %f689;
	mov.b32 	%r217, %f686;
	shl.b32 	%r218, %r217, 23;
	mov.b32 	%f691, %r218;
	ex2.approx.ftz.f32 	%f692, %f690;
	mul.f32 	%f101, %f692, %f691;
	mov.f32 	%f693, 0f3F800000;
	add.rz.f32 	%f694, %f101, %f693;
	mov.b32 	%r219, %f694;
	add.s32 	%r220, %r219, -1061158912;
	and.b32  	%r221, %r220, -8388608;
	mov.b32 	%r49, %f101;
	sub.s32 	%r222, %r49, %r221;
	mov.b32 	%f695, %r222;
	sub.s32 	%r223, 1082130432, %r221;
	mov.b32 	%f696, %r223;
	fma.rn.f32 	%f697, %f696, 0f3E800000, 0fBF800000;
	add.f32 	%f698, %f697, %f695;
	cvt.rn.f32.s32 	%f699, %r221;
	mul.f32 	%f700, %f699, 0f34000000;
	fma.rn.f32 	%f701, %f698, 0fBD39BF78, 0f3DD80012;
	fma.rn.f32 	%f702, %f701, %f698, 0fBE0778E0;
	fma.rn.f32 	%f703, %f702, %f698, 0f3E146475;
	fma.rn.f32 	%f704, %f703, %f698, 0fBE2A68DD;
	fma.rn.f32 	%f705, %f704, %f698, 0f3E4CAF9E;
	fma.rn.f32 	%f706, %f705, %f698, 0fBE800042;
	fma.rn.f32 	%f707, %f706, %f698, 0f3EAAAAE6;
	fma.rn.f32 	%f708, %f707, %f698, 0fBF000000;
	mul.f32 	%f709, %f698, %f708;
	fma.rn.f32 	%f710, %f709, %f698, %f698;
	fma.rn.f32 	%f1131, %f700, 0f3F317218, %f710;
	setp.lt.u32 	%p60, %r49, 2139095040;
	@%p60 bra 	$L__BB14_63;
	setp.gt.s32 	%p61, %r49, -1082130432;
	fma.rn.f32 	%f711, %f101, 0f7F800000, 0f7F800000;
	selp.f32 	%f712, %f711, %f1131, %p61;
	setp.eq.f32 	%p62, %f101, 0f00000000;
	selp.f32 	%f1131, 0f80000000, %f712, %p62;
$L__BB14_63:
	add.f32 	%f1132, %f95, %f1131;
$L__BB14_64:
	add.s64 	%rd8, %rd7, %rd4;
	ld.global.f32 	%f713, [%rd8];
	add.f32 	%f107, %f1112, %f713;
	setp.gtu.f32 	%p63, %f107, %f1132;
	@%p63 bra 	$L__BB14_68;
	sub.f32 	%f714, %f107, %f1132;
	fma.rn.f32 	%f715, %f714, 0f3BBB989D, 0f3F000000;
	cvt.sat.f32.f32 	%f716, %f715;
	mov.f32 	%f717, 0f4B400001;
	mov.f32 	%f718, 0f437C0000;
	fma.rm.f32 	%f719, %f716, %f718, %f717;
	add.f32 	%f720, %f719, 0fCB40007F;
	neg.f32 	%f721, %f720;
	fma.rn.f32 	%f722, %f714, 0f3FB8AA3B, %f721;
	fma.rn.f32 	%f723, %f714, 0f32A57060, %f722;
	mov.b32 	%r224, %f719;
	shl.b32 	%r225, %r224, 23;
	mov.b32 	%f724, %r225;
	ex2.approx.ftz.f32 	%f725, %f723;
	mul.f32 	%f108, %f725, %f724;
	mov.f32 	%f726, 0f3F800000;
	add.rz.f32 	%f727, %f108, %f726;
	mov.b32 	%r226, %f727;
	add.s32 	%r227, %r226, -1061158912;
	and.b32  	%r228, %r227, -8388608;
	mov.b32 	%r50, %f108;
	sub.s32 	%r229, %r50, %r228;
	mov.b32 	%f728, %r229;
	sub.s32 	%r230, 1082130432, %r228;
	mov.b32 	%f729, %r230;
	fma.rn.f32 	%f730, %f729, 0f3E800000, 0fBF800000;
	add.f32 	%f731, %f730, %f728;
	cvt.rn.f32.s32 	%f732, %r228;
	mul.f32 	%f733, %f732, 0f34000000;
	fma.rn.f32 	%f734, %f731, 0fBD39BF78, 0f3DD80012;
	fma.rn.f32 	%f735, %f734, %f731, 0fBE0778E0;
	fma.rn.f32 	%f736, %f735, %f731, 0f3E146475;
	fma.rn.f32 	%f737, %f736, %f731, 0fBE2A68DD;
	fma.rn.f32 	%f738, %f737, %f731, 0f3E4CAF9E;
	fma.rn.f32 	%f739, %f738, %f731, 0fBE800042;
	fma.rn.f32 	%f740, %f739, %f731, 0f3EAAAAE6;
	fma.rn.f32 	%f741, %f740, %f731, 0fBF000000;
	mul.f32 	%f742, %f731, %f741;
	fma.rn.f32 	%f743, %f742, %f731, %f731;
	fma.rn.f32 	%f1133, %f733, 0f3F317218, %f743;
	setp.lt.u32 	%p64, %r50, 2139095040;
	@%p64 bra 	$L__BB14_67;
	setp.gt.s32 	%p65, %r50, -1082130432;
	fma.rn.f32 	%f744, %f108, 0f7F800000, 0f7F800000;
	selp.f32 	%f745, %f744, %f1133, %p65;
	setp.eq.f32 	%p66, %f108, 0f00000000;
	selp.f32 	%f1133, 0f80000000, %f745, %p66;
$L__BB14_67:
	add.f32 	%f1135, %f1132, %f1133;
	bra.uni 	$L__BB14_71;
$L__BB14_68:
	sub.f32 	%f746, %f1132, %f107;
	fma.rn.f32 	%f747, %f746, 0f3BBB989D, 0f3F000000;
	cvt.sat.f32.f32 	%f748, %f747;
	mov.f32 	%f749, 0f4B400001;
	mov.f32 	%f750, 0f437C0000;
	fma.rm.f32 	%f751, %f748, %f750, %f749;
	add.f32 	%f752, %f751, 0fCB40007F;
	neg.f32 	%f753, %f752;
	fma.rn.f32 	%f754, %f746, 0f3FB8AA3B, %f753;
	fma.rn.f32 	%f755, %f746, 0f32A57060, %f754;
	mov.b32 	%r231, %f751;
	shl.b32 	%r232, %r231, 23;
	mov.b32 	%f756, %r232;
	ex2.approx.ftz.f32 	%f757, %f755;
	mul.f32 	%f113, %f757, %f756;
	mov.f32 	%f758, 0f3F800000;
	add.rz.f32 	%f759, %f113, %f758;
	mov.b32 	%r233, %f759;
	add.s32 	%r234, %r233, -1061158912;
	and.b32  	%r235, %r234, -8388608;
	mov.b32 	%r51, %f113;
	sub.s32 	%r236, %r51, %r235;
	mov.b32 	%f760, %r236;
	sub.s32 	%r237, 1082130432, %r235;
	mov.b32 	%f761, %r237;
	fma.rn.f32 	%f762, %f761, 0f3E800000, 0fBF800000;
	add.f32 	%f763, %f762, %f760;
	cvt.rn.f32.s32 	%f764, %r235;
	mul.f32 	%f765, %f764, 0f34000000;
	fma.rn.f32 	%f766, %f763, 0fBD39BF78, 0f3DD80012;
	fma.rn.f32 	%f767, %f766, %f763, 0fBE0778E0;
	fma.rn.f32 	%f768, %f767, %f763, 0f3E146475;
	fma.rn.f32 	%f769, %f768, %f763, 0fBE2A68DD;
	fma.rn.f32 	%f770, %f769, %f763, 0f3E4CAF9E;
	fma.rn.f32 	%f771, %f770, %f763, 0fBE800042;
	fma.rn.f32 	%f772, %f771, %f763, 0f3EAAAAE6;
	fma.rn.f32 	%f773, %f772, %f763, 0fBF000000;
	mul.f32 	%f774, %f763, %f773;
	fma.rn.f32 	%f775, %f774, %f763, %f763;
	fma.rn.f32 	%f1134, %f765, 0f3F317218, %f775;
	setp.lt.u32 	%p67, %r51, 2139095040;
	@%p67 bra 	$L__BB14_70;
	setp.gt.s32 	%p68, %r51, -1082130432;
	fma.rn.f32 	%f776, %f113, 0f7F800000, 0f7F800000;
	selp.f32 	%f777, %f776, %f1134, %p68;
	setp.eq.f32 	%p69, %f113, 0f00000000;
	selp.f32 	%f1134, 0f80000000, %f777, %p69;
$L__BB14_70:
	add.f32 	%f1135, %f107, %f1134;
$L__BB14_71:
	add.s64 	%rd42, %rd8, %rd4;
	ld.global.f32 	%f778, [%rd42];
	add.f32 	%f119, %f1111, %f778;
	setp.gtu.f32 	%p70, %f119, %f1135;
	@%p70 bra 	$L__BB14_75;
	sub.f32 	%f779, %f119, %f1135;
	fma.rn.f32 	%f780, %f779, 0f3BBB989D, 0f3F000000;
	cvt.sat.f32.f32 	%f781, %f780;
	mov.f32 	%f782, 0f4B400001;
	mov.f32 	%f783, 0f437C0000;
	fma.rm.f32 	%f784, %f781, %f783, %f782;
	add.f32 	%f785, %f784, 0fCB40007F;
	neg.f32 	%f786, %f785;
	fma.rn.f32 	%f787, %f779, 0f3FB8AA3B, %f786;
	fma.rn.f32 	%f788, %f779, 0f32A57060, %f787;
	mov.b32 	%r238, %f784;
	shl.b32 	%r239, %r238, 23;
	mov.b32 	%f789, %r239;
	ex2.approx.ftz.f32 	%f790, %f788;
	mul.f32 	%f120, %f790, %f789;
	mov.f32 	%f791, 0f3F800000;
	add.rz.f32 	%f792, %f120, %f791;
	mov.b32 	%r240, %f792;
	add.s32 	%r241, %r240, -1061158912;
	and.b32  	%r242, %r241, -8388608;
	mov.b32 	%r52, %f120;
	sub.s32 	%r243, %r52, %r242;
	mov.b32 	%f793, %r243;
	sub.s32 	%r244, 1082130432, %r242;
	mov.b32 	%f794, %r244;
	fma.rn.f32 	%f795, %f794, 0f3E800000, 0fBF800000;
	add.f32 	%f796, %f795, %f793;
	cvt.rn.f32.s32 	%f797, %r242;
	mul.f32 	%f798, %f797, 0f34000000;
	fma.rn.f32 	%f799, %f796, 0fBD39BF78, 0f3DD80012;
	fma.rn.f32 	%f800, %f799, %f796, 0fBE0778E0;
	fma.rn.f32 	%f801, %f800, %f796, 0f3E146475;
	fma.rn.f32 	%f802, %f801, %f796, 0fBE2A68DD;
	fma.rn.f32 	%f803, %f802, %f796, 0f3E4CAF9E;
	fma.rn.f32 	%f804, %f803, %f796, 0fBE800042;
	fma.rn.f32 	%f805, %f804, %f796, 0f3EAAAAE6;
	fma.rn.f32 	%f806, %f805, %f796, 0fBF000000;
	mul.f32 	%f807, %f796, %f806;
	fma.rn.f32 	%f808, %f807, %f796, %f796;
	fma.rn.f32 	%f1136, %f798, 0f3F317218, %f808;
	setp.lt.u32 	%p71, %r52, 2139095040;
	@%p71 bra 	$L__BB14_74;
	setp.gt.s32 	%p72, %r52, -1082130432;
	fma.rn.f32 	%f809, %f120, 0f7F800000, 0f7F800000;
	selp.f32 	%f810, %f809, %f1136, %p72;
	setp.eq.f32 	%p73, %f120, 0f00000000;
	selp.f32 	%f1136, 0f80000000, %f810, %p73;
$L__BB14_74:
	add.f32 	%f1138, %f1135, %f1136;
	bra.uni 	$L__BB14_78;
$L__BB14_75:
	sub.f32 	%f811, %f1135, %f119;
	fma.rn.f32 	%f812, %f811, 0f3BBB989D, 0f3F000000;
	cvt.sat.f32.f32 	%f813, %f812;
	mov.f32 	%f814, 0f4B400001;
	mov.f32 	%f815, 0f437C0000;
	fma.rm.f32 	%f816, %f813, %f815, %f814;
	add.f32 	%f817, %f816, 0fCB40007F;
	neg.f32 	%f818, %f817;
	fma.rn.f32 	%f819, %f811, 0f3FB8AA3B, %f818;
	fma.rn.f32 	%f820, %f811, 0f32A57060, %f819;
	mov.b32 	%r245, %f816;
	shl.b32 	%r246, %r245, 23;
	mov.b32 	%f821, %r246;
	ex2.approx.ftz.f32 	%f822, %f820;
	mul.f32 	%f125, %f822, %f821;
	mov.f32 	%f823, 0f3F800000;
	add.rz.f32 	%f824, %f125, %f823;
	mov.b32 	%r247, %f824;
	add.s32 	%r248, %r247, -1061158912;
	and.b32  	%r249, %r248, -8388608;
	mov.b32 	%r53, %f125;
	sub.s32 	%r250, %r53, %r249;
	mov.b32 	%f825, %r250;
	sub.s32 	%r251, 1082130432, %r249;
	mov.b32 	%f826, %r251;
	fma.rn.f32 	%f827, %f826, 0f3E800000, 0fBF800000;
	add.f32 	%f828, %f827, %f825;
	cvt.rn.f32.s32 	%f829, %r249;
	mul.f32 	%f830, %f829, 0f34000000;
	fma.rn.f32 	%f831, %f828, 0fBD39BF78, 0f3DD80012;
	fma.rn.f32 	%f832, %f831, %f828, 0fBE0778E0;
	fma.rn.f32 	%f833, %f832, %f828, 0f3E146475;
	fma.rn.f32 	%f834, %f833, %f828, 0fBE2A68DD;
	fma.rn.f32 	%f835, %f834, %f828, 0f3E4CAF9E;
	fma.rn.f32 	%f836, %f835, %f828, 0fBE800042;
	fma.rn.f32 	%f837, %f836, %f828, 0f3EAAAAE6;
	fma.rn.f32 	%f838, %f837, %f828, 0fBF000000;
	mul.f32 	%f839, %f828, %f838;
	fma.rn.f32 	%f840, %f839, %f828, %f828;
	fma.rn.f32 	%f1137, %f830, 0f3F317218, %f840;
	setp.lt.u32 	%p74, %r53, 2139095040;
	@%p74 bra 	$L__BB14_77;
	setp.gt.s32 	%p75, %r53, -1082130432;
	fma.rn.f32 	%f841, %f125, 0f7F800000, 0f7F800000;
	selp.f32 	%f842, %f841, %f1137, %p75;
	setp.eq.f32 	%p76, %f125, 0f00000000;
	selp.f32 	%f1137, 0f80000000, %f842, %p76;
$L__BB14_77:
	add.f32 	%f1138, %f119, %f1137;
$L__BB14_78:
	mov.u32 	%r320, _ZZ17kernel_forward_d2PfS_S_S_S_iiiiE7result2;
	add.s32 	%r254, %r320, %r207;
	st.shared.f32 	[%r254], %f1138;
	bar.sync 	0;
	setp.ne.s32 	%p77, %r8, 0;
	@%p77 bra 	$L__BB14_111;
	setp.lt.s32 	%p78, %r72, 1;
	mov.f32 	%f1140, 0fFF800000;
	mov.f32 	%f1139, %f1140;
	@%p78 bra 	$L__BB14_96;
	neg.s32 	%r321, %r72;
	mov.f32 	%f1139, 0fFF800000;
	mov.f32 	%f1140, %f1139;
$L__BB14_81:
	ld.shared.f32 	%f133, [%r319];
	setp.gtu.f32 	%p79, %f133, %f1140;
	@%p79 bra 	$L__BB14_85;
	sub.f32 	%f845, %f133, %f1140;
	fma.rn.f32 	%f846, %f845, 0f3BBB989D, 0f3F000000;
	cvt.sat.f32.f32 	%f847, %f846;
	mov.f32 	%f848, 0f4B400001;
	mov.f32 	%f849, 0f437C0000;
	fma.rm.f32 	%f850, %f847, %f849, %f848;
	add.f32 	%f851, %f850, 0fCB40007F;
	neg.f32 	%f852, %f851;
	fma.rn.f32 	%f853, %f845, 0f3FB8AA3B, %f852;
	fma.rn.f32 	%f854, %f845, 0f32A57060, %f853;
	mov.b32 	%r257, %f850;
	shl.b32 	%r258, %r257, 23;
	mov.b32 	%f855, %r258;
	ex2.approx.ftz.f32 	%f856, %f854;
	mul.f32 	%f134, %f856, %f855;
	mov.f32 	%f857, 0f3F800000;
	add.rz.f32 	%f858, %f134, %f857;
	mov.b32 	%r259, %f858;
	add.s32 	%r260, %r259, -1061158912;
	and.b32  	%r261, %r260, -8388608;
	mov.b32 	%r58, %f134;
	sub.s32 	%r262, %r58, %r261;
	mov.b32 	%f859, %r262;
	sub.s32 	%r263, 1082130432, %r261;
	mov.b32 	%f860, %r263;
	fma.rn.f32 	%f861, %f860, 0f3E800000, 0fBF800000;
	add.f32 	%f862, %f861, %f859;
	cvt.rn.f32.s32 	%f863, %r261;
	mul.f32 	%f864, %f863, 0f34000000;
	fma.rn.f32 	%f865, %f862, 0fBD39BF78, 0f3DD80012;
	fma.rn.f32 	%f866, %f865, %f862, 0fBE0778E0;
	fma.rn.f32 	%f867, %f866, %f862, 0f3E146475;
	fma.rn.f32 	%f868, %f867, %f862, 0fBE2A68DD;
	fma.rn.f32 	%f869, %f868, %f862, 0f3E4CAF9E;
	fma.rn.f32 	%f870, %f869, %f862, 0fBE800042;
	fma.rn.f32 	%f871, %f870, %f862, 0f3EAAAAE6;
	fma.rn.f32 	%f872, %f871, %f862, 0fBF000000;
	mul.f32 	%f873, %f862, %f872;
	fma.rn.f32 	%f874, %f873, %f862, %f862;
	fma.rn.f32 	%f1141, %f864, 0f3F317218, %f874;
	setp.lt.u32 	%p80, %r58, 2139095040;
	@%p80 bra 	$L__BB14_84;
	setp.gt.s32 	%p81, %r58, -1082130432;
	fma.rn.f32 	%f875, %f134, 0f7F800000, 0f7F800000;
	selp.f32 	%f876, %f875, %f1141, %p81;
	setp.eq.f32 	%p82, %f134, 0f00000000;
	selp.f32 	%f1141, 0f80000000, %f876, %p82;
$L__BB14_84:
	add.f32 	%f1140, %f1140, %f1141;
	bra.uni 	$L__BB14_88;
$L__BB14_85:
	sub.f32 	%f877, %f1140, %f133;
	fma.rn.f32 	%f878, %f877, 0f3BBB989D, 0f3F000000;
	cvt.sat.f32.f32 	%f879, %f878;
	mov.f32 	%f880, 0f4B400001;
	mov.f32 	%f881, 0f437C0000;
	fma.rm.f32 	%f882, %f879, %f881, %f880;
	add.f32 	%f883, %f882, 0fCB40007F;
	neg.f32 	%f884, %f883;
	fma.rn.f32 	%f885, %f877, 0f3FB8AA3B, %f884;
	fma.rn.f32 	%f886, %f877, 0f32A57060, %f885;
	mov.b32 	%r264, %f882;
	shl.b32 	%r265, %r264, 23;
	mov.b32 	%f887, %r265;
	ex2.approx.ftz.f32 	%f888, %f886;
	mul.f32 	%f139, %f888, %f887;
	mov.f32 	%f889, 0f3F800000;
	add.rz.f32 	%f890, %f139, %f889;
	mov.b32 	%r266, %f890;
	add.s32 	%r267, %r266, -1061158912;
	and.b32  	%r268, %r267, -8388608;
	mov.b32 	%r59, %f139;
	sub.s32 	%r269, %r59, %r268;
	mov.b32 	%f891, %r269;
	sub.s32 	%r270, 1082130432, %r268;
	mov.b32 	%f892, %r270;
	fma.rn.f32 	%f893, %f892, 0f3E800000, 0fBF800000;
	add.f32 	%f894, %f893, %f891;
	cvt.rn.f32.s32 	%f895, %r268;
	mul.f32 	%f896, %f895, 0f34000000;
	fma.rn.f32 	%f897, %f894, 0fBD39BF78, 0f3DD80012;
	fma.rn.f32 	%f898, %f897, %f894, 0fBE0778E0;
	fma.rn.f32 	%f899, %f898, %f894, 0f3E146475;
	fma.rn.f32 	%f900, %f899, %f894, 0fBE2A68DD;
	fma.rn.f32 	%f901, %f900, %f894, 0f3E4CAF9E;
	fma.rn.f32 	%f902, %f901, %f894, 0fBE800042;
	fma.rn.f32 	%f903, %f902, %f894, 0f3EAAAAE6;
	fma.rn.f32 	%f904, %f903, %f894, 0fBF000000;
	mul.f32 	%f905, %f894, %f904;
	fma.rn.f32 	%f906, %f905, %f894, %f894;
	fma.rn.f32 	%f1142, %f896, 0f3F317218, %f906;
	setp.lt.u32 	%p83, %r59, 2139095040;
	@%p83 bra 	$L__BB14_87;
	setp.gt.s32 	%p84, %r59, -1082130432;
	fma.rn.f32 	%f907, %f139, 0f7F800000, 0f7F800000;
	selp.f32 	%f908, %f907, %f1142, %p84;
	setp.eq.f32 	%p85, %f139, 0f00000000;
	selp.f32 	%f1142, 0f80000000, %f908, %p85;
$L__BB14_87:
	add.f32 	%f1140, %f133, %f1142;
$L__BB14_88:
	ld.shared.f32 	%f145, [%r320];
	setp.gtu.f32 	%p86, %f145, %f1139;
	@%p86 bra 	$L__BB14_92;
	sub.f32 	%f909, %f145, %f1139;
	fma.rn.f32 	%f910, %f909, 0f3BBB989D, 0f3F000000;
	cvt.sat.f32.f32 	%f911, %f910;
	mov.f32 	%f912, 0f4B400001;
	mov.f32 	%f913, 0f437C0000;
	fma.rm.f32 	%f914, %f911, %f913, %f912;
	add.f32 	%f915, %f914, 0fCB40007F;
	neg.f32 	%f916, %f915;
	fma.rn.f32 	%f917, %f909, 0f3FB8AA3B, %f916;
	fma.rn.f32 	%f918, %f909, 0f32A57060, %f917;
	mov.b32 	%r271, %f914;
	shl.b32 	%r272, %r271, 23;
	mov.b32 	%f919, %r272;
	ex2.approx.ftz.f32 	%f920, %f918;
	mul.f32 	%f146, %f920, %f919;
	mov.f32 	%f921, 0f3F800000;
	add.rz.f32 	%f922, %f146, %f921;
	mov.b32 	%r273, %f922;
	add.s32 	%r274, %r273, -1061158912;
	and.b32  	%r275, %r274, -8388608;
	mov.b32 	%r60, %f146;
	sub.s32 	%r276, %r60, %r275;
	mov.b32 	%f923, %r276;
	sub.s32 	%r277, 1082130432, %r275;
	mov.b32 	%f924, %r277;
	fma.rn.f32 	%f925, %f924, 0f3E800000, 0fBF800000;
	add.f32 	%f926, %f925, %f923;
	cvt.rn.f32.s32 	%f927, %r275;
	mul.f32 	%f928, %f927, 0f34000000;
	fma.rn.f32 	%f929, %f926, 0fBD39BF78, 0f3DD80012;
	fma.rn.f32 	%f930, %f929, %f926, 0fBE0778E0;
	fma.rn.f32 	%f931, %f930, %f926, 0f3E146475;
	fma.rn.f32 	%f932, %f931, %f926, 0fBE2A68DD;
	fma.rn.f32 	%f933, %f932, %f926, 0f3E4CAF9E;
	fma.rn.f32 	%f934, %f933, %f926, 0fBE800042;
	fma.rn.f32 	%f935, %f934, %f926, 0f3EAAAAE6;
	fma.rn.f32 	%f936, %f935, %f926, 0fBF000000;
	mul.f32 	%f937, %f926, %f936;
	fma.rn.f32 	%f938, %f937, %f926, %f926;
	fma.rn.f32 	%f1144, %f928, 0f3F317218, %f938;
	setp.lt.u32 	%p87, %r60, 2139095040;
	@%p87 bra 	$L__BB14_91;
	setp.gt.s32 	%p88, %r60, -1082130432;
	fma.rn.f32 	%f939, %f146, 0f7F800000, 0f7F800000;
	selp.f32 	%f940, %f939, %f1144, %p88;
	setp.eq.f32 	%p89, %f146, 0f00000000;
	selp.f32 	%f1144, 0f80000000, %f940, %p89;
$L__BB14_91:
	add.f32 	%f1139, %f1139, %f1144;
	bra.uni 	$L__BB14_95;
$L__BB14_92:
	sub.f32 	%f941, %f1139, %f145;
	fma.rn.f32 	%f942, %f941, 0f3BBB989D, 0f3F000000;
	cvt.sat.f32.f32 	%f943, %f942;
	mov.f32 	%f944, 0f4B400001;
	mov.f32 	%f945, 0f437C0000;
	fma.rm.f32 	%f946, %f943, %f945, %f944;
	add.f32 	%f947, %f946, 0fCB40007F;
	neg.f32 	%f948, %f947;
	fma.rn.f32 	%f949, %f941, 0f3FB8AA3B, %f948;
	fma.rn.f32 	%f950, %f941, 0f32A57060, %f949;
	mov.b32 	%r278, %f946;
	shl.b32 	%r279, %r278, 23;
	mov.b32 	%f951, %r279;
	ex2.approx.ftz.f32 	%f952, %f950;
	mul.f32 	%f151, %f952, %f951;
	mov.f32 	%f953, 0f3F800000;
	add.rz.f32 	%f954, %f151, %f953;
	mov.b32 	%r280, %f954;
	add.s32 	%r281, %r280, -1061158912;
	and.b32  	%r282, %r281, -8388608;
	mov.b32 	%r61, %f151;
	sub.s32 	%r283, %r61, %r282;
	mov.b32 	%f955, %r283;
	sub.s32 	%r284, 1082130432, %r282;
	mov.b32 	%f956, %r284;
	fma.rn.f32 	%f957, %f956, 0f3E800000, 0fBF800000;
	add.f32 	%f958, %f957, %f955;
	cvt.rn.f32.s32 	%f959, %r282;
	mul.f32 	%f960, %f959, 0f34000000;
	fma.rn.f32 	%f961, %f958, 0fBD39BF78, 0f3DD80012;
	fma.rn.f32 	%f962, %f961, %f958, 0fBE0778E0;
	fma.rn.f32 	%f963, %f962, %f958, 0f3E146475;
	fma.rn.f32 	%f964, %f963, %f958, 0fBE2A68DD;
	fma.rn.f32 	%f965, %f964, %f958, 0f3E4CAF9E;
	fma.rn.f32 	%f966, %f965, %f958, 0fBE800042;
	fma.rn.f32 	%f967, %f966, %f958, 0f3EAAAAE6;
	fma.rn.f32 	%f968, %f967, %f958, 0fBF000000;
	mul.f32 	%f969, %f958, %f968;
	fma.rn.f32 	%f970, %f969, %f958, %f958;
	fma.rn.f32 	%f1145, %f960, 0f3F317218, %f970;
	setp.lt.u32 	%p90, %r61, 2139095040;
	@%p90 bra 	$L__BB14_94;
	setp.gt.s32 	%p91, %r61, -1082130432;
	fma.rn.f32 	%f971, %f151, 0f7F800000, 0f7F800000;
	selp.f32 	%f972, %f971, %f1145, %p91;
	setp.eq.f32 	%p92, %f151, 0f00000000;
	selp.f32 	%f1145, 0f80000000, %f972, %p92;
$L__BB14_94:
	add.f32 	%f1139, %f145, %f1145;
$L__BB14_95:
	add.s32 	%r321, %r321, 1;
	setp.ne.s32 	%p93, %r321, 0;
	add.s32 	%r320, %r320, 4;
	add.s32 	%r319, %r319, 4;
	@%p93 bra 	$L__BB14_81;
$L__BB14_96:
	mad.lo.s32 	%r285, %r12, %r3, %r11;
	mad.lo.s32 	%r286, %r10, %r70, %r285;
	mad.lo.s32 	%r287, %r286, %r70, %r6;
	add.s32 	%r288, %r15, %r7;
	mad.lo.s32 	%r65, %r287, %r72, %r288;
	cvta.to.global.u64 	%rd43, %rd14;
	mul.wide.s32 	%rd44, %r65, 4;
	add.s64 	%rd9, %rd43, %rd44;
	ld.global.f32 	%f159, [%rd9];
	setp.gtu.f32 	%p94, %f1140, %f159;
	@%p94 bra 	$L__BB14_100;
	sub.f32 	%f973, %f1140, %f159;
	fma.rn.f32 	%f974, %f973, 0f3BBB989D, 0f3F000000;
	cvt.sat.f32.f32 	%f975, %f974;
	mov.f32 	%f976, 0f4B400001;
	mov.f32 	%f977, 0f437C0000;
	fma.rm.f32 	%f978, %f975, %f977, %f976;
	add.f32 	%f979, %f978, 0fCB40007F;
	neg.f32 	%f980, %f979;
	fma.rn.f32 	%f981, %f973, 0f3FB8AA3B, %f980;
	fma.rn.f32 	%f982, %f973, 0f32A57060, %f981;
	mov.b32 	%r289, %f978;
	shl.b32 	%r290, %r289, 23;
	mov.b32 	%f983, %r290;
	ex2.approx.ftz.f32 	%f984, %f982;
	mul.f32 	%f160, %f984, %f983;
	mov.f32 	%f985, 0f3F800000;
	add.rz.f32 	%f986, %f160, %f985;
	mov.b32 	%r291, %f986;
	add.s32 	%r292, %r291, -1061158912;
	and.b32  	%r293, %r292, -8388608;
	mov.b32 	%r66, %f160;
	sub.s32 	%r294, %r66, %r293;
	mov.b32 	%f987, %r294;
	sub.s32 	%r295, 1082130432, %r293;
	mov.b32 	%f988, %r295;
	fma.rn.f32 	%f989, %f988, 0f3E800000, 0fBF800000;
	add.f32 	%f990, %f989, %f987;
	cvt.rn.f32.s32 	%f991, %r293;
	mul.f32 	%f992, %f991, 0f34000000;
	fma.rn.f32 	%f993, %f990, 0fBD39BF78, 0f3DD80012;
	fma.rn.f32 	%f994, %f993, %f990, 0fBE0778E0;
	fma.rn.f32 	%f995, %f994, %f990, 0f3E146475;
	fma.rn.f32 	%f996, %f995, %f990, 0fBE2A68DD;
	fma.rn.f32 	%f997, %f996, %f990, 0f3E4CAF9E;
	fma.rn.f32 	%f998, %f997, %f990, 0fBE800042;
	fma.rn.f32 	%f999, %f998, %f990, 0f3EAAAAE6;
	fma.rn.f32 	%f1000, %f999, %f990, 0fBF000000;
	mul.f32 	%f1001, %f990, %f1000;
	fma.rn.f32 	%f1002, %f1001, %f990, %f990;
	fma.rn.f32 	%f1149, %f992, 0f3F317218, %f1002;
	setp.lt.u32 	%p95, %r66, 2139095040;
	@%p95 bra 	$L__BB14_99;
	setp.gt.s32 	%p96, %r66, -1082130432;
	fma.rn.f32 	%f1003, %f160, 0f7F800000, 0f7F800000;
	selp.f32 	%f1004, %f1003, %f1149, %p96;
	setp.eq.f32 	%p97, %f160, 0f00000000;
	selp.f32 	%f1149, 0f80000000, %f1004, %p97;
$L__BB14_99:
	add.f32 	%f1151, %f159, %f1149;
	bra.uni 	$L__BB14_103;
$L__BB14_100:
	sub.f32 	%f1005, %f159, %f1140;
	fma.rn.f32 	%f1006, %f1005, 0f3BBB989D, 0f3F000000;
	cvt.sat.f32.f32 	%f1007, %f1006;
	mov.f32 	%f1008, 0f4B400001;
	mov.f32 	%f1009, 0f437C0000;
	fma.rm.f32 	%f1010, %f1007, %f1009, %f1008;
	add.f32 	%f1011, %f1010, 0fCB40007F;
	neg.f32 	%f1012, %f1011;
	fma.rn.f32 	%f1013, %f1005, 0f3FB8AA3B, %f1012;
	fma.rn.f32 	%f1014, %f1005, 0f32A57060, %f1013;
	mov.b32 	%r296, %f1010;
	shl.b32 	%r297, %r296, 23;
	mov.b32 	%f1015, %r297;
	ex2.approx.ftz.f32 	%f1016, %f1014;
	mul.f32 	%f165, %f1016, %f1015;
	mov.f32 	%f1017, 0f3F800000;
	add.rz.f32 	%f1018, %f165, %f1017;
	mov.b32 	%r298, %f1018;
	add.s32 	%r299, %r298, -1061158912;
	and.b32  	%r300, %r299, -8388608;
	mov.b32 	%r67, %f165;
	sub.s32 	%r301, %r67, %r300;
	mov.b32 	%f1019, %r301;
	sub.s32 	%r302, 1082130432, %r300;
	mov.b32 	%f1020, %r302;
	fma.rn.f32 	%f1021, %f1020, 0f3E800000, 0fBF800000;
	add.f32 	%f1022, %f1021, %f1019;
	cvt.rn.f32.s32 	%f1023, %r300;
	mul.f32 	%f1024, %f1023, 0f34000000;
	fma.rn.f32 	%f1025, %f1022, 0fBD39BF78, 0f3DD80012;
	fma.rn.f32 	%f1026, %f1025, %f1022, 0fBE0778E0;
	fma.rn.f32 	%f1027, %f1026, %f1022, 0f3E146475;
	fma.rn.f32 	%f1028, %f1027, %f1022, 0fBE2A68DD;
	fma.rn.f32 	%f1029, %f1028, %f1022, 0f3E4CAF9E;
	fma.rn.f32 	%f1030, %f1029, %f1022, 0fBE800042;
	fma.rn.f32 	%f1031, %f1030, %f1022, 0f3EAAAAE6;
	fma.rn.f32 	%f1032, %f1031, %f1022, 0fBF000000;
	mul.f32 	%f1033, %f1022, %f1032;
	fma.rn.f32 	%f1034, %f1033, %f1022, %f1022;
	fma.rn.f32 	%f1150, %f1024, 0f3F317218, %f1034;
	setp.lt.u32 	%p98, %r67, 2139095040;
	@%p98 bra 	$L__BB14_102;
	setp.gt.s32 	%p99, %r67, -1082130432;
	fma.rn.f32 	%f1035, %f165, 0f7F800000, 0f7F800000;
	selp.f32 	%f1036, %f1035, %f1150, %p99;
	setp.eq.f32 	%p100, %f165, 0f00000000;
	selp.f32 	%f1150, 0f80000000, %f1036, %p100;
$L__BB14_102:
	add.f32 	%f1151, %f1140, %f1150;
$L__BB14_103:
	st.global.f32 	[%rd9], %f1151;
	add.s64 	%rd10, %rd1, %rd44;
	ld.global.f32 	%f171, [%rd10];
	setp.gtu.f32 	%p101, %f1139, %f171;
	@%p101 bra 	$L__BB14_107;
	sub.f32 	%f1037, %f1139, %f171;
	fma.rn.f32 	%f1038, %f1037, 0f3BBB989D, 0f3F000000;
	cvt.sat.f32.f32 	%f1039, %f1038;
	mov.f32 	%f1040, 0f4B400001;
	mov.f32 	%f1041, 0f437C0000;
	fma.rm.f32 	%f1042, %f1039, %f1041, %f1040;
	add.f32 	%f1043, %f1042, 0fCB40007F;
	neg.f32 	%f1044, %f1043;
	fma.rn.f32 	%f1045, %f1037, 0f3FB8AA3B, %f1044;
	fma.rn.f32 	%f1046, %f1037, 0f32A57060, %f1045;
	mov.b32 	%r303, %f1042;
	shl.b32 	%r304, %r303, 23;
	mov.b32 	%f1047, %r304;
	ex2.approx.ftz.f32 	%f1048, %f1046;
	mul.f32 	%f172, %f1048, %f1047;
	mov.f32 	%f1049, 0f3F800000;
	add.rz.f32 	%f1050, %f172, %f1049;
	mov.b32 	%r305, %f1050;
	add.s32 	%r306, %r305, -1061158912;
	and.b32  	%r307, %r306, -8388608;
	mov.b32 	%r68, %f172;
	sub.s32 	%r308, %r68, %r307;
	mov.b32 	%f1051, %r308;
	sub.s32 	%r309, 1082130432, %r307;
	mov.b32 	%f1052, %r309;
	fma.rn.f32 	%f1053, %f1052, 0f3E800000, 0fBF800000;
	add.f32 	%f1054, %f1053, %f1051;
	cvt.rn.f32.s32 	%f1055, %r307;
	mul.f32 	%f1056, %f1055, 0f34000000;
	fma.rn.f32 	%f1057, %f1054, 0fBD39BF78, 0f3DD80012;
	fma.rn.f32 	%f1058, %f1057, %f1054, 0fBE0778E0;
	fma.rn.f32 	%f1059, %f1058, %f1054, 0f3E146475;
	fma.rn.f32 	%f1060, %f1059, %f1054, 0fBE2A68DD;
	fma.rn.f32 	%f1061, %f1060, %f1054, 0f3E4CAF9E;
	fma.rn.f32 	%f1062, %f1061, %f1054, 0fBE800042;
	fma.rn.f32 	%f1063, %f1062, %f1054, 0f3EAAAAE6;
	fma.rn.f32 	%f1064, %f1063, %f1054, 0fBF000000;
	mul.f32 	%f1065, %f1054, %f1064;
	fma.rn.f32 	%f1066, %f1065, %f1054, %f1054;
	fma.rn.f32 	%f1152, %f1056, 0f3F317218, %f1066;
	setp.lt.u32 	%p102, %r68, 2139095040;
	@%p102 bra 	$L__BB14_106;
	setp.gt.s32 	%p103, %r68, -1082130432;
	fma.rn.f32 	%f1067, %f172, 0f7F800000, 0f7F800000;
	selp.f32 	%f1068, %f1067, %f1152, %p103;
	setp.eq.f32 	%p104, %f172, 0f00000000;
	selp.f32 	%f1152, 0f80000000, %f1068, %p104;
$L__BB14_106:
	add.f32 	%f1154, %f171, %f1152;
	bra.uni 	$L__BB14_110;
$L__BB14_107:
	sub.f32 	%f1069, %f171, %f1139;
	fma.rn.f32 	%f1070, %f1069, 0f3BBB989D, 0f3F000000;
	cvt.sat.f32.f32 	%f1071, %f1070;
	mov.f32 	%f1072, 0f4B400001;
	mov.f32 	%f1073, 0f437C0000;
	fma.rm.f32 	%f1074, %f1071, %f1073, %f1072;
	add.f32 	%f1075, %f1074, 0fCB40007F;
	neg.f32 	%f1076, %f1075;
	fma.rn.f32 	%f1077, %f1069, 0f3FB8AA3B, %f1076;
	fma.rn.f32 	%f1078, %f1069, 0f32A57060, %f1077;
	mov.b32 	%r310, %f1074;
	shl.b32 	%r311, %r310, 23;
	mov.b32 	%f1079, %r311;
	ex2.approx.ftz.f32 	%f1080, %f1078;
	mul.f32 	%f177, %f1080, %f1079;
	mov.f32 	%f1081, 0f3F800000;
	add.rz.f32 	%f1082, %f177, %f1081;
	mov.b32 	%r312, %f1082;
	add.s32 	%r313, %r312, -1061158912;
	and.b32  	%r314, %r313, -8388608;
	mov.b32 	%r69, %f177;
	sub.s32 	%r315, %r69, %r314;
	mov.b32 	%f1083, %r315;
	sub.s32 	%r316, 1082130432, %r314;
	mov.b32 	%f1084, %r316;
	fma.rn.f32 	%f1085, %f1084, 0f3E800000, 0fBF800000;
	add.f32 	%f1086, %f1085, %f1083;
	cvt.rn.f32.s32 	%f1087, %r314;
	mul.f32 	%f1088, %f1087, 0f34000000;
	fma.rn.f32 	%f1089, %f1086, 0fBD39BF78, 0f3DD80012;
	fma.rn.f32 	%f1090, %f1089, %f1086, 0fBE0778E0;
	fma.rn.f32 	%f1091, %f1090, %f1086, 0f3E146475;
	fma.rn.f32 	%f1092, %f1091, %f1086, 0fBE2A68DD;
	fma.rn.f32 	%f1093, %f1092, %f1086, 0f3E4CAF9E;
	fma.rn.f32 	%f1094, %f1093, %f1086, 0fBE800042;
	fma.rn.f32 	%f1095, %f1094, %f1086, 0f3EAAAAE6;
	fma.rn.f32 	%f1096, %f1095, %f1086, 0fBF000000;
	mul.f32 	%f1097, %f1086, %f1096;
	fma.rn.f32 	%f1098, %f1097, %f1086, %f1086;
	fma.rn.f32 	%f1153, %f1088, 0f3F317218, %f1098;
	setp.lt.u32 	%p105, %r69, 2139095040;
	@%p105 bra 	$L__BB14_109;
	setp.gt.s32 	%p106, %r69, -1082130432;
	fma.rn.f32 	%f1099, %f177, 0f7F800000, 0f7F800000;
	selp.f32 	%f1100, %f1099, %f1153, %p106;
	setp.eq.f32 	%p107, %f177, 0f00000000;
	selp.f32 	%f1153, 0f80000000, %f1100, %p107;
$L__BB14_109:
	add.f32 	%f1154, %f1139, %f1153;
$L__BB14_110:
	st.global.f32 	[%rd10], %f1154;
$L__BB14_111:
	ret;

}
	// .globl	_Z18kernel_backward_d2PfS_S_S_S_S_S_iiii
.visible .entry _Z18kernel_backward_d2PfS_S_S_S_S_S_iiii(
	.param .u64 .ptr .align 1 _Z18kernel_backward_d2PfS_S_S_S_S_S_iiii_param_0,
	.param .u64 .ptr .align 1 _Z18kernel_backward_d2PfS_S_S_S_S_S_iiii_param_1,
	.param .u64 .ptr .align 1 _Z18kernel_backward_d2PfS_S_S_S_S_S_iiii_param_2,
	.param .u64 .ptr .align 1 _Z18kernel_backward_d2PfS_S_S_S_S_S_iiii_param_3,
	.param .u64 .ptr .align 1 _Z18kernel_backward_d2PfS_S_S_S_S_S_iiii_param_4,
	.param .u64 .ptr .align 1 _Z18kernel_backward_d2PfS_S_S_S_S_S_iiii_param_5,
	.param .u64 .ptr .align 1 _Z18kernel_backward_d2PfS_S_S_S_S_S_iiii_param_6,
	.param .u32 _Z18kernel_backward_d2PfS_S_S_S_S_S_iiii_param_7,
	.param .u32 _Z18kernel_backward_d2PfS_S_S_S_S_S_iiii_param_8,
	.param .u32 _Z18kernel_backward_d2PfS_S_S_S_S_S_iiii_param_9,
	.param .u32 _Z18kernel_backward_d2PfS_S_S_S_S_S_iiii_param_10
)
{
	.reg .pred 	%p<7>;
	.reg .b32 	%r<136>;
	.reg .b32 	%f<169>;
	.reg .b64 	%rd<132>;

	ld.param.u32 	%r30, [_Z18kernel_backward_d2PfS_S_S_S_S_S_iiii_param_8];
	ld.param.u32 	%r31, [_Z18kernel_backward_d2PfS_S_S_S_S_S_iiii_param_9];
	mov.u32 	%r33, %ctaid.x;
	sub.s32 	%r1, %r30, %r31;
	rem.u32 	%r2, %r33, %r1;
	mov.u32 	%r3, %ctaid.y;
	rem.u32 	%r34, %r3, %r1;
	add.s32 	%r4, %r34, 1;
	add.s32 	%r35, %r2, %r31;
	add.s32 	%r5, %r35, %r4;
	setp.ge.s32 	%p1, %r5, %r30;
	@%p1 bra 	$L__BB15_9;
	div.u32 	%r36, %r3, %r1;
	add.s32 	%r6, %r36, %r2;
	add.s32 	%r37, %r6, %r4;
	add.s32 	%r7, %r37, 1;
	add.s32 	%r38, %r36, 1;
	setp.ge.s32 	%p2, %r38, %r31;
	@%p2 bra 	$L__BB15_9;
	ld.param.u32 	%r128, [_Z18kernel_backward_d2PfS_S_S_S_S_S_iiii_param_10];
	ld.param.u64 	%rd131, [_Z18kernel_backward_d2PfS_S_S_S_S_S_iiii_param_6];
	ld.param.u64 	%rd130, [_Z18kernel_backward_d2PfS_S_S_S_S_S_iiii_param_5];
	ld.param.u64 	%rd129, [_Z18kernel_backward_d2PfS_S_S_S_S_S_iiii_param_4];
	ld.param.u64 	%rd127, [_Z18kernel_backward_d2PfS_S_S_S_S_S_iiii_param_2];
	ld.param.u64 	%rd125, [_Z18kernel_backward_d2PfS_S_S_S_S_S_iiii_param_0];
	cvta.to.global.u64 	%rd14, %rd130;
	cvta.to.global.u64 	%rd15, %rd131;
	div.u32 	%r40, %r33, %r1;
	mul.lo.s32 	%r41, %r30, %r30;
	mul.lo.s32 	%r42, %r41, %r40;
	shl.b32 	%r8, %r128, 2;
	mul.lo.s32 	%r43, %r8, %r42;
	cvta.to.global.u64 	%rd16, %rd129;
	mul.wide.s32 	%rd17, %r43, 4;
	add.s64 	%rd1, %rd16, %rd17;
	mul.lo.s32 	%r9, %r41, %r128;
	mul.lo.s32 	%r44, %r9, %r42;
	mul.wide.s32 	%rd18, %r44, 4;
	add.s64 	%rd2, %rd14, %rd18;
	mul.lo.s32 	%r45, %r9, %r30;
	mul.lo.s32 	%r46, %r128, %r30;
	mul.lo.s32 	%r47, %r128, %r128;
	mul.lo.s32 	%r10, %r47, %r40;
	shl.b32 	%r48, %r10, 2;
	mov.u32 	%r49, %ctaid.z;
	mul.lo.s32 	%r50, %r49, %r128;
	shl.b32 	%r51, %r50, 2;
	add.s32 	%r52, %r48, %r51;
	mov.u32 	%r53, %tid.x;
	add.s32 	%r54, %r52, %r53;
	cvta.to.global.u64 	%rd19, %rd125;
	mul.wide.s32 	%rd20, %r54, 4;
	add.s64 	%rd21, %rd19, %rd20;
	ld.global.f32 	%f1, [%rd21];
	mul.wide.s32 	%rd22, %r128, 4;
	add.s64 	%rd23, %rd21, %rd22;
	ld.global.f32 	%f2, [%rd23];
	add.s64 	%rd24, %rd23, %rd22;
	ld.global.f32 	%f3, [%rd24];
	add.s64 	%rd25, %rd24, %rd22;
	ld.global.f32 	%f4, [%rd25];
	cvta.to.global.u64 	%rd26, %rd127;
	add.s64 	%rd27, %rd26, %rd20;
	ld.global.f32 	%f5, [%rd27];
	add.s64 	%rd28, %rd27, %rd22;
	ld.global.f32 	%f6, [%rd28];
	add.s64 	%rd29, %rd28, %rd22;
	ld.global.f32 	%f7, [%rd29];
	add.s64 	%rd30, %rd29, %rd22;
	ld.global.f32 	%f8, [%rd30];
	mul.lo.s32 	%r11, %r2, %r45;
	mad.lo.s32 	%r12, %r9, %r6, %r9;
	mul.lo.s32 	%r55, %r7, %r46;
	mul.lo.s32 	%r13, %r5, %r128;
	add.s32 	%r56, %r11, %r49;
	add.s32 	%r57, %r56, %r44;
	add.s32 	%r58, %r57, %r12;
	add.s32 	%r59, %r58, %r55;
	add.s32 	%r60, %r59, %r13;
	mul.wide.s32 	%rd31, %r60, 4;
	add.s64 	%rd32, %rd15, %rd31;
	ld.global.f32 	%f9, [%rd32];
	mad.lo.s32 	%r14, %r45, %r6, %r45;
	mul.lo.s32 	%r15, %r2, %r9;
	add.s32 	%r61, %r15, %r49;
	add.s32 	%r62, %r61, %r14;
	add.s32 	%r63, %r62, %r44;
	add.s32 	%r64, %r63, %r55;
	add.s32 	%r65, %r64, %r13;
	mul.wide.s32 	%rd33, %r65, 4;
	add.s64 	%rd34, %rd15, %rd33;
	ld.global.f32 	%f10, [%rd34];
	add.s64 	%rd35, %rd14, %rd31;
	ld.global.f32 	%f11, [%rd35];
	add.s64 	%rd36, %rd14, %rd33;
	ld.global.f32 	%f12, [%rd36];
	setp.gt.u32 	%p3, %r1, %r3;
	mov.f32 	%f167, 0f00000000;
	mov.f32 	%f168, %f167;
	@%p3 bra 	$L__BB15_5;
	ld.param.u32 	%r129, [_Z18kernel_backward_d2PfS_S_S_S_S_S_iiii_param_10];
	mul.lo.s32 	%r66, %r30, %r129;
	shl.b32 	%r16, %r66, 2;
	mad.lo.s32 	%r17, %r16, %r2, %r53;
	mov.f32 	%f168, 0f00000000;
	mov.u32 	%r134, %r2;
	mov.f32 	%f167, %f168;
$L__BB15_4:
	ld.param.u32 	%r130, [_Z18kernel_backward_d2PfS_S_S_S_S_S_iiii_param_10];
	add.s32 	%r27, %r134, 1;
	mul.lo.s32 	%r68, %r9, %r30;
	mad.lo.s32 	%r69, %r68, %r134, %r68;
	mov.u32 	%r70, %tid.x;
	add.s32 	%r71, %r12, %r70;
	mul.lo.s32 	%r72, %r130, %r30;
	mul.lo.s32 	%r73, %r7, %r72;
	add.s32 	%r74, %r71, %r73;
	add.s32 	%r75, %r74, %r13;
	add.s32 	%r76, %r75, %r69;
	mul.wide.s32 	%rd37, %r76, 4;
	add.s64 	%rd38, %rd2, %rd37;
	ld.global.f32 	%f27, [%rd38];
	mad.lo.s32 	%r77, %r8, %r134, %r8;
	add.s32 	%r78, %r17, %r77;
	mul.wide.s32 	%rd39, %r78, 4;
	add.s64 	%rd40, %rd1, %rd39;
	ld.global.f32 	%f28, [%rd40];
	add.f32 	%f29, %f27, %f28;
	add.f32 	%f30, %f1, %f29;
	sub.f32 	%f31, %f30, %f9;
	fma.rn.f32 	%f32, %f31, 0f3BBB989D, 0f3F000000;
	cvt.sat.f32.f32 	%f33, %f32;
	mov.f32 	%f34, 0f4B400001;
	mov.f32 	%f35, 0f437C0000;
	fma.rm.f32 	%f36, %f33, %f35, %f34;
	add.f32 	%f37, %f36, 0fCB40007F;
	neg.f32 	%f38, %f37;
	fma.rn.f32 	%f39, %f31, 0f3FB8AA3B, %f38;
	fma.rn.f32 	%f40, %f31, 0f32A57060, %f39;
	mov.b32 	%r79, %f36;
	shl.b32 	%r80, %r79, 23;
	mov.b32 	%f41, %r80;
	ex2.approx.ftz.f32 	%f42, %f40;
	mul.f32 	%f43, %f42, %f41;
	fma.rn.f32 	%f44, %f10, %f43, %f167;
	add.f32 	%f45, %f5, %f29;
	sub.f32 	%f46, %f45, %f11;
	fma.rn.f32 	%f47, %f46, 0f3BBB989D, 0f3F000000;
	cvt.sat.f32.f32 	%f48, %f47;
	fma.rm.f32 	%f49, %f48, %f35, %f34;
	add.f32 	%f50, %f49, 0fCB40007F;
	neg.f32 	%f51, %f50;
	fma.rn.f32 	%f52, %f46, 0f3FB8AA3B, %f51;
	fma.rn.f32 	%f53, %f46, 0f32A57060, %f52;
	mov.b32 	%r81, %f49;
	shl.b32 	%r82, %r81, 23;
	mov.b32 	%f54, %r82;
	ex2.approx.ftz.f32 	%f55, %f53;
	mul.f32 	%f56, %f55, %f54;
	mul.f32 	%f57, %f12, %f56;
	add.f32 	%f58, %f168, %f57;
	mad.lo.s32 	%r83, %r9, %r134, %r9;
	cvt.s64.s32 	%rd41, %r83;
	cvt.s64.s32 	%rd42, %r14;
	cvt.u64.u32 	%rd43, %r70;
	add.s64 	%rd44, %rd42, %rd43;
	cvt.s64.s32 	%rd45, %r73;
	add.s64 	%rd46, %rd44, %rd45;
	cvt.s64.s32 	%rd47, %r13;
	add.s64 	%rd48, %rd46, %rd47;
	add.s64 	%rd49, %rd48, %rd41;
	shl.b64 	%rd50, %rd49, 2;
	add.s64 	%rd51, %rd2, %rd50;
	fma.rn.f32 	%f59, %f10, %f43, %f57;
	atom.global.add.f32 	%f60, [%rd51], %f59;
	mad.lo.s32 	%r84, %r16, %r134, %r16;
	cvt.s64.s32 	%rd52, %r84;
	mul.lo.s32 	%r85, %r8, %r2;
	cvt.s64.s32 	%rd53, %r85;
	add.s64 	%rd54, %rd53, %rd43;
	add.s64 	%rd55, %rd54, %rd52;
	shl.b64 	%rd56, %rd55, 2;
	add.s64 	%rd57, %rd1, %rd56;
	atom.global.add.f32 	%f61, [%rd57], %f59;
	add.s32 	%r86, %r11, %r70;
	add.s32 	%r87, %r86, %r73;
	add.s32 	%r88, %r87, %r13;
	add.s32 	%r89, %r88, %r83;
	mul.wide.s32 	%rd58, %r89, 4;
	add.s64 	%rd59, %rd2, %rd58;
	ld.global.f32 	%f62, [%rd59];
	mad.lo.s32 	%r90, %r8, %r6, %r8;
	add.s32 	%r91, %r130, %r70;
	add.s32 	%r92, %r91, %r90;
	add.s32 	%r93, %r92, %r84;
	mul.wide.s32 	%rd60, %r93, 4;
	add.s64 	%rd61, %rd1, %rd60;
	ld.global.f32 	%f63, [%rd61];
	add.f32 	%f64, %f62, %f63;
	add.f32 	%f65, %f2, %f64;
	sub.f32 	%f66, %f65, %f9;
	fma.rn.f32 	%f67, %f66, 0f3BBB989D, 0f3F000000;
	cvt.sat.f32.f32 	%f68, %f67;
	fma.rm.f32 	%f69, %f68, %f35, %f34;
	add.f32 	%f70, %f69, 0fCB40007F;
	neg.f32 	%f71, %f70;
	fma.rn.f32 	%f72, %f66, 0f3FB8AA3B, %f71;
	fma.rn.f32 	%f73, %f66, 0f32A57060, %f72;
	mov.b32 	%r94, %f69;
	shl.b32 	%r95, %r94, 23;
	mov.b32 	%f74, %r95;
	ex2.approx.ftz.f32 	%f75, %f73;
	mul.f32 	%f76, %f75, %f74;
	fma.rn.f32 	%f167, %f10, %f76, %f44;
	add.f32 	%f77, %f6, %f64;
	sub.f32 	%f78, %f77, %f11;
	fma.rn.f32 	%f79, %f78, 0f3BBB989D, 0f3F000000;
	cvt.sat.f32.f32 	%f80, %f79;
	fma.rm.f32 	%f81, %f80, %f35, %f34;
	add.f32 	%f82, %f81, 0fCB40007F;
	neg.f32 	%f83, %f82;
	fma.rn.f32 	%f84, %f78, 0f3FB8AA3B, %f83;
	fma.rn.f32 	%f85, %f78, 0f32A57060, %f84;
	mov.b32 	%r96, %f81;
	shl.b32 	%r97, %r96, 23;
	mov.b32 	%f86, %r97;
	ex2.approx.ftz.f32 	%f87, %f85;
	mul.f32 	%f88, %f87, %f86;
	mul.f32 	%f89, %f12, %f88;
	add.f32 	%f168, %f58, %f89;
	cvt.s64.s32 	%rd62, %r69;
	cvt.s64.s32 	%rd63, %r15;
	add.s64 	%rd64, %rd63, %rd43;
	add.s64 	%rd65, %rd64, %rd45;
	add.s64 	%rd66, %rd65, %rd47;
	add.s64 	%rd67, %rd66, %rd62;
	shl.b64 	%rd68, %rd67, 2;
	add.s64 	%rd69, %rd2, %rd68;
	fma.rn.f32 	%f90, %f10, %f76, %f89;
	atom.global.add.f32 	%f91, [%rd69], %f90;
	cvt.s64.s32 	%rd70, %r77;
	cvt.s64.s32 	%rd71, %r130;
	add.s64 	%rd72, %rd71, %rd43;
	mad.lo.s32 	%r98, %r16, %r6, %r16;
	cvt.s64.s32 	%rd73, %r98;
	add.s64 	%rd74, %rd72, %rd73;
	add.s64 	%rd75, %rd74, %rd70;
	shl.b64 	%rd76, %rd75, 2;
	add.s64 	%rd77, %rd1, %rd76;
	atom.global.add.f32 	%f92, [%rd77], %f90;
	setp.lt.u32 	%p4, %r27, %r6;
	mov.u32 	%r134, %r27;
	@%p4 bra 	$L__BB15_4;
$L__BB15_5:
	mov.u32 	%r18, %tid.x;
	add.s32 	%r135, %r7, 1;
	setp.ge.s32 	%p5, %r135, %r5;
	@%p5 bra 	$L__BB15_8;
	ld.param.u32 	%r131, [_Z18kernel_backward_d2PfS_S_S_S_S_S_iiii_param_10];
	add.s32 	%r99, %r131, %r18;
	add.s32 	%r100, %r99, %r131;
	add.s32 	%r101, %r12, %r11;
	add.s32 	%r102, %r101, %r18;
	add.s32 	%r20, %r102, %r13;
	mul.lo.s32 	%r23, %r131, %r30;
	shl.b32 	%r21, %r23, 2;
	mad.lo.s32 	%r22, %r21, %r7, %r100;
	cvt.s64.s32 	%rd78, %r14;
	cvt.s64.s32 	%rd79, %r15;
	add.s64 	%rd80, %rd78, %rd79;
	cvt.s64.s32 	%rd81, %r13;
	cvt.u64.u32 	%rd82, %r18;
	add.s64 	%rd83, %rd80, %rd82;
	add.s64 	%rd3, %rd83, %rd81;
	mul.lo.s32 	%r103, %r8, %r7;
	cvt.s64.s32 	%rd84, %r103;
	shl.b32 	%r104, %r131, 1;
	cvt.s64.s32 	%rd85, %r104;
	add.s64 	%rd86, %rd85, %rd82;
	add.s64 	%rd4, %rd86, %rd84;
	mul.lo.s32 	%r105, %r7, %r23;
	add.s32 	%r24, %r102, %r105;
	shl.b32 	%r106, %r13, 2;
	add.s32 	%r107, %r100, %r131;
	add.s32 	%r25, %r107, %r106;
	cvt.s64.s32 	%rd87, %r105;
	add.s64 	%rd5, %rd83, %rd87;
	mul.lo.s32 	%r108, %r21, %r5;
	cvt.s64.s32 	%rd88, %r108;
	mul.lo.s32 	%r109, %r131, 3;
	cvt.s64.s32 	%rd89, %r109;
	add.s64 	%rd90, %rd89, %rd82;
	add.s64 	%rd6, %rd90, %rd88;
$L__BB15_7:
	ld.param.u32 	%r132, [_Z18kernel_backward_d2PfS_S_S_S_S_S_iiii_param_10];
	mul.lo.s32 	%r110, %r135, %r23;
	add.s32 	%r111, %r20, %r110;
	mul.wide.s32 	%rd91, %r111, 4;
	add.s64 	%rd92, %rd2, %rd91;
	ld.global.f32 	%f93, [%rd92];
	mul.lo.s32 	%r112, %r135, %r132;
	shl.b32 	%r113, %r112, 2;
	add.s32 	%r114, %r22, %r113;
	mul.wide.s32 	%rd93, %r114, 4;
	add.s64 	%rd94, %rd1, %rd93;
	ld.global.f32 	%f94, [%rd94];
	add.f32 	%f95, %f93, %f94;
	add.f32 	%f96, %f3, %f95;
	sub.f32 	%f97, %f96, %f9;
	fma.rn.f32 	%f98, %f97, 0f3BBB989D, 0f3F000000;
	cvt.sat.f32.f32 	%f99, %f98;
	mov.f32 	%f100, 0f4B400001;
	mov.f32 	%f101, 0f437C0000;
	fma.rm.f32 	%f102, %f99, %f101, %f100;
	add.f32 	%f103, %f102, 0fCB40007F;
	neg.f32 	%f104, %f103;
	fma.rn.f32 	%f105, %f97, 0f3FB8AA3B, %f104;
	fma.rn.f32 	%f106, %f97, 0f32A57060, %f105;
	mov.b32 	%r115, %f102;
	shl.b32 	%r116, %r115, 23;
	mov.b32 	%f107, %r116;
	ex2.approx.ftz.f32 	%f108, %f106;
	mul.f32 	%f109, %f108, %f107;
	fma.rn.f32 	%f110, %f10, %f109, %f167;
	add.f32 	%f111, %f7, %f95;
	sub.f32 	%f112, %f111, %f11;
	fma.rn.f32 	%f113, %f112, 0f3BBB989D, 0f3F000000;
	cvt.sat.f32.f32 	%f114, %f113;
	fma.rm.f32 	%f115, %f114, %f101, %f100;
	add.f32 	%f116, %f115, 0fCB40007F;
	neg.f32 	%f117, %f116;
	fma.rn.f32 	%f118, %f112, 0f3FB8AA3B, %f117;
	fma.rn.f32 	%f119, %f112, 0f32A57060, %f118;
	mov.b32 	%r117, %f115;
	shl.b32 	%r118, %r117, 23;
	mov.b32 	%f120, %r118;
	ex2.approx.ftz.f32 	%f121, %f119;
	mul.f32 	%f122, %f121, %f120;
	mul.f32 	%f123, %f12, %f122;
	add.f32 	%f124, %f168, %f123;
	cvt.s64.s32 	%rd95, %r110;
	add.s64 	%rd96, %rd3, %rd95;
	shl.b64 	%rd97, %rd96, 2;
	add.s64 	%rd98, %rd2, %rd97;
	fma.rn.f32 	%f125, %f10, %f109, %f123;
	atom.global.add.f32 	%f126, [%rd98], %f125;
	mul.lo.s32 	%r119, %r21, %r135;
	cvt.s64.s32 	%rd99, %r119;
	add.s64 	%rd100, %rd4, %rd99;
	shl.b64 	%rd101, %rd100, 2;
	add.s64 	%rd102, %rd1, %rd101;
	atom.global.add.f32 	%f127, [%rd102], %f125;
	add.s32 	%r120, %r24, %r112;
	mul.wide.s32 	%rd103, %r120, 4;
	add.s64 	%rd104, %rd2, %rd103;
	ld.global.f32 	%f128, [%rd104];
	add.s32 	%r121, %r25, %r119;
	mul.wide.s32 	%rd105, %r121, 4;
	add.s64 	%rd106, %rd1, %rd105;
	ld.global.f32 	%f129, [%rd106];
	add.f32 	%f130, %f128, %f129;
	add.f32 	%f131, %f4, %f130;
	sub.f32 	%f132, %f131, %f9;
	fma.rn.f32 	%f133, %f132, 0f3BBB989D, 0f3F000000;
	cvt.sat.f32.f32 	%f134, %f133;
	fma.rm.f32 	%f135, %f134, %f101, %f100;
	add.f32 	%f136, %f135, 0fCB40007F;
	neg.f32 	%f137, %f136;
	fma.rn.f32 	%f138, %f132, 0f3FB8AA3B, %f137;
	fma.rn.f32 	%f139, %f132, 0f32A57060, %f138;
	mov.b32 	%r122, %f135;
	shl.b32 	%r123, %r122, 23;
	mov.b32 	%f140, %r123;
	ex2.approx.ftz.f32 	%f141, %f139;
	mul.f32 	%f142, %f141, %f140;
	fma.rn.f32 	%f167, %f10, %f142, %f110;
	add.f32 	%f143, %f8, %f130;
	sub.f32 	%f144, %f143, %f11;
	fma.rn.f32 	%f145, %f144, 0f3BBB989D, 0f3F000000;
	cvt.sat.f32.f32 	%f146, %f145;
	fma.rm.f32 	%f147, %f146, %f101, %f100;
	add.f32 	%f148, %f147, 0fCB40007F;
	neg.f32 	%f149, %f148;
	fma.rn.f32 	%f150, %f144, 0f3FB8AA3B, %f149;
	fma.rn.f32 	%f151, %f144, 0f32A57060, %f150;
	mov.b32 	%r124, %f147;
	shl.b32 	%r125, %r124, 23;
	mov.b32 	%f152, %r125;
	ex2.approx.ftz.f32 	%f153, %f151;
	mul.f32 	%f154, %f153, %f152;
	mul.f32 	%f155, %f12, %f154;
	add.f32 	%f168, %f124, %f155;
	cvt.s64.s32 	%rd107, %r112;
	add.s64 	%rd108, %rd5, %rd107;
	shl.b64 	%rd109, %rd108, 2;
	add.s64 	%rd110, %rd2, %rd109;
	fma.rn.f32 	%f156, %f10, %f142, %f155;
	atom.global.add.f32 	%f157, [%rd110], %f156;
	cvt.s64.s32 	%rd111, %r113;
	add.s64 	%rd112, %rd6, %rd111;
	shl.b64 	%rd113, %rd112, 2;
	add.s64 	%rd114, %rd1, %rd113;
	atom.global.add.f32 	%f158, [%rd114], %f156;
	add.s32 	%r135, %r135, 1;
	setp.lt.s32 	%p6, %r135, %r5;
	@%p6 bra 	$L__BB15_7;
$L__BB15_8:
	ld.param.u32 	%r133, [_Z18kernel_backward_d2PfS_S_S_S_S_S_iiii_param_10];
	ld.param.u64 	%rd128, [_Z18kernel_backward_d2PfS_S_S_S_S_S_iiii_param_3];
	ld.param.u64 	%rd126, [_Z18kernel_backward_d2PfS_S_S_S_S_S_iiii_param_1];
	cvt.s64.s32 	%rd115, %r10;
	mul.lo.s32 	%r126, %r133, %r18;
	cvt.s64.s32 	%rd116, %r126;
	mov.u32 	%r127, %ctaid.z;
	cvt.u64.u32 	%rd117, %r127;
	add.s64 	%rd118, %rd116, %rd117;
	add.s64 	%rd119, %rd118, %rd115;
	cvta.to.global.u64 	%rd120, %rd126;
	shl.b64 	%rd121, %rd119, 2;
	add.s64 	%rd122, %rd120, %rd121;
	atom.global.add.f32 	%f159, [%rd122], %f167;
	cvta.to.global.u64 	%rd123, %rd128;
	add.s64 	%rd124, %rd123, %rd121;
	atom.global.add.f32 	%f160, [%rd124], %f168;
$L__BB15_9:
	ret;

}


// ===== COMPILED SASS (sm_100) =====

	.target	sm_100

	.elftype	@"ET_EXEC"


//--------------------- .note.nv.tkinfo           --------------------------
	.section	.note.nv.tkinfo,"",@"SHT_NOTE"
	.sectionflags	@"SHF_NOTE_NV_TKINFO"
	.tkinfo
        /*0018*/ 	.word	0x00000002
        /*0030*/ 	.string	""
        /*0030*/ 	.string	"ptxas"
        /*0030*/ 	.string	"Cuda compilation tools, release 13.0, V13.0.88"
        /*0030*/ 	.string	"Build cuda_13.0.r13.0/compiler.36424714_0"
        /*0030*/ 	.string	"-arch sm_100 -m 64 "



//--------------------- .note.nv.cuinfo           --------------------------
	.section	.note.nv.cuinfo,"",@"SHT_NOTE"
	.sectionflags	@"SHF_NOTE_NV_CUINFO"
        /*0018*/ 	.short	0x0002
        /*001a*/ 	.short	0x0064
        /*001c*/ 	.short	0x0082
	.zero		2


//--------------------- .nv.info                  --------------------------
	.section	.nv.info,"",@"SHT_CUDA_INFO"
	.align	4


	//----- nvinfo : EIATTR_REGCOUNT
	.align		4
        /*0000*/ 	.byte	0x04, 0x2f
        /*0002*/ 	.short	(.L_1 - .L_0)
	.align		4
.L_0:
        /*0004*/ 	.word	index@(_Z19kernel_forward_rootPfS_S_S_S_S_iiii)
        /*0008*/ 	.word	0x0000001b


	//----- nvinfo : EIATTR_FRAME_SIZE
	.align		4
.L_1:
        /*000c*/ 	.byte	0x04, 0x11
        /*000e*/ 	.short	(.L_3 - .L_2)
	.align		4
.L_2:
        /*0010*/ 	.word	index@(_Z19kernel_forward_rootPfS_S_S_S_S_iiii)
        /*0014*/ 	.word	0x00000000


	//----- nvinfo : EIATTR_REGCOUNT
	.align		4
.L_3:
        /*0018*/ 	.byte	0x04, 0x2f
        /*001a*/ 	.short	(.L_5 - .L_4)
	.align		4
.L_4:
        /*001c*/ 	.word	index@(_Z20kernel_backward_rootPfS_S_S_S_S_S_S_iiii)
        /*0020*/ 	.word	0x00000030


	//----- nvinfo : EIATTR_FRAME_SIZE
	.align		4
.L_5:
        /*0024*/ 	.byte	0x04, 0x11
        /*0026*/ 	.short	(.L_7 - .L_6)
	.align		4
.L_6:
        /*0028*/ 	.word	index@(_Z20kernel_backward_rootPfS_S_S_S_S_S_S_iiii)
        /*002c*/ 	.word	0x00000000


	//----- nvinfo : EIATTR_REGCOUNT
	.align		4
.L_7:
        /*0030*/ 	.byte	0x04, 0x2f
        /*0032*/ 	.short	(.L_9 - .L_8)
	.align		4
.L_8:
        /*0034*/ 	.word	index@(_Z14kernel_forwardPfS_S_iiii)
        /*0038*/ 	.word	0x00000017


	//----- nvinfo : EIATTR_FRAME_SIZE
	.align		4
.L_9:
        /*003c*/ 	.byte	0x04, 0x11
        /*003e*/ 	.short	(.L_11 - .L_10)
	.align		4
.L_10:
        /*0040*/ 	.word	index@(_Z14kernel_forwardPfS_S_iiii)
        /*0044*/ 	.word	0x00000000


	//----- nvinfo : EIATTR_REGCOUNT
	.align		4
.L_11:
        /*0048*/ 	.byte	0x04, 0x2f
        /*004a*/ 	.short	(.L_13 - .L_12)
	.align		4
.L_12:
        /*004c*/ 	.word	index@(_Z15kernel_backwardPfS_S_iiii)
        /*0050*/ 	.word	0x00000020


	//----- nvinfo : EIATTR_FRAME_SIZE
	.align		4
.L_13:
        /*0054*/ 	.byte	0x04, 0x11
        /*0056*/ 	.short	(.L_15 - .L_14)
	.align		4
.L_14:
        /*0058*/ 	.word	index@(_Z15kernel_backwardPfS_S_iiii)
        /*005c*/ 	.word	0x00000000


	//----- nvinfo : EIATTR_REGCOUNT
	.align		4
.L_15:
        /*0060*/ 	.byte	0x04, 0x2f
        /*0062*/ 	.short	(.L_17 - .L_16)
	.align		4
.L_16:
        /*0064*/ 	.word	index@(_Z20kernel_forward_closePfS_S_iiii)
        /*0068*/ 	.word	0x00000014


	//----- nvinfo : EIATTR_FRAME_SIZE
	.align		4
.L_17:
        /*006c*/ 	.byte	0x04, 0x11
        /*006e*/ 	.short	(.L_19 - .L_18)
	.align		4
.L_18:
        /*0070*/ 	.word	index@(_Z20kernel_forward_closePfS_S_iiii)
        /*0074*/ 	.word	0x00000000


	//----- nvinfo : EIATTR_REGCOUNT
	.align		4
.L_19:
        /*0078*/ 	.byte	0x04, 0x2f
        /*007a*/ 	.short	(.L_21 - .L_20)
	.align		4
.L_20:
        /*007c*/ 	.word	index@(_Z21kernel_backward_closePfS_S_iiii)
        /*0080*/ 	.word	0x00000028


	//----- nvinfo : EIATTR_FRAME_SIZE
	.align		4
.L_21:
        /*0084*/ 	.byte	0x04, 0x11
        /*0086*/ 	.short	(.L_23 - .L_22)
	.align		4
.L_22:
        /*0088*/ 	.word	index@(_Z21kernel_backward_closePfS_S_iiii)
        /*008c*/ 	.word	0x00000000


	//----- nvinfo : EIATTR_REGCOUNT
	.align		4
.L_23:
        /*0090*/ 	.byte	0x04, 0x2f
        /*0092*/ 	.short	(.L_25 - .L_24)
	.align		4
.L_24:
        /*0094*/ 	.word	index@(_Z17kernel_forward_crPfS_S_iiiii)
        /*0098*/ 	.word	0x00000013


	//----- nvinfo : EIATTR_FRAME_SIZE
	.align		4
.L_25:
        /*009c*/ 	.byte	0x04, 0x11
        /*009e*/ 	.short	(.L_27 - .L_26)
	.align		4
.L_26:
        /*00a0*/ 	.word	index@(_Z17kernel_forward_crPfS_S_iiiii)
        /*00a4*/ 	.word	0x00000000


	//----- nvinfo : EIATTR_REGCOUNT
	.align		4
.L_27:
        /*00a8*/ 	.byte	0x04, 0x2f
        /*00aa*/ 	.short	(.L_29 - .L_28)
	.align		4
.L_28:
        /*00ac*/ 	.word	index@(_Z23kernel_forward_cr_smallPfS_S_iiiii)
        /*00b0*/ 	.word	0x00000010


	//----- nvinfo : EIATTR_FRAME_SIZE
	.align		4
.L_29:
        /*00b4*/ 	.byte	0x04, 0x11
        /*00b6*/ 	.short	(.L_31 - .L_30)
	.align		4
.L_30:
        /*00b8*/ 	.word	index@(_Z23kernel_forward_cr_smallPfS_S_iiiii)
        /*00bc*/ 	.word	0x00000000


	//----- nvinfo : EIATTR_REGCOUNT
	.align		4
.L_31:
        /*00c0*/ 	.byte	0x04, 0x2f
        /*00c2*/ 	.short	(.L_33 - .L_32)
	.align		4
.L_32:
        /*00c4*/ 	.word	index@(_Z19kernel_backward_cmrPfS_S_S_iiiii)
        /*00c8*/ 	.word	0x0000001a


	//----- nvinfo : EIATTR_FRAME_SIZE
	.align		4
.L_33:
        /*00cc*/ 	.byte	0x04, 0x11
        /*00ce*/ 	.short	(.L_35 - .L_34)
	.align		4
.L_34:
        /*00d0*/ 	.word	index@(_Z19kernel_backward_cmrPfS_S_S_iiiii)
        /*00d4*/ 	.word	0x00000000


	//----- nvinfo : EIATTR_REGCOUNT
	.align		4
.L_35:
        /*00d8*/ 	.byte	0x04, 0x2f
        /*00da*/ 	.short	(.L_37 - .L_36)
	.align		4
.L_36:
        /*00dc*/ 	.word	index@(_Z18kernel_forward_dmrPfS_S_iiiii)
        /*00e0*/ 	.word	0x00000016


	//----- nvinfo : EIATTR_FRAME_SIZE
	.align		4
.L_37:
        /*00e4*/ 	.byte	0x04, 0x11
        /*00e6*/ 	.short	(.L_39 - .L_38)
	.align		4
.L_38:
        /*00e8*/ 	.word	index@(_Z18kernel_forward_dmrPfS_S_iiiii)
        /*00ec*/ 	.word	0x00000000


	//----- nvinfo : EIATTR_REGCOUNT
	.align		4
.L_39:
        /*00f0*/ 	.byte	0x04, 0x2f
        /*00f2*/ 	.short	(.L_41 - .L_40)
	.align		4
.L_40:
        /*00f4*/ 	.word	index@(_Z24kernel_forward_dmr_smallPfS_S_iiiii)
        /*00f8*/ 	.word	0x00000016


	//----- nvinfo : EIATTR_FRAME_SIZE
	.align		4
.L_41:
        /*00fc*/ 	.byte	0x04, 0x11
        /*00fe*/ 	.short	(.L_43 - .L_42)
	.align		4
.L_42:
        /*0100*/ 	.word	index@(_Z24kernel_forward_dmr_smallPfS_S_iiiii)
        /*0104*/ 	.word	0x00000000


	//----- nvinfo : EIATTR_REGCOUNT
	.align		4
.L_43:
        /*0108*/ 	.byte	0x04, 0x2f
        /*010a*/ 	.short	(.L_45 - .L_44)
	.align		4
.L_44:
        /*010c*/ 	.word	index@(_Z19kernel_backward_dmrPfS_S_S_iiiii)
        /*0110*/ 	.word	0x0000001e


	//----- nvinfo : EIATTR_FRAME_SIZE
	.align		4
.L_45:
        /*0114*/ 	.byte	0x04, 0x11
        /*0116*/ 	.short	(.L_47 - .L_46)
	.align		4
.L_46:
        /*0118*/ 	.word	index@(_Z19kernel_backward_dmrPfS_S_S_iiiii)
        /*011c*/ 	.word	0x00000000


	//----- nvinfo : EIATTR_REGCOUNT
	.align		4
.L_47:
        /*0120*/ 	.byte	0x04, 0x2f
        /*0122*/ 	.short	(.L_49 - .L_48)
	.align		4
.L_48:
        /*0124*/ 	.word	index@(_Z17kernel_forward_d1PfS_S_S_S_S_iiiiii)
        /*0128*/ 	.word	0x00000018


	//----- nvinfo : EIATTR_FRAME_SIZE
	.align		4
.L_49:
        /*012c*/ 	.byte	0x04, 0x11
        /*012e*/ 	.short	(.L_51 - .L_50)
	.align		4
.L_50:
        /*0130*/ 	.word	index@(_Z17kernel_forward_d1PfS_S_S_S_S_iiiiii)
        /*0134*/ 	.word	0x00000000


	//----- nvinfo : EIATTR_REGCOUNT
	.align		4
.L_51:
        /*0138*/ 	.byte	0x04, 0x2f
        /*013a*/ 	.short	(.L_53 - .L_52)
	.align		4
.L_52:
        /*013c*/ 	.word	index@(_Z18kernel_backward_d1PfS_S_S_S_S_S_S_iiiiii)
        /*0140*/ 	.word	0x0000001e


	//----- nvinfo : EIATTR_FRAME_SIZE
	.align		4
.L_53:
        /*0144*/ 	.byte	0x04, 0x11
        /*0146*/ 	.short	(.L_55 - .L_54)
	.align		4
.L_54:
        /*0148*/ 	.word	index@(_Z18kernel_backward_d1PfS_S_S_S_S_S_S_iiiiii)
        /*014c*/ 	.word	0x00000000


	//----- nvinfo : EIATTR_REGCOUNT
	.align		4
.L_55:
        /*0150*/ 	.byte	0x04, 0x2f
        /*0152*/ 	.short	(.L_57 - .L_56)
	.align		4
.L_56:
        /*0154*/ 	.word	index@(_Z17kernel_forward_d2PfS_S_S_S_iiii)
        /*0158*/ 	.word	0x00000017


	//----- nvinfo : EIATTR_FRAME_SIZE
	.align		4
.L_57:
        /*015c*/ 	.byte	0x04, 0x11
        /*015e*/ 	.short	(.L_59 - .L_58)
	.align		4
.L_58:
        /*0160*/ 	.word	index@(_Z17kernel_forward_d2PfS_S_S_S_iiii)
        /*0164*/ 	.word	0x00000000


	//----- nvinfo : EIATTR_REGCOUNT
	.align		4
.L_59:
        /*0168*/ 	.byte	0x04, 0x2f
        /*016a*/ 	.short	(.L_61 - .L_60)
	.align		4
.L_60:
        /*016c*/ 	.word	index@(_Z18kernel_backward_d2PfS_S_S_S_S_S_iiii)
        /*0170*/ 	.word	0x00000028


	//----- nvinfo : EIATTR_FRAME_SIZE
	.align		4
.L_61:
        /*0174*/ 	.byte	0x04, 0x11
        /*0176*/ 	.short	(.L_63 - .L_62)
	.align		4
.L_62:
        /*0178*/ 	.word	index@(_Z18kernel_backward_d2PfS_S_S_S_S_S_iiii)
        /*017c*/ 	.word	0x00000000


	//----- nvinfo : EIATTR_MIN_STACK_SIZE
	.align		4
.L_63:
        /*0180*/ 	.byte	0x04, 0x12
        /*0182*/ 	.short	(.L_65 - .L_64)
	.align		4
.L_64:
        /*0184*/ 	.word	index@(_Z18kernel_backward_d2PfS_S_S_S_S_S_iiii)
        /*0188*/ 	.word	0x00000000


	//----- nvinfo : EIATTR_MIN_STACK_SIZE
	.align		4
.L_65:
        /*018c*/ 	.byte	0x04, 0x12
        /*018e*/ 	.short	(.L_67 - .L_66)
	.align		4
.L_66:
        /*0190*/ 	.word	index@(_Z17kernel_forward_d2PfS_S_S_S_iiii)
        /*0194*/ 	.word	0x00000000


	//----- nvinfo : EIATTR_MIN_STACK_SIZE
	.align		4
.L_67:
        /*0198*/ 	.byte	0x04, 0x12
        /*019a*/ 	.short	(.L_69 - .L_68)
	.align		4
.L_68:
        /*019c*/ 	.word	index@(_Z18kernel_backward_d1PfS_S_S_S_S_S_S_iiiiii)
        /*01a0*/ 	.word	0x00000000


	//----- nvinfo : EIATTR_MIN_STACK_SIZE
	.align		4
.L_69:
        /*01a4*/ 	.byte	0x04, 0x12
        /*01a6*/ 	.short	(.L_71 - .L_70)
	.align		4
.L_70:
        /*01a8*/ 	.word	index@(_Z17kernel_forward_d1PfS_S_S_S_S_iiiiii)
        /*01ac*/ 	.word	0x00000000


	//----- nvinfo : EIATTR_MIN_STACK_SIZE
	.align		4
.L_71:
        /*01b0*/ 	.byte	0x04, 0x12
        /*01b2*/ 	.short	(.L_73 - .L_72)
	.align		4
.L_72:
        /*01b4*/ 	.word	index@(_Z19kernel_backward_dmrPfS_S_S_iiiii)
        /*01b8*/ 	.word	0x00000000


	//----- nvinfo : EIATTR_MIN_STACK_SIZE
	.align		4
.L_73:
        /*01bc*/ 	.byte	0x04, 0x12
        /*01be*/ 	.short	(.L_75 - .L_74)
	.align		4
.L_74:
        /*01c0*/ 	.word	index@(_Z24kernel_forward_dmr_smallPfS_S_iiiii)
        /*01c4*/ 	.word	0x00000000


	//----- nvinfo : EIATTR_MIN_STACK_SIZE
	.align		4
.L_75:
        /*01c8*/ 	.byte	0x04, 0x12
        /*01ca*/ 	.short	(.L_77 - .L_76)
	.align		4
.L_76:
        /*01cc*/ 	.word	index@(_Z18kernel_forward_dmrPfS_S_iiiii)
        /*01d0*/ 	.word	0x00000000


	//----- nvinfo : EIATTR_MIN_STACK_SIZE
	.align		4
.L_77:
        /*01d4*/ 	.byte	0x04, 0x12
        /*01d6*/ 	.short	(.L_79 - .L_78)
	.align		4
.L_78:
        /*01d8*/ 	.word	index@(_Z19kernel_backward_cmrPfS_S_S_iiiii)
        /*01dc*/ 	.word	0x00000000


	//----- nvinfo : EIATTR_MIN_STACK_SIZE
	.align		4
.L_79:
        /*01e0*/ 	.byte	0x04, 0x12
        /*01e2*/ 	.short	(.L_81 - .L_80)
	.align		4
.L_80:
        /*01e4*/ 	.word	index@(_Z23kernel_forward_cr_smallPfS_S_iiiii)
        /*01e8*/ 	.word	0x00000000


	//----- nvinfo : EIATTR_MIN_STACK_SIZE
	.align		4
.L_81:
        /*01ec*/ 	.byte	0x04, 0x12
        /*01ee*/ 	.short	(.L_83 - .L_82)
	.align		4
.L_82:
        /*01f0*/ 	.word	index@(_Z17kernel_forward_crPfS_S_iiiii)
        /*01f4*/ 	.word	0x00000000


	//----- nvinfo : EIATTR_MIN_STACK_SIZE
	.align		4
.L_83:
        /*01f8*/ 	.byte	0x04, 0x12
        /*01fa*/ 	.short	(.L_85 - .L_84)
	.align		4
.L_84:
        /*01fc*/ 	.word	index@(_Z21kernel_backward_closePfS_S_iiii)
        /*0200*/ 	.word	0x00000000


	//----- nvinfo : EIATTR_MIN_STACK_SIZE
	.align		4
.L_85:
        /*0204*/ 	.byte	0x04, 0x12
        /*0206*/ 	.short	(.L_87 - .L_86)
	.align		4
.L_86:
        /*0208*/ 	.word	index@(_Z20kernel_forward_closePfS_S_iiii)
        /*020c*/ 	.word	0x00000000


	//----- nvinfo : EIATTR_MIN_STACK_SIZE
	.align		4
.L_87:
        /*0210*/ 	.byte	0x04, 0x12
        /*0212*/ 	.short	(.L_89 - .L_88)
	.align		4
.L_88:
        /*0214*/ 	.word	index@(_Z15kernel_backwardPfS_S_iiii)
        /*0218*/ 	.word	0x00000000


	//----- nvinfo : EIATTR_MIN_STACK_SIZE
	.align		4
.L_89:
        /*021c*/ 	.byte	0x04, 0x12
        /*021e*/ 	.short	(.L_91 - .L_90)
	.align		4
.L_90:
        /*0220*/ 	.word	index@(_Z14kernel_forwardPfS_S_iiii)
        /*0224*/ 	.word	0x00000000


	//----- nvinfo : EIATTR_MIN_STACK_SIZE
	.align		4
.L_91:
        /*0228*/ 	.byte	0x04, 0x12
        /*022a*/ 	.short	(.L_93 - .L_92)
	.align		4
.L_92:
        /*022c*/ 	.word	index@(_Z20kernel_backward_rootPfS_S_S_S_S_S_S_iiii)
        /*0230*/ 	.word	0x00000000


	//----- nvinfo : EIATTR_MIN_STACK_SIZE
	.align		4
.L_93:
        /*0234*/ 	.byte	0x04, 0x12
        /*0236*/ 	.short	(.L_95 - .L_94)
	.align		4
.L_94:
        /*0238*/ 	.word	index@(_Z19kernel_forward_rootPfS_S_S_S_S_iiii)
        /*023c*/ 	.word	0x00000000
.L_95:


//--------------------- .nv.compat                --------------------------
	.section	.nv.compat,"",@"SHT_CUDA_COMPAT_INFO"
	.align	4
        /*0000*/ 	.byte	0x02, 0x09, 0x00, 0x00, 0x02, 0x02, 0x01, 0x00, 0x02, 0x05, 0x05, 0x00, 0x03, 0x07, 0x01, 0x01
        /*0010*/ 	.byte	0x02, 0x03, 0x00, 0x00, 0x02, 0x06, 0x01, 0x00, 0x04, 0x0b, 0x08, 0x00, 0x09, 0x00, 0x00, 0x00
        /*0020*/ 	.byte	0x00, 0x00, 0x00, 0x00


//--------------------- .nv.info._Z18kernel_backward_d2PfS_S_S_S_S_S_iiii --------------------------
	.section	.nv.info._Z18kernel_backward_d2PfS_S_S_S_S_S_iiii,"",@"SHT_CUDA_INFO"
	.sectionflags	@""
	.align	4


	//----- nvinfo : EIATTR_CUDA_API_VERSION
	.align		4
        /*0000*/ 	.byte	0x04, 0x37
        /*0002*/ 	.short	(.L_97 - .L_96)
.L_96:
        /*0004*/ 	.word	0x00000082


	//----- nvinfo : EIATTR_KPARAM_INFO
	.align		4
.L_97:
        /*0008*/ 	.byte	0x04, 0x17
        /*000a*/ 	.short	(.L_99 - .L_98)
.L_98:
        /*000c*/ 	.word	0x00000000
        /*0010*/ 	.short	0x000a
        /*0012*/ 	.short	0x0044
        /*0014*/ 	.byte	0x00, 0xf0, 0x11, 0x00


	//----- nvinfo : EIATTR_KPARAM_INFO
	.align		4
.L_99:
        /*0018*/ 	.byte	0x04, 0x17
        /*001a*/ 	.short	(.L_101 - .L_100)
.L_100:
        /*001c*/ 	.word	0x00000000
        /*0020*/ 	.short	0x0009
        /*0022*/ 	.short	0x0040
        /*0024*/ 	.byte	0x00, 0xf0, 0x11, 0x00


	//----- nvinfo : EIATTR_KPARAM_INFO
	.align		4
.L_101:
        /*0028*/ 	.byte	0x04, 0x17
        /*002a*/ 	.short	(.L_103 - .L_102)
.L_102:
        /*002c*/ 	.word	0x00000000
        /*0030*/ 	.short	0x0008
        /*0032*/ 	.short	0x003c
        /*0034*/ 	.byte	0x00, 0xf0, 0x11, 0x00


	//----- nvinfo : EIATTR_KPARAM_INFO
	.align		4
.L_103:
        /*0038*/ 	.byte	0x04, 0x17
        /*003a*/ 	.short	(.L_105 - .L_104)
.L_104:
        /*003c*/ 	.word	0x00000000
        /*0040*/ 	.short	0x0007
        /*0042*/ 	.short	0x0038
        /*0044*/ 	.byte	0x00, 0xf0, 0x11, 0x00


	//----- nvinfo : EIATTR_KPARAM_INFO
	.align		4
.L_105:
        /*0048*/ 	.byte	0x04, 0x17
        /*004a*/ 	.short	(.L_107 - .L_106)
.L_106:
        /*004c*/ 	.word	0x00000000
        /*0050*/ 	.short	0x0006
        /*0052*/ 	.short	0x0030
        /*0054*/ 	.byte	0x00, 0xf5, 0x21, 0x00


	//----- nvinfo : EIATTR_KPARAM_INFO
	.align		4
.L_107:
        /*0058*/ 	.byte	0x04, 0x17
        /*005a*/ 	.short	(.L_109 - .L_108)
.L_108:
        /*005c*/ 	.word	0x00000000
        /*0060*/ 	.short	0x0005
        /*0062*/ 	.short	0x0028
        /*0064*/ 	.byte	0x00, 0xf5, 0x21, 0x00


	//----- nvinfo : EIATTR_KPARAM_INFO
	.align		4
.L_109:
        /*0068*/ 	.byte	0x04, 0x17
        /*006a*/ 	.short	(.L_111 - .L_110)
.L_110:
        /*006c*/ 	.word	0x00000000
        /*0070*/ 	.short	0x0004
        /*0072*/ 	.short	0x0020
        /*0074*/ 	.byte	0x00, 0xf5, 0x21, 0x00


	//----- nvinfo : EIATTR_KPARAM_INFO
	.align		4
.L_111:
        /*0078*/ 	.byte	0x04, 0x17
        /*007a*/ 	.short	(.L_113 - .L_112)
.L_112:
        /*007c*/ 	.word	0x00000000
        /*0080*/ 	.short	0x0003
        /*0082*/ 	.short	0x0018
        /*0084*/ 	.byte	0x00, 0xf5, 0x21, 0x00


	//----- nvinfo : EIATTR_KPARAM_INFO
	.align		4
.L_113:
        /*0088*/ 	.byte	0x04, 0x17
        /*008a*/ 	.short	(.L_115 - .L_114)
.L_114:
        /*008c*/ 	.word	0x00000000
        /*0090*/ 	.short	0x0002
        /*0092*/ 	.short	0x0010
        /*0094*/ 	.byte	0x00, 0xf5, 0x21, 0x00


	//----- nvinfo : EIATTR_KPARAM_INFO
	.align		4
.L_115:
        /*0098*/ 	.byte	0x04, 0x17
        /*009a*/ 	.short	(.L_117 - .L_116)
.L_116:
        /*009c*/ 	.word	0x00000000
        /*00a0*/ 	.short	0x0001
        /*00a2*/ 	.short	0x0008
        /*00a4*/ 	.byte	0x00, 0xf5, 0x21, 0x00


	//----- nvinfo : EIATTR_KPARAM_INFO
	.align		4
.L_117:
        /*00a8*/ 	.byte	0x04, 0x17
        /*00aa*/ 	.short	(.L_119 - .L_118)
.L_118:
        /*00ac*/ 	.word	0x00000000
        /*00b0*/ 	.short	0x0000
        /*00b2*/ 	.short	0x0000
        /*00b4*/ 	.byte	0x00, 0xf5, 0x21, 0x00


	//----- nvinfo : EIATTR_SPARSE_MMA_MASK
	.align		4
.L_119:
        /*00b8*/ 	.byte	0x03, 0x50
        /*00ba*/ 	.short	0x0000


	//----- nvinfo : EIATTR_MAXREG_COUNT
	.align		4
        /*00bc*/ 	.byte	0x03, 0x1b
        /*00be*/ 	.short	0x00ff


	//----- nvinfo : EIATTR_MERCURY_ISA_VERSION
	.align		4
        /*00c0*/ 	.byte	0x03, 0x5f
        /*00c2*/ 	.short	0x0101


	//----- nvinfo : EIATTR_VRC_CTA_INIT_COUNT
	.align		4
        /*00c4*/ 	.byte	0x02, 0x4a
	.zero		1
	.zero		1


	//----- nvinfo : EIATTR_EXIT_INSTR_OFFSETS
	.align		4
        /*00c8*/ 	.byte	0x04, 0x1c
        /*00ca*/ 	.short	(.L_121 - .L_120)


	//   ....[0]....
.L_120:
        /*00cc*/ 	.word	0x00000250


	//   ....[1]....
        /*00d0*/ 	.word	0x000002c0


	//   ....[2]....
        /*00d4*/ 	.word	0x00001af0


	//----- nvinfo : EIATTR_CBANK_PARAM_SIZE
	.align		4
.L_121:
        /*00d8*/ 	.byte	0x03, 0x19
        /*00da*/ 	.short	0x0048


	//----- nvinfo : EIATTR_PARAM_CBANK
	.align		4
        /*00dc*/ 	.byte	0x04, 0x0a
        /*00de*/ 	.short	(.L_123 - .L_122)
	.align		4
.L_122:
        /*00e0*/ 	.word	index@(.nv.constant0._Z18kernel_backward_d2PfS_S_S_S_S_S_iiii)
        /*00e4*/ 	.short	0x0380
        /*00e6*/ 	.short	0x0048


	//----- nvinfo : EIATTR_SW_WAR
	.align		4
.L_123:
        /*00e8*/ 	.byte	0x04, 0x36
        /*00ea*/ 	.short	(.L_125 - .L_124)
.L_124:
        /*00ec*/ 	.word	0x00000008
.L_125:


//--------------------- .nv.info._Z17kernel_forward_d2PfS_S_S_S_iiii --------------------------
	.section	.nv.info._Z17kernel_forward_d2PfS_S_S_S_iiii,"",@"SHT_CUDA_INFO"
	.sectionflags	@""
	.align	4


	//----- nvinfo : EIATTR_CUDA_API_VERSION
	.align		4
        /*0000*/ 	.byte	0x04, 0x37
        /*0002*/ 	.short	(.L_127 - .L_126)
.L_126:
        /*0004*/ 	.word	0x00000082


	//----- nvinfo : EIATTR_KPARAM_INFO
	.align		4
.L_127:
        /*0008*/ 	.byte	0x04, 0x17
        /*000a*/ 	.short	(.L_129 - .L_128)
.L_128:
        /*000c*/ 	.word	0x00000000
        /*0010*/ 	.short	0x0008
        /*0012*/ 	.short	0x0034
        /*0014*/ 	.byte	0x00, 0xf0, 0x11, 0x00


	//----- nvinfo : EIATTR_KPARAM_INFO
	.align		4
.L_129:
        /*0018*/ 	.byte	0x04, 0x17
        /*001a*/ 	.short	(.L_131 - .L_130)
.L_130:
        /*001c*/ 	.word	0x00000000
        /*0020*/ 	.short	0x0007
        /*0022*/ 	.short	0x0030
        /*0024*/ 	.byte	0x00, 0xf0, 0x11, 0x00


	//----- nvinfo : EIATTR_KPARAM_INFO
	.align		4
.L_131:
        /*0028*/ 	.byte	0x04, 0x17
        /*002a*/ 	.short	(.L_133 - .L_132)
.L_132:
        /*002c*/ 	.word	0x00000000
        /*0030*/ 	.short	0x0006
        /*0032*/ 	.short	0x002c
        /*0034*/ 	.byte	0x00, 0xf0, 0x11, 0x00


	//----- nvinfo : EIATTR_KPARAM_INFO
	.align		4
.L_133:
        /*0038*/ 	.byte	0x04, 0x17
        /*003a*/ 	.short	(.L_135 - .L_134)
.L_134:
        /*003c*/ 	.word	0x00000000
        /*0040*/ 	.short	0x0005
        /*0042*/ 	.short	0x0028
        /*0044*/ 	.byte	0x00, 0xf0, 0x11, 0x00


	//----- nvinfo : EIATTR_KPARAM_INFO
	.align		4
.L_135:
        /*0048*/ 	.byte	0x04, 0x17
        /*004a*/ 	.short	(.L_137 - .L_136)
.L_136:
        /*004c*/ 	.word	0x00000000
        /*0050*/ 	.short	0x0004
        /*0052*/ 	.short	0x0020
        /*0054*/ 	.byte	0x00, 0xf5, 0x21, 0x00


	//----- nvinfo : EIATTR_KPARAM_INFO
	.align		4
.L_137:
        /*0058*/ 	.byte	0x04, 0x17
        /*005a*/ 	.short	(.L_139 - .L_138)
.L_138:
        /*005c*/ 	.word	0x00000000
        /*0060*/ 	.short	0x0003
        /*0062*/ 	.short	0x0018
        /*0064*/ 	.byte	0x00, 0xf5, 0x21, 0x00


	//----- nvinfo : EIATTR_KPARAM_INFO
	.align		4
.L_139:
        /*0068*/ 	.byte	0x04, 0x17
        /*006a*/ 	.short	(.L_141 - .L_140)
.L_140:
        /*006c*/ 	.word	0x00000000
        /*0070*/ 	.short	0x0002
        /*0072*/ 	.short	0x0010
        /*0074*/ 	.byte	0x00, 0xf5, 0x21, 0x00


	//----- nvinfo : EIATTR_KPARAM_INFO
	.align		4
.L_141:
        /*0078*/ 	.byte	0x04, 0x17
        /*007a*/ 	.short	(.L_143 - .L_142)
.L_142:
        /*007c*/ 	.word	0x00000000
        /*0080*/ 	.short	0x0001
        /*0082*/ 	.short	0x0008
        /*0084*/ 	.byte	0x00, 0xf5, 0x21, 0x00


	//----- nvinfo : EIATTR_KPARAM_INFO
	.align		4
.L_143:
        /*0088*/ 	.byte	0x04, 0x17
        /*008a*/ 	.short	(.L_145 - .L_144)
.L_144:
        /*008c*/ 	.word	0x00000000
        /*0090*/ 	.short	0x0000
        /*0092*/ 	.short	0x0000
        /*0094*/ 	.byte	0x00, 0xf5, 0x21, 0x00


	//----- nvinfo : EIATTR_SPARSE_MMA_MASK
	.align		4
.L_145:
        /*0098*/ 	.byte	0x03, 0x50
        /*009a*/ 	.short	0x0000


	//----- nvinfo : EIATTR_MAXREG_COUNT
	.align		4
        /*009c*/ 	.byte	0x03, 0x1b
        /*009e*/ 	.short	0x00ff


	//----- nvinfo : EIATTR_NUM_BARRIERS
	.align		4
        /*00a0*/ 	.byte	0x02, 0x4c
        /*00a2*/ 	.byte	0x01
	.zero		1


	//----- nvinfo : EIATTR_MERCURY_ISA_VERSION
	.align		4
        /*00a4*/ 	.byte	0x03, 0x5f
        /*00a6*/ 	.short	0x0101


	//----- nvinfo : EIATTR_VRC_CTA_INIT_COUNT
	.align		4
        /*00a8*/ 	.byte	0x02, 0x4a
	.zero		1
	.zero		1


	//----- nvinfo : EIATTR_EXIT_INSTR_OFFSETS
	.align		4
        /*00ac*/ 	.byte	0x04, 0x1c
        /*00ae*/ 	.short	(.L_147 - .L_146)


	//   ....[0]....
.L_146:
        /*00b0*/ 	.word	0x00000290


	//   ....[1]....
        /*00b4*/ 	.word	0x00000300


	//   ....[2]....
        /*00b8*/ 	.word	0x00003df0


	//   ....[3]....
        /*00bc*/ 	.word	0x000052f0


	//----- nvinfo : EIATTR_CRS_STACK_SIZE
	.align		4
.L_147:
        /*00c0*/ 	.byte	0x04, 0x1e
        /*00c2*/ 	.short	(.L_149 - .L_148)
.L_148:
        /*00c4*/ 	.word	0x00000000


	//----- nvinfo : EIATTR_CBANK_PARAM_SIZE
	.align		4
.L_149:
        /*00c8*/ 	.byte	0x03, 0x19
        /*00ca*/ 	.short	0x0038


	//----- nvinfo : EIATTR_PARAM_CBANK
	.align		4
        /*00cc*/ 	.byte	0x04, 0x0a
        /*00ce*/ 	.short	(.L_151 - .L_150)
	.align		4
.L_150:
        /*00d0*/ 	.word	index@(.nv.constant0._Z17kernel_forward_d2PfS_S_S_S_iiii)
        /*00d4*/ 	.short	0x0380
        /*00d6*/ 	.short	0x0038


	//----- nvinfo : EIATTR_SW_WAR
	.align		4
.L_151:
        /*00d8*/ 	.byte	0x04, 0x36
        /*00da*/ 	.short	(.L_153 - .L_152)
.L_152:
        /*00dc*/ 	.word	0x00000008
.L_153:


//--------------------- .nv.info._Z18kernel_backward_d1PfS_S_S_S_S_S_S_iiiiii --------------------------
	.section	.nv.info._Z18kernel_backward_d1PfS_S_S_S_S_S_S_iiiiii,"",@"SHT_CUDA_INFO"
	.sectionflags	@""
	.align	4


	//----- nvinfo : EIATTR_CUDA_API_VERSION
	.align		4
        /*0000*/ 	.byte	0x04, 0x37
        /*0002*/ 	.short	(.L_155 - .L_154)
.L_154:
        /*0004*/ 	.word	0x00000082


	//----- nvinfo : EIATTR_KPARAM_INFO
	.align		4
.L_155:
        /*0008*/ 	.byte	0x04, 0x17
        /*000a*/ 	.short	(.L_157 - .L_156)
.L_156:
        /*000c*/ 	.word	0x00000000
        /*0010*/ 	.short	0x000d
        /*0012*/ 	.short	0x0054
        /*0014*/ 	.byte	0x00, 0xf0, 0x11, 0x00


	//----- nvinfo : EIATTR_KPARAM_INFO
	.align		4
.L_157:
        /*0018*/ 	.byte	0x04, 0x17
        /*001a*/ 	.short	(.L_159 - .L_158)
.L_158:
        /*001c*/ 	.word	0x00000000
        /*0020*/ 	.short	0x000c
        /*0022*/ 	.short	0x0050
        /*0024*/ 	.byte	0x00, 0xf0, 0x11, 0x00


	//----- nvinfo : EIATTR_KPARAM_INFO
	.align		4
.L_159:
        /*0028*/ 	.byte	0x04, 0x17
        /*002a*/ 	.short	(.L_161 - .L_160)
.L_160:
        /*002c*/ 	.word	0x00000000
        /*0030*/ 	.short	0x000b
        /*0032*/ 	.short	0x004c
        /*0034*/ 	.byte	0x00, 0xf0, 0x11, 0x00


	//----- nvinfo : EIATTR_KPARAM_INFO
	.align		4
.L_161:
        /*0038*/ 	.byte	0x04, 0x17
        /*003a*/ 	.short	(.L_163 - .L_162)
.L_162:
        /*003c*/ 	.word	0x00000000
        /*0040*/ 	.short	0x000a
        /*0042*/ 	.short	0x0048
        /*0044*/ 	.byte	0x00, 0xf0, 0x11, 0x00


	//----- nvinfo : EIATTR_KPARAM_INFO
	.align		4
.L_163:
        /*0048*/ 	.byte	0x04, 0x17
        /*004a*/ 	.short	(.L_165 - .L_164)
.L_164:
        /*004c*/ 	.word	0x00000000
        /*0050*/ 	.short	0x0009
        /*0052*/ 	.short	0x0044
        /*0054*/ 	.byte	0x00, 0xf0, 0x11, 0x00


	//----- nvinfo : EIATTR_KPARAM_INFO
	.align		4
.L_165:
        /*0058*/ 	.byte	0x04, 0x17
        /*005a*/ 	.short	(.L_167 - .L_166)
.L_166:
        /*005c*/ 	.word	0x00000000
        /*0060*/ 	.short	0x0008
        /*0062*/ 	.short	0x0040
        /*0064*/ 	.byte	0x00, 0xf0, 0x11, 0x00


	//----- nvinfo : EIATTR_KPARAM_INFO
	.align		4
.L_167:
        /*0068*/ 	.byte	0x04, 0x17
        /*006a*/ 	.short	(.L_169 - .L_168)
.L_168:
        /*006c*/ 	.word	0x00000000
        /*0070*/ 	.short	0x0007
        /*0072*/ 	.short	0x0038
        /*0074*/ 	.byte	0x00, 0xf5, 0x21, 0x00


	//----- nvinfo : EIATTR_KPARAM_INFO
	.align		4
.L_169:
        /*0078*/ 	.byte	0x04, 0x17
        /*007a*/ 	.short	(.L_171 - .L_170)
.L_170:
        /*007c*/ 	.word	0x00000000
        /*0080*/ 	.short	0x0006
        /*0082*/ 	.short	0x0030
        /*0084*/ 	.byte	0x00, 0xf5, 0x21, 0x00


	//----- nvinfo : EIATTR_KPARAM_INFO
	.align		4
.L_171:
        /*0088*/ 	.byte	0x04, 0x17
        /*008a*/ 	.short	(.L_173 - .L_172)
.L_172:
        /*008c*/ 	.word	0x00000000
        /*0090*/ 	.short	0x0005
        /*0092*/ 	.short	0x0028
        /*0094*/ 	.byte	0x00, 0xf5, 0x21, 0x00


	//----- nvinfo : EIATTR_KPARAM_INFO
	.align		4
.L_173:
        /*0098*/ 	.byte	0x04, 0x17
        /*009a*/ 	.short	(.L_175 - .L_174)
.L_174:
        /*009c*/ 	.word	0x00000000
        /*00a0*/ 	.short	0x0004
        /*00a2*/ 	.short	0x0020
        /*00a4*/ 	.byte	0x00, 0xf5, 0x21, 0x00


	//----- nvinfo : EIATTR_KPARAM_INFO
	.align		4
.L_175:
        /*00a8*/ 	.byte	0x04, 0x17
        /*00aa*/ 	.short	(.L_177 - .L_176)
.L_176:
        /*00ac*/ 	.word	0x00000000
        /*00b0*/ 	.short	0x0003
        /*00b2*/ 	.short	0x0018
        /*00b4*/ 	.byte	0x00, 0xf5, 0x21, 0x00


	//----- nvinfo : EIATTR_KPARAM_INFO
	.align		4
.L_177:
        /*00b8*/ 	.byte	0x04, 0x17
        /*00ba*/ 	.short	(.L_179 - .L_178)
.L_178:
        /*00bc*/ 	.word	0x00000000
        /*00c0*/ 	.short	0x0002
        /*00c2*/ 	.short	0x0010
        /*00c4*/ 	.byte	0x00, 0xf5, 0x21, 0x00


	//----- nvinfo : EIATTR_KPARAM_INFO
	.align		4
.L_179:
        /*00c8*/ 	.byte	0x04, 0x17
        /*00ca*/ 	.short	(.L_181 - .L_180)
.L_180:
        /*00cc*/ 	.word	0x00000000
        /*00d0*/ 	.short	0x0001
        /*00d2*/ 	.short	0x0008
        /*00d4*/ 	.byte	0x00, 0xf5, 0x21, 0x00


	//----- nvinfo : EIATTR_KPARAM_INFO
	.align		4
.L_181:
        /*00d8*/ 	.byte	0x04, 0x17
        /*00da*/ 	.short	(.L_183 - .L_182)
.L_182:
        /*00dc*/ 	.word	0x00000000
        /*00e0*/ 	.short	0x0000
        /*00e2*/ 	.short	0x0000
        /*00e4*/ 	.byte	0x00, 0xf5, 0x21, 0x00


	//----- nvinfo : EIATTR_SPARSE_MMA_MASK
	.align		4
.L_183:
        /*00e8*/ 	.byte	0x03, 0x50
        /*00ea*/ 	.short	0x0000


	//----- nvinfo : EIATTR_MAXREG_COUNT
	.align		4
        /*00ec*/ 	.byte	0x03, 0x1b
        /*00ee*/ 	.short	0x00ff


	//----- nvinfo : EIATTR_MERCURY_ISA_VERSION
	.align		4
        /*00f0*/ 	.byte	0x03, 0x5f
        /*00f2*/ 	.short	0x0101


	//----- nvinfo : EIATTR_VRC_CTA_INIT_COUNT
	.align		4
        /*00f4*/ 	.byte	0x02, 0x4a
	.zero		1
	.zero		1


	//----- nvinfo : EIATTR_EXIT_INSTR_OFFSETS
	.align		4
        /*00f8*/ 	.byte	0x04, 0x1c
        /*00fa*/ 	.short	(.L_185 - .L_184)


	//   ....[0]....
.L_184:
        /*00fc*/ 	.word	0x00000290


	//   ....[1]....
        /*0100*/ 	.word	0x000002c0


	//   ....[2]....
        /*0104*/ 	.word	0x00000b50


	//----- nvinfo : EIATTR_CBANK_PARAM_SIZE
	.align		4
.L_185:
        /*0108*/ 	.byte	0x03, 0x19
        /*010a*/ 	.short	0x0058


	//----- nvinfo : EIATTR_PARAM_CBANK
	.align		4
        /*010c*/ 	.byte	0x04, 0x0a
        /*010e*/ 	.short	(.L_187 - .L_186)
	.align		4
.L_186:
        /*0110*/ 	.word	index@(.nv.constant0._Z18kernel_backward_d1PfS_S_S_S_S_S_S_iiiiii)
        /*0114*/ 	.short	0x0380
        /*0116*/ 	.short	0x0058


	//----- nvinfo : EIATTR_SW_WAR
	.align		4
.L_187:
        /*0118*/ 	.byte	0x04, 0x36
        /*011a*/ 	.short	(.L_189 - .L_188)
.L_188:
        /*011c*/ 	.word	0x00000008
.L_189:


//--------------------- .nv.info._Z17kernel_forward_d1PfS_S_S_S_S_iiiiii --------------------------
	.section	.nv.info._Z17kernel_forward_d1PfS_S_S_S_S_iiiiii,"",@"SHT_CUDA_INFO"
	.sectionflags	@""
	.align	4


	//----- nvinfo : EIATTR_CUDA_API_VERSION
	.align		4
        /*0000*/ 	.byte	0x04, 0x37
        /*0002*/ 	.short	(.L_191 - .L_190)
.L_190:
        /*0004*/ 	.word	0x00000082


	//----- nvinfo : EIATTR_KPARAM_INFO
	.align		4
.L_191:
        /*0008*/ 	.byte	0x04, 0x17
        /*000a*/ 	.short	(.L_193 - .L_192)
.L_192:
        /*000c*/ 	.word	0x00000000
        /*0010*/ 	.short	0x000b
        /*0012*/ 	.short	0x0044
        /*0014*/ 	.byte	0x00, 0xf0, 0x11, 0x00


	//----- nvinfo : EIATTR_KPARAM_INFO
	.align		4
.L_193:
        /*0018*/ 	.byte	0x04, 0x17
        /*001a*/ 	.short	(.L_195 - .L_194)
.L_194:
        /*001c*/ 	.word	0x00000000
        /*0020*/ 	.short	0x000a
        /*0022*/ 	.short	0x0040
        /*0024*/ 	.byte	0x00, 0xf0, 0x11, 0x00


	//----- nvinfo : EIATTR_KPARAM_INFO
	.align		4
.L_195:
        /*0028*/ 	.byte	0x04, 0x17
        /*002a*/ 	.short	(.L_197 - .L_196)
.L_196:
        /*002c*/ 	.word	0x00000000
        /*0030*/ 	.short	0x0009
        /*0032*/ 	.short	0x003c
        /*0034*/ 	.byte	0x00, 0xf0, 0x11, 0x00


	//----- nvinfo : EIATTR_KPARAM_INFO
	.align		4
.L_197:
        /*0038*/ 	.byte	0x04, 0x17
        /*003a*/ 	.short	(.L_199 - .L_198)
.L_198:
        /*003c*/ 	.word	0x00000000
        /*0040*/ 	.short	0x0008
        /*0042*/ 	.short	0x0038
        /*0044*/ 	.byte	0x00, 0xf0, 0x11, 0x00


	//----- nvinfo : EIATTR_KPARAM_INFO
	.align		4
.L_199:
        /*0048*/ 	.byte	0x04, 0x17
        /*004a*/ 	.short	(.L_201 - .L_200)
.L_200:
        /*004c*/ 	.word	0x00000000
        /*0050*/ 	.short	0x0007
        /*0052*/ 	.short	0x0034
        /*0054*/ 	.byte	0x00, 0xf0, 0x11, 0x00


	//----- nvinfo : EIATTR_KPARAM_INFO
	.align		4
.L_201:
        /*0058*/ 	.byte	0x04, 0x17
        /*005a*/ 	.short	(.L_203 - .L_202)
.L_202:
        /*005c*/ 	.word	0x00000000
        /*0060*/ 	.short	0x0006
        /*0062*/ 	.short	0x0030
        /*0064*/ 	.byte	0x00, 0xf0, 0x11, 0x00


	//----- nvinfo : EIATTR_KPARAM_INFO
	.align		4
.L_203:
        /*0068*/ 	.byte	0x04, 0x17
        /*006a*/ 	.short	(.L_205 - .L_204)
.L_204:
        /*006c*/ 	.word	0x00000000
        /*0070*/ 	.short	0x0005
        /*0072*/ 	.short	0x0028
        /*0074*/ 	.byte	0x00, 0xf5, 0x21, 0x00


	//----- nvinfo : EIATTR_KPARAM_INFO
	.align		4
.L_205:
        /*0078*/ 	.byte	0x04, 0x17
        /*007a*/ 	.short	(.L_207 - .L_206)
.L_206:
        /*007c*/ 	.word	0x00000000
        /*0080*/ 	.short	0x0004
        /*0082*/ 	.short	0x0020
        /*0084*/ 	.byte	0x00, 0xf5, 0x21, 0x00


	//----- nvinfo : EIATTR_KPARAM_INFO
	.align		4
.L_207:
        /*0088*/ 	.byte	0x04, 0x17
        /*008a*/ 	.short	(.L_209 - .L_208)
.L_208:
        /*008c*/ 	.word	0x00000000
        /*0090*/ 	.short	0x0003
        /*0092*/ 	.short	0x0018
        /*0094*/ 	.byte	0x00, 0xf5, 0x21, 0x00


	//----- nvinfo : EIATTR_KPARAM_INFO
	.align		4
.L_209:
        /*0098*/ 	.byte	0x04, 0x17
        /*009a*/ 	.short	(.L_211 - .L_210)
.L_210:
        /*009c*/ 	.word	0x00000000
        /*00a0*/ 	.short	0x0002
        /*00a2*/ 	.short	0x0010
        /*00a4*/ 	.byte	0x00, 0xf5, 0x21, 0x00


	//----- nvinfo : EIATTR_KPARAM_INFO
	.align		4
.L_211:
        /*00a8*/ 	.byte	0x04, 0x17
        /*00aa*/ 	.short	(.L_213 - .L_212)
.L_212:
        /*00ac*/ 	.word	0x00000000
        /*00b0*/ 	.short	0x0001
        /*00b2*/ 	.short	0x0008
        /*00b4*/ 	.byte	0x00, 0xf5, 0x21, 0x00


	//----- nvinfo : EIATTR_KPARAM_INFO
	.align		4
.L_213:
        /*00b8*/ 	.byte	0x04, 0x17
        /*00ba*/ 	.short	(.L_215 - .L_214)
.L_214:
        /*00bc*/ 	.word	0x00000000
        /*00c0*/ 	.short	0x0000
        /*00c2*/ 	.short	0x0000
        /*00c4*/ 	.byte	0x00, 0xf5, 0x21, 0x00


	//----- nvinfo : EIATTR_SPARSE_MMA_MASK
	.align		4
.L_215:
        /*00c8*/ 	.byte	0x03, 0x50
        /*00ca*/ 	.short	0x0000


	//----- nvinfo : EIATTR_MAXREG_COUNT
	.align		4
        /*00cc*/ 	.byte	0x03, 0x1b
        /*00ce*/ 	.short	0x00ff


	//----- nvinfo : EIATTR_NUM_BARRIERS
	.align		4
        /*00d0*/ 	.byte	0x02, 0x4c
        /*00d2*/ 	.byte	0x01
	.zero		1


	//----- nvinfo : EIATTR_MERCURY_ISA_VERSION
	.align		4
        /*00d4*/ 	.byte	0x03, 0x5f
        /*00d6*/ 	.short	0x0101


	//----- nvinfo : EIATTR_VRC_CTA_INIT_COUNT
	.align		4
        /*00d8*/ 	.byte	0x02, 0x4a
	.zero		1
	.zero		1


	//----- nvinfo : EIATTR_EXIT_INSTR_OFFSETS
	.align		4
        /*00dc*/ 	.byte	0x04, 0x1c
        /*00de*/ 	.short	(.L_217 - .L_216)


	//   ....[0]....
.L_216:
        /*00e0*/ 	.word	0x00000290


	//   ....[1]....
        /*00e4*/ 	.word	0x000002c0


	//   ....[2]....
        /*00e8*/ 	.word	0x000011d0


	//   ....[3]....
        /*00ec*/ 	.word	0x000012e0


	//   ....[4]....
        /*00f0*/ 	.word	0x00001340


	//----- nvinfo : EIATTR_CRS_STACK_SIZE
	.align		4
.L_217:
        /*00f4*/ 	.byte	0x04, 0x1e
        /*00f6*/ 	.short	(.L_219 - .L_218)
.L_218:
        /*00f8*/ 	.word	0x00000000


	//----- nvinfo : EIATTR_CBANK_PARAM_SIZE
	.align		4
.L_219:
        /*00fc*/ 	.byte	0x03, 0x19
        /*00fe*/ 	.short	0x0048


	//----- nvinfo : EIATTR_PARAM_CBANK
	.align		4
        /*0100*/ 	.byte	0x04, 0x0a
        /*0102*/ 	.short	(.L_221 - .L_220)
	.align		4
.L_220:
        /*0104*/ 	.word	index@(.nv.constant0._Z17kernel_forward_d1PfS_S_S_S_S_iiiiii)
        /*0108*/ 	.short	0x0380
        /*010a*/ 	.short	0x0048


	//----- nvinfo : EIATTR_SW_WAR
	.align		4
.L_221:
        /*010c*/ 	.byte	0x04, 0x36
        /*010e*/ 	.short	(.L_223 - .L_222)
.L_222:
        /*0110*/ 	.word	0x00000008
.L_223:


//--------------------- .nv.info._Z19kernel_backward_dmrPfS_S_S_iiiii --------------------------
	.section	.nv.info._Z19kernel_backward_dmrPfS_S_S_iiiii,"",@"SHT_CUDA_INFO"
	.sectionflags	@""
	.align	4


	//----- nvinfo : EIATTR_CUDA_API_VERSION
	.align		4
        /*0000*/ 	.byte	0x04, 0x37
        /*0002*/ 	.short	(.L_225 - .L_224)
.L_224:
        /*0004*/ 	.word	0x00000082


	//----- nvinfo : EIATTR_KPARAM_INFO
	.align		4
.L_225:
        /*0008*/ 	.byte	0x04, 0x17
        /*000a*/ 	.short	(.L_227 - .L_226)
.L_226:
        /*000c*/ 	.word	0x00000000
        /*0010*/ 	.short	0x0008
        /*0012*/ 	.short	0x0030
        /*0014*/ 	.byte	0x00, 0xf0, 0x11, 0x00


	//----- nvinfo : EIATTR_KPARAM_INFO
	.align		4
.L_227:
        /*0018*/ 	.byte	0x04, 0x17
        /*001a*/ 	.short	(.L_229 - .L_228)
.L_228:
        /*001c*/ 	.word	0x00000000
        /*0020*/ 	.short	0x0007
        /*0022*/ 	.short	0x002c
        /*0024*/ 	.byte	0x00, 0xf0, 0x11, 0x00


	//----- nvinfo : EIATTR_KPARAM_INFO
	.align		4
.L_229:
        /*0028*/ 	.byte	0x04, 0x17
        /*002a*/ 	.short	(.L_231 - .L_230)
.L_230:
        /*002c*/ 	.word	0x00000000
        /*0030*/ 	.short	0x0006
        /*0032*/ 	.short	0x0028
        /*0034*/ 	.byte	0x00, 0xf0, 0x11, 0x00


	//----- nvinfo : EIATTR_KPARAM_INFO
	.align		4
.L_231:
        /*0038*/ 	.byte	0x04, 0x17
        /*003a*/ 	.short	(.L_233 - .L_232)
.L_232:
        /*003c*/ 	.word	0x00000000
        /*0040*/ 	.short	0x0005
        /*0042*/ 	.short	0x0024
        /*0044*/ 	.byte	0x00, 0xf0, 0x11, 0x00


	//----- nvinfo : EIATTR_KPARAM_INFO
	.align		4
.L_233:
        /*0048*/ 	.byte	0x04, 0x17
        /*004a*/ 	.short	(.L_235 - .L_234)
.L_234:
        /*004c*/ 	.word	0x00000000
        /*0050*/ 	.short	0x0004
        /*0052*/ 	.short	0x0020
        /*0054*/ 	.byte	0x00, 0xf0, 0x11, 0x00


	//----- nvinfo : EIATTR_KPARAM_INFO
	.align		4
.L_235:
        /*0058*/ 	.byte	0x04, 0x17
        /*005a*/ 	.short	(.L_237 - .L_236)
.L_236:
        /*005c*/ 	.word	0x00000000
        /*0060*/ 	.short	0x0003
        /*0062*/ 	.short	0x0018
        /*0064*/ 	.byte	0x00, 0xf5, 0x21, 0x00


	//----- nvinfo : EIATTR_KPARAM_INFO
	.align		4
.L_237:
        /*0068*/ 	.byte	0x04, 0x17
        /*006a*/ 	.short	(.L_239 - .L_238)
.L_238:
        /*006c*/ 	.word	0x00000000
        /*0070*/ 	.short	0x0002
        /*0072*/ 	.short	0x0010
        /*0074*/ 	.byte	0x00, 0xf5, 0x21, 0x00


	//----- nvinfo : EIATTR_KPARAM_INFO
	.align		4
.L_239:
        /*0078*/ 	.byte	0x04, 0x17
        /*007a*/ 	.short	(.L_241 - .L_240)
.L_240:
        /*007c*/ 	.word	0x00000000
        /*0080*/ 	.short	0x0001
        /*0082*/ 	.short	0x0008
        /*0084*/ 	.byte	0x00, 0xf5, 0x21, 0x00


	//----- nvinfo : EIATTR_KPARAM_INFO
	.align		4
.L_241:
        /*0088*/ 	.byte	0x04, 0x17
        /*008a*/ 	.short	(.L_243 - .L_242)
.L_242:
        /*008c*/ 	.word	0x00000000
        /*0090*/ 	.short	0x0000
        /*0092*/ 	.short	0x0000
        /*0094*/ 	.byte	0x00, 0xf5, 0x21, 0x00


	//----- nvinfo : EIATTR_SPARSE_MMA_MASK
	.align		4
.L_243:
        /*0098*/ 	.byte	0x03, 0x50
        /*009a*/ 	.short	0x0000


	//----- nvinfo : EIATTR_MAXREG_COUNT
	.align		4
        /*009c*/ 	.byte	0x03, 0x1b
        /*009e*/ 	.short	0x00ff


	//----- nvinfo : EIATTR_MERCURY_ISA_VERSION
	.align		4
        /*00a0*/ 	.byte	0x03, 0x5f
        /*00a2*/ 	.short	0x0101


	//----- nvinfo : EIATTR_VRC_CTA_INIT_COUNT
	.align		4
        /*00a4*/ 	.byte	0x02, 0x4a
	.zero		1
	.zero		1


	//----- nvinfo : EIATTR_EXIT_INSTR_OFFSETS
	.align		4
        /*00a8*/ 	.byte	0x04, 0x1c
        /*00aa*/ 	.short	(.L_245 - .L_244)


	//   ....[0]....
.L_244:
        /*00ac*/ 	.word	0x00000060


	//   ....[1]....
        /*00b0*/ 	.word	0x000008a0


	//----- nvinfo : EIATTR_CBANK_PARAM_SIZE
	.align		4
.L_245:
        /*00b4*/ 	.byte	0x03, 0x19
        /*00b6*/ 	.short	0x0034


	//----- nvinfo : EIATTR_PARAM_CBANK
	.align		4
        /*00b8*/ 	.byte	0x04, 0x0a
        /*00ba*/ 	.short	(.L_247 - .L_246)
	.align		4
.L_246:
        /*00bc*/ 	.word	index@(.nv.constant0._Z19kernel_backward_dmrPfS_S_S_iiiii)
        /*00c0*/ 	.short	0x0380
        /*00c2*/ 	.short	0x0034


	//----- nvinfo : EIATTR_SW_WAR
	.align		4
.L_247:
        /*00c4*/ 	.byte	0x04, 0x36
        /*00c6*/ 	.short	(.L_249 - .L_248)
.L_248:
        /*00c8*/ 	.word	0x00000008
.L_249:


//--------------------- .nv.info._Z24kernel_forward_dmr_smallPfS_S_iiiii --------------------------
	.section	.nv.info._Z24kernel_forward_dmr_smallPfS_S_iiiii,"",@"SHT_CUDA_INFO"
	.sectionflags	@""
	.align	4


	//----- nvinfo : EIATTR_CUDA_API_VERSION
	.align		4
        /*0000*/ 	.byte	0x04, 0x37
        /*0002*/ 	.short	(.L_251 - .L_250)
.L_250:
        /*0004*/ 	.word	0x00000082


	//----- nvinfo : EIATTR_KPARAM_INFO
	.align		4
.L_251:
        /*0008*/ 	.byte	0x04, 0x17
        /*000a*/ 	.short	(.L_253 - .L_252)
.L_252:
        /*000c*/ 	.word	0x00000000
        /*0010*/ 	.short	0x0007
        /*0012*/ 	.short	0x0028
        /*0014*/ 	.byte	0x00, 0xf0, 0x11, 0x00


	//----- nvinfo : EIATTR_KPARAM_INFO
	.align		4
.L_253:
        /*0018*/ 	.byte	0x04, 0x17
        /*001a*/ 	.short	(.L_255 - .L_254)
.L_254:
        /*001c*/ 	.word	0x00000000
        /*0020*/ 	.short	0x0006
        /*0022*/ 	.short	0x0024
        /*0024*/ 	.byte	0x00, 0xf0, 0x11, 0x00


	//----- nvinfo : EIATTR_KPARAM_INFO
	.align		4
.L_255:
        /*0028*/ 	.byte	0x04, 0x17
        /*002a*/ 	.short	(.L_257 - .L_256)
.L_256:
        /*002c*/ 	.word	0x00000000
        /*0030*/ 	.short	0x0005
        /*0032*/ 	.short	0x0020
        /*0034*/ 	.byte	0x00, 0xf0, 0x11, 0x00


	//----- nvinfo : EIATTR_KPARAM_INFO
	.align		4
.L_257:
        /*0038*/ 	.byte	0x04, 0x17
        /*003a*/ 	.short	(.L_259 - .L_258)
.L_258:
        /*003c*/ 	.word	0x00000000
        /*0040*/ 	.short	0x0004
        /*0042*/ 	.short	0x001c
        /*0044*/ 	.byte	0x00, 0xf0, 0x11, 0x00


	//----- nvinfo : EIATTR_KPARAM_INFO
	.align		4
.L_259:
        /*0048*/ 	.byte	0x04, 0x17
        /*004a*/ 	.short	(.L_261 - .L_260)
.L_260:
        /*004c*/ 	.word	0x00000000
        /*0050*/ 	.short	0x0003
        /*0052*/ 	.short	0x0018
        /*0054*/ 	.byte	0x00, 0xf0, 0x11, 0x00


	//----- nvinfo : EIATTR_KPARAM_INFO
	.align		4
.L_261:
        /*0058*/ 	.byte	0x04, 0x17
        /*005a*/ 	.short	(.L_263 - .L_262)
.L_262:
        /*005c*/ 	.word	0x00000000
        /*0060*/ 	.short	0x0002
        /*0062*/ 	.short	0x0010
        /*0064*/ 	.byte	0x00, 0xf5, 0x21, 0x00


	//----- nvinfo : EIATTR_KPARAM_INFO
	.align		4
.L_263:
        /*0068*/ 	.byte	0x04, 0x17
        /*006a*/ 	.short	(.L_265 - .L_264)
.L_264:
        /*006c*/ 	.word	0x00000000
        /*0070*/ 	.short	0x0001
        /*0072*/ 	.short	0x0008
        /*0074*/ 	.byte	0x00, 0xf5, 0x21, 0x00


	//----- nvinfo : EIATTR_KPARAM_INFO
	.align		4
.L_265:
        /*0078*/ 	.byte	0x04, 0x17
        /*007a*/ 	.short	(.L_267 - .L_266)
.L_266:
        /*007c*/ 	.word	0x00000000
        /*0080*/ 	.short	0x0000
        /*0082*/ 	.short	0x0000
        /*0084*/ 	.byte	0x00, 0xf5, 0x21, 0x00


	//----- nvinfo : EIATTR_SPARSE_MMA_MASK
	.align		4
.L_267:
        /*0088*/ 	.byte	0x03, 0x50
        /*008a*/ 	.short	0x0000


	//----- nvinfo : EIATTR_MAXREG_COUNT
	.align		4
        /*008c*/ 	.byte	0x03, 0x1b
        /*008e*/ 	.short	0x00ff


	//----- nvinfo : EIATTR_NUM_BARRIERS
	.align		4
        /*0090*/ 	.byte	0x02, 0x4c
        /*0092*/ 	.byte	0x01
	.zero		1


	//----- nvinfo : EIATTR_MERCURY_ISA_VERSION
	.align		4
        /*0094*/ 	.byte	0x03, 0x5f
        /*0096*/ 	.short	0x0101


	//----- nvinfo : EIATTR_VRC_CTA_INIT_COUNT
	.align		4
        /*0098*/ 	.byte	0x02, 0x4a
	.zero		1
	.zero		1


	//----- nvinfo : EIATTR_EXIT_INSTR_OFFSETS
	.align		4
        /*009c*/ 	.byte	0x04, 0x1c
        /*009e*/ 	.short	(.L_269 - .L_268)


	//   ....[0]....
.L_268:
        /*00a0*/ 	.word	0x00000060


	//   ....[1]....
        /*00a4*/ 	.word	0x00000360


	//   ....[2]....
        /*00a8*/ 	.word	0x00002bd0


	//----- nvinfo : EIATTR_CBANK_PARAM_SIZE
	.align		4
.L_269:
        /*00ac*/ 	.byte	0x03, 0x19
        /*00ae*/ 	.short	0x002c


	//----- nvinfo : EIATTR_PARAM_CBANK
	.align		4
        /*00b0*/ 	.byte	0x04, 0x0a
        /*00b2*/ 	.short	(.L_271 - .L_270)
	.align		4
.L_270:
        /*00b4*/ 	.word	index@(.nv.constant0._Z24kernel_forward_dmr_smallPfS_S_iiiii)
        /*00b8*/ 	.short	0x0380
        /*00ba*/ 	.short	0x002c


	//----- nvinfo : EIATTR_SW_WAR
	.align		4
.L_271:
        /*00bc*/ 	.byte	0x04, 0x36
        /*00be*/ 	.short	(.L_273 - .L_272)
.L_272:
        /*00c0*/ 	.word	0x00000008
.L_273:


//--------------------- .nv.info._Z18kernel_forward_dmrPfS_S_iiiii --------------------------
	.section	.nv.info._Z18kernel_forward_dmrPfS_S_iiiii,"",@"SHT_CUDA_INFO"
	.sectionflags	@""
	.align	4


	//----- nvinfo : EIATTR_CUDA_API_VERSION
	.align		4
        /*0000*/ 	.byte	0x04, 0x37
        /*0002*/ 	.short	(.L_275 - .L_274)
.L_274:
        /*0004*/ 	.word	0x00000082


	//----- nvinfo : EIATTR_KPARAM_INFO
	.align		4
.L_275:
        /*0008*/ 	.byte	0x04, 0x17
        /*000a*/ 	.short	(.L_277 - .L_276)
.L_276:
        /*000c*/ 	.word	0x00000000
        /*0010*/ 	.short	0x0007
        /*0012*/ 	.short	0x0028
        /*0014*/ 	.byte	0x00, 0xf0, 0x11, 0x00


	//----- nvinfo : EIATTR_KPARAM_INFO
	.align		4
.L_277:
        /*0018*/ 	.byte	0x04, 0x17
        /*001a*/ 	.short	(.L_279 - .L_278)
.L_278:
        /*001c*/ 	.word	0x00000000
        /*0020*/ 	.short	0x0006
        /*0022*/ 	.short	0x0024
        /*0024*/ 	.byte	0x00, 0xf0, 0x11, 0x00


	//----- nvinfo : EIATTR_KPARAM_INFO
	.align		4
.L_279:
        /*0028*/ 	.byte	0x04, 0x17
        /*002a*/ 	.short	(.L_281 - .L_280)
.L_280:
        /*002c*/ 	.word	0x00000000
        /*0030*/ 	.short	0x0005
        /*0032*/ 	.short	0x0020
        /*0034*/ 	.byte	0x00, 0xf0, 0x11, 0x00


	//----- nvinfo : EIATTR_KPARAM_INFO
	.align		4
.L_281:
        /*0038*/ 	.byte	0x04, 0x17
        /*003a*/ 	.short	(.L_283 - .L_282)
.L_282:
        /*003c*/ 	.word	0x00000000
        /*0040*/ 	.short	0x0004
        /*0042*/ 	.short	0x001c
        /*0044*/ 	.byte	0x00, 0xf0, 0x11, 0x00


	//----- nvinfo : EIATTR_KPARAM_INFO
	.align		4
.L_283:
        /*0048*/ 	.byte	0x04, 0x17
        /*004a*/ 	.short	(.L_285 - .L_284)
.L_284:
        /*004c*/ 	.word	0x00000000
        /*0050*/ 	.short	0x0003
        /*0052*/ 	.short	0x0018
        /*0054*/ 	.byte	0x00, 0xf0, 0x11, 0x00


	//----- nvinfo : EIATTR_KPARAM_INFO
	.align		4
.L_285:
        /*0058*/ 	.byte	0x04, 0x17
        /*005a*/ 	.short	(.L_287 - .L_286)
.L_286:
        /*005c*/ 	.word	0x00000000
        /*0060*/ 	.short	0x0002
        /*0062*/ 	.short	0x0010
        /*0064*/ 	.byte	0x00, 0xf5, 0x21, 0x00


	//----- nvinfo : EIATTR_KPARAM_INFO
	.align		4
.L_287:
        /*0068*/ 	.byte	0x04, 0x17
        /*006a*/ 	.short	(.L_289 - .L_288)
.L_288:
        /*006c*/ 	.word	0x00000000
        /*0070*/ 	.short	0x0001
        /*0072*/ 	.short	0x0008
        /*0074*/ 	.byte	0x00, 0xf5, 0x21, 0x00


	//----- nvinfo : EIATTR_KPARAM_INFO
	.align		4
.L_289:
        /*0078*/ 	.byte	0x04, 0x17
        /*007a*/ 	.short	(.L_291 - .L_290)
.L_290:
        /*007c*/ 	.word	0x00000000
        /*0080*/ 	.short	0x0000
        /*0082*/ 	.short	0x0000
        /*0084*/ 	.byte	0x00, 0xf5, 0x21, 0x00


	//----- nvinfo : EIATTR_SPARSE_MMA_MASK
	.align		4
.L_291:
        /*0088*/ 	.byte	0x03, 0x50
        /*008a*/ 	.short	0x0000


	//----- nvinfo : EIATTR_MAXREG_COUNT
	.align		4
        /*008c*/ 	.byte	0x03, 0x1b
        /*008e*/ 	.short	0x00ff


	//----- nvinfo : EIATTR_NUM_BARRIERS
	.align		4
        /*0090*/ 	.byte	0x02, 0x4c
        /*0092*/ 	.byte	0x01
	.zero		1


	//----- nvinfo : EIATTR_MERCURY_ISA_VERSION
	.align		4
        /*0094*/ 	.byte	0x03, 0x5f
        /*0096*/ 	.short	0x0101


	//----- nvinfo : EIATTR_VRC_CTA_INIT_COUNT
	.align		4
        /*0098*/ 	.byte	0x02, 0x4a
	.zero		1
	.zero		1


	//----- nvinfo : EIATTR_EXIT_INSTR_OFFSETS
	.align		4
        /*009c*/ 	.byte	0x04, 0x1c
        /*009e*/ 	.short	(.L_293 - .L_292)


	//   ....[0]....
.L_292:
        /*00a0*/ 	.word	0x00000060


	//   ....[1]....
        /*00a4*/ 	.word	0x00001900


	//   ....[2]....
        /*00a8*/ 	.word	0x00001a40


	//----- nvinfo : EIATTR_CRS_STACK_SIZE
	.align		4
.L_293:
        /*00ac*/ 	.byte	0x04, 0x1e
        /*00ae*/ 	.short	(.L_295 - .L_294)
.L_294:
        /*00b0*/ 	.word	0x00000000


	//----- nvinfo : EIATTR_CBANK_PARAM_SIZE
	.align		4
.L_295:
        /*00b4*/ 	.byte	0x03, 0x19
        /*00b6*/ 	.short	0x002c


	//----- nvinfo : EIATTR_PARAM_CBANK
	.align		4
        /*00b8*/ 	.byte	0x04, 0x0a
        /*00ba*/ 	.short	(.L_297 - .L_296)
	.align		4
.L_296:
        /*00bc*/ 	.word	index@(.nv.constant0._Z18kernel_forward_dmrPfS_S_iiiii)
        /*00c0*/ 	.short	0x0380
        /*00c2*/ 	.short	0x002c


	//----- nvinfo : EIATTR_SW_WAR
	.align		4
.L_297:
        /*00c4*/ 	.byte	0x04, 0x36
        /*00c6*/ 	.short	(.L_299 - .L_298)
.L_298:
        /*00c8*/ 	.word	0x00000008
.L_299:


//--------------------- .nv.info._Z19kernel_backward_cmrPfS_S_S_iiiii --------------------------
	.section	.nv.info._Z19kernel_backward_cmrPfS_S_S_iiiii,"",@"SHT_CUDA_INFO"
	.sectionflags	@""
	.align	4


	//----- nvinfo : EIATTR_CUDA_API_VERSION
	.align		4
        /*0000*/ 	.byte	0x04, 0x37
        /*0002*/ 	.short	(.L_301 - .L_300)
.L_300:
        /*0004*/ 	.word	0x00000082


	//----- nvinfo : EIATTR_KPARAM_INFO
	.align		4
.L_301:
        /*0008*/ 	.byte	0x04, 0x17
        /*000a*/ 	.short	(.L_303 - .L_302)
.L_302:
        /*000c*/ 	.word	0x00000000
        /*0010*/ 	.short	0x0008
        /*0012*/ 	.short	0x0030
        /*0014*/ 	.byte	0x00, 0xf0, 0x11, 0x00


	//----- nvinfo : EIATTR_KPARAM_INFO
	.align		4
.L_303:
        /*0018*/ 	.byte	0x04, 0x17
        /*001a*/ 	.short	(.L_305 - .L_304)
.L_304:
        /*001c*/ 	.word	0x00000000
        /*0020*/ 	.short	0x0007
        /*0022*/ 	.short	0x002c
        /*0024*/ 	.byte	0x00, 0xf0, 0x11, 0x00


	//----- nvinfo : EIATTR_KPARAM_INFO
	.align		4
.L_305:
        /*0028*/ 	.byte	0x04, 0x17
        /*002a*/ 	.short	(.L_307 - .L_306)
.L_306:
        /*002c*/ 	.word	0x00000000
        /*0030*/ 	.short	0x0006
        /*0032*/ 	.short	0x0028
        /*0034*/ 	.byte	0x00, 0xf0, 0x11, 0x00


	//----- nvinfo : EIATTR_KPARAM_INFO
	.align		4
.L_307:
        /*0038*/ 	.byte	0x04, 0x17
        /*003a*/ 	.short	(.L_309 - .L_308)
.L_308:
        /*003c*/ 	.word	0x00000000
        /*0040*/ 	.short	0x0005
        /*0042*/ 	.short	0x0024
        /*0044*/ 	.byte	0x00, 0xf0, 0x11, 0x00


	//----- nvinfo : EIATTR_KPARAM_INFO
	.align		4
.L_309:
        /*0048*/ 	.byte	0x04, 0x17
        /*004a*/ 	.short	(.L_311 - .L_310)
.L_310:
        /*004c*/ 	.word	0x00000000
        /*0050*/ 	.short	0x0004
        /*0052*/ 	.short	0x0020
        /*0054*/ 	.byte	0x00, 0xf0, 0x11, 0x00


	//----- nvinfo : EIATTR_KPARAM_INFO
	.align		4
.L_311:
        /*0058*/ 	.byte	0x04, 0x17
        /*005a*/ 	.short	(.L_313 - .L_312)
.L_312:
        /*005c*/ 	.word	0x00000000
        /*0060*/ 	.short	0x0003
        /*0062*/ 	.short	0x0018
        /*0064*/ 	.byte	0x00, 0xf5, 0x21, 0x00


	//----- nvinfo : EIATTR_KPARAM_INFO
	.align		4
.L_313:
        /*0068*/ 	.byte	0x04, 0x17
        /*006a*/ 	.short	(.L_315 - .L_314)
.L_314:
        /*006c*/ 	.word	0x00000000
        /*0070*/ 	.short	0x0002
        /*0072*/ 	.short	0x0010
        /*0074*/ 	.byte	0x00, 0xf5, 0x21, 0x00


	//----- nvinfo : EIATTR_KPARAM_INFO
	.align		4
.L_315:
        /*0078*/ 	.byte	0x04, 0x17
        /*007a*/ 	.short	(.L_317 - .L_316)
.L_316:
        /*007c*/ 	.word	0x00000000
        /*0080*/ 	.short	0x0001
        /*0082*/ 	.short	0x0008
        /*0084*/ 	.byte	0x00, 0xf5, 0x21, 0x00


	//----- nvinfo : EIATTR_KPARAM_INFO
	.align		4
.L_317:
        /*0088*/ 	.byte	0x04, 0x17
        /*008a*/ 	.short	(.L_319 - .L_318)
.L_318:
        /*008c*/ 	.word	0x00000000
        /*0090*/ 	.short	0x0000
        /*0092*/ 	.short	0x0000
        /*0094*/ 	.byte	0x00, 0xf5, 0x21, 0x00


	//----- nvinfo : EIATTR_SPARSE_MMA_MASK
	.align		4
.L_319:
        /*0098*/ 	.byte	0x03, 0x50
        /*009a*/ 	.short	0x0000


	//----- nvinfo : EIATTR_MAXREG_COUNT
	.align		4
        /*009c*/ 	.byte	0x03, 0x1b
        /*009e*/ 	.short	0x00ff


	//----- nvinfo : EIATTR_MERCURY_ISA_VERSION
	.align		4
        /*00a0*/ 	.byte	0x03, 0x5f
        /*00a2*/ 	.short	0x0101


	//----- nvinfo : EIATTR_VRC_CTA_INIT_COUNT
	.align		4
        /*00a4*/ 	.byte	0x02, 0x4a
	.zero		1
	.zero		1


	//----- nvinfo : EIATTR_EXIT_INSTR_OFFSETS
	.align		4
        /*00a8*/ 	.byte	0x04, 0x1c
        /*00aa*/ 	.short	(.L_321 - .L_320)


	//   ....[0]....
.L_320:
        /*00ac*/ 	.word	0x00000060


	//   ....[1]....
        /*00b0*/ 	.word	0x00000480


	//----- nvinfo : EIATTR_CBANK_PARAM_SIZE
	.align		4
.L_321:
        /*00b4*/ 	.byte	0x03, 0x19
        /*00b6*/ 	.short	0x0034


	//----- nvinfo : EIATTR_PARAM_CBANK
	.align		4
        /*00b8*/ 	.byte	0x04, 0x0a
        /*00ba*/ 	.short	(.L_323 - .L_322)
	.align		4
.L_322:
        /*00bc*/ 	.word	index@(.nv.constant0._Z19kernel_backward_cmrPfS_S_S_iiiii)
        /*00c0*/ 	.short	0x0380
        /*00c2*/ 	.short	0x0034


	//----- nvinfo : EIATTR_SW_WAR
	.align		4
.L_323:
        /*00c4*/ 	.byte	0x04, 0x36
        /*00c6*/ 	.short	(.L_325 - .L_324)
.L_324:
        /*00c8*/ 	.word	0x00000008
.L_325:


//--------------------- .nv.info._Z23kernel_forward_cr_smallPfS_S_iiiii --------------------------
	.section	.nv.info._Z23kernel_forward_cr_smallPfS_S_iiiii,"",@"SHT_CUDA_INFO"
	.sectionflags	@""
	.align	4


	//----- nvinfo : EIATTR_CUDA_API_VERSION
	.align		4
        /*0000*/ 	.byte	0x04, 0x37
        /*0002*/ 	.short	(.L_327 - .L_326)
.L_326:
        /*0004*/ 	.word	0x00000082


	//----- nvinfo : EIATTR_KPARAM_INFO
	.align		4
.L_327:
        /*0008*/ 	.byte	0x04, 0x17
        /*000a*/ 	.short	(.L_329 - .L_328)
.L_328:
        /*000c*/ 	.word	0x00000000
        /*0010*/ 	.short	0x0007
        /*0012*/ 	.short	0x0028
        /*0014*/ 	.byte	0x00, 0xf0, 0x11, 0x00


	//----- nvinfo : EIATTR_KPARAM_INFO
	.align		4
.L_329:
        /*0018*/ 	.byte	0x04, 0x17
        /*001a*/ 	.short	(.L_331 - .L_330)
.L_330:
        /*001c*/ 	.word	0x00000000
        /*0020*/ 	.short	0x0006
        /*0022*/ 	.short	0x0024
        /*0024*/ 	.byte	0x00, 0xf0, 0x11, 0x00


	//----- nvinfo : EIATTR_KPARAM_INFO
	.align		4
.L_331:
        /*0028*/ 	.byte	0x04, 0x17
        /*002a*/ 	.short	(.L_333 - .L_332)
.L_332:
        /*002c*/ 	.word	0x00000000
        /*0030*/ 	.short	0x0005
        /*0032*/ 	.short	0x0020
        /*0034*/ 	.byte	0x00, 0xf0, 0x11, 0x00


	//----- nvinfo : EIATTR_KPARAM_INFO
	.align		4
.L_333:
        /*0038*/ 	.byte	0x04, 0x17
        /*003a*/ 	.short	(.L_335 - .L_334)
.L_334:
        /*003c*/ 	.word	0x00000000
        /*0040*/ 	.short	0x0004
        /*0042*/ 	.short	0x001c
        /*0044*/ 	.byte	0x00, 0xf0, 0x11, 0x00


	//----- nvinfo : EIATTR_KPARAM_INFO
	.align		4
.L_335:
        /*0048*/ 	.byte	0x04, 0x17
        /*004a*/ 	.short	(.L_337 - .L_336)
.L_336:
        /*004c*/ 	.word	0x00000000
        /*0050*/ 	.short	0x0003
        /*0052*/ 	.short	0x0018
        /*0054*/ 	.byte	0x00, 0xf0, 0x11, 0x00


	//----- nvinfo : EIATTR_KPARAM_INFO
	.align		4
.L_337:
        /*0058*/ 	.byte	0x04, 0x17
        /*005a*/ 	.short	(.L_339 - .L_338)
.L_338:
        /*005c*/ 	.word	0x00000000
        /*0060*/ 	.short	0x0002
        /*0062*/ 	.short	0x0010
        /*0064*/ 	.byte	0x00, 0xf5, 0x21, 0x00


	//----- nvinfo : EIATTR_KPARAM_INFO
	.align		4
.L_339:
        /*0068*/ 	.byte	0x04, 0x17
        /*006a*/ 	.short	(.L_341 - .L_340)
.L_340:
        /*006c*/ 	.word	0x00000000
        /*0070*/ 	.short	0x0001
        /*0072*/ 	.short	0x0008
        /*0074*/ 	.byte	0x00, 0xf5, 0x21, 0x00


	//----- nvinfo : EIATTR_KPARAM_INFO
	.align		4
.L_341:
        /*0078*/ 	.byte	0x04, 0x17
        /*007a*/ 	.short	(.L_343 - .L_342)
.L_342:
        /*007c*/ 	.word	0x00000000
        /*0080*/ 	.short	0x0000
        /*0082*/ 	.short	0x0000
        /*0084*/ 	.byte	0x00, 0xf5, 0x21, 0x00


	//----- nvinfo : EIATTR_SPARSE_MMA_MASK
	.align		4
.L_343:
        /*0088*/ 	.byte	0x03, 0x50
        /*008a*/ 	.short	0x0000


	//----- nvinfo : EIATTR_MAXREG_COUNT
	.align		4
        /*008c*/ 	.byte	0x03, 0x1b
        /*008e*/ 	.short	0x00ff


	//----- nvinfo : EIATTR_NUM_BARRIERS
	.align		4
        /*0090*/ 	.byte	0x02, 0x4c
        /*0092*/ 	.byte	0x01
	.zero		1


	//----- nvinfo : EIATTR_MERCURY_ISA_VERSION
	.align		4
        /*0094*/ 	.byte	0x03, 0x5f
        /*0096*/ 	.short	0x0101


	//----- nvinfo : EIATTR_VRC_CTA_INIT_COUNT
	.align		4
        /*0098*/ 	.byte	0x02, 0x4a
	.zero		1
	.zero		1


	//----- nvinfo : EIATTR_EXIT_INSTR_OFFSETS
	.align		4
        /*009c*/ 	.byte	0x04, 0x1c
        /*009e*/ 	.short	(.L_345 - .L_344)


	//   ....[0]....
.L_344:
        /*00a0*/ 	.word	0x00000060


	//   ....[1]....
        /*00a4*/ 	.word	0x00000210


	//   ....[2]....
        /*00a8*/ 	.word	0x00000d80


	//----- nvinfo : EIATTR_CBANK_PARAM_SIZE
	.align		4
.L_345:
        /*00ac*/ 	.byte	0x03, 0x19
        /*00ae*/ 	.short	0x002c


	//----- nvinfo : EIATTR_PARAM_CBANK
	.align		4
        /*00b0*/ 	.byte	0x04, 0x0a
        /*00b2*/ 	.short	(.L_347 - .L_346)
	.align		4
.L_346:
        /*00b4*/ 	.word	index@(.nv.constant0._Z23kernel_forward_cr_smallPfS_S_iiiii)
        /*00b8*/ 	.short	0x0380
        /*00ba*/ 	.short	0x002c


	//----- nvinfo : EIATTR_SW_WAR
	.align		4
.L_347:
        /*00bc*/ 	.byte	0x04, 0x36
        /*00be*/ 	.short	(.L_349 - .L_348)
.L_348:
        /*00c0*/ 	.word	0x00000008
.L_349:


//--------------------- .nv.info._Z17kernel_forward_crPfS_S_iiiii --------------------------
	.section	.nv.info._Z17kernel_forward_crPfS_S_iiiii,"",@"SHT_CUDA_INFO"
	.sectionflags	@""
	.align	4


	//----- nvinfo : EIATTR_CUDA_API_VERSION
	.align		4
        /*0000*/ 	.byte	0x04, 0x37
        /*0002*/ 	.short	(.L_351 - .L_350)
.L_350:
        /*0004*/ 	.word	0x00000082


	//----- nvinfo : EIATTR_KPARAM_INFO
	.align		4
.L_351:
        /*0008*/ 	.byte	0x04, 0x17
        /*000a*/ 	.short	(.L_353 - .L_352)
.L_352:
        /*000c*/ 	.word	0x00000000
        /*0010*/ 	.short	0x0007
        /*0012*/ 	.short	0x0028
        /*0014*/ 	.byte	0x00, 0xf0, 0x11, 0x00


	//----- nvinfo : EIATTR_KPARAM_INFO
	.align		4
.L_353:
        /*0018*/ 	.byte	0x04, 0x17
        /*001a*/ 	.short	(.L_355 - .L_354)
.L_354:
        /*001c*/ 	.word	0x00000000
        /*0020*/ 	.short	0x0006
        /*0022*/ 	.short	0x0024
        /*0024*/ 	.byte	0x00, 0xf0, 0x11, 0x00


	//----- nvinfo : EIATTR_KPARAM_INFO
	.align		4
.L_355:
        /*0028*/ 	.byte	0x04, 0x17
        /*002a*/ 	.short	(.L_357 - .L_356)
.L_356:
        /*002c*/ 	.word	0x00000000
        /*0030*/ 	.short	0x0005
        /*0032*/ 	.short	0x0020
        /*0034*/ 	.byte	0x00, 0xf0, 0x11, 0x00


	//----- nvinfo : EIATTR_KPARAM_INFO
	.align		4
.L_357:
        /*0038*/ 	.byte	0x04, 0x17
        /*003a*/ 	.short	(.L_359 - .L_358)
.L_358:
        /*003c*/ 	.word	0x00000000
        /*0040*/ 	.short	0x0004
        /*0042*/ 	.short	0x001c
        /*0044*/ 	.byte	0x00, 0xf0, 0x11, 0x00


	//----- nvinfo : EIATTR_KPARAM_INFO
	.align		4
.L_359:
        /*0048*/ 	.byte	0x04, 0x17
        /*004a*/ 	.short	(.L_361 - .L_360)
.L_360:
        /*004c*/ 	.word	0x00000000
        /*0050*/ 	.short	0x0003
        /*0052*/ 	.short	0x0018
        /*0054*/ 	.byte	0x00, 0xf0, 0x11, 0x00


	//----- nvinfo : EIATTR_KPARAM_INFO
	.align		4
.L_361:
        /*0058*/ 	.byte	0x04, 0x17
        /*005a*/ 	.short	(.L_363 - .L_362)
.L_362:
        /*005c*/ 	.word	0x00000000
        /*0060*/ 	.short	0x0002
        /*0062*/ 	.short	0x0010
        /*0064*/ 	.byte	0x00, 0xf5, 0x21, 0x00


	//----- nvinfo : EIATTR_KPARAM_INFO
	.align		4
.L_363:
        /*0068*/ 	.byte	0x04, 0x17
        /*006a*/ 	.short	(.L_365 - .L_364)
.L_364:
        /*006c*/ 	.word	0x00000000
        /*0070*/ 	.short	0x0001
        /*0072*/ 	.short	0x0008
        /*0074*/ 	.byte	0x00, 0xf5, 0x21, 0x00


	//----- nvinfo : EIATTR_KPARAM_INFO
	.align		4
.L_365:
        /*0078*/ 	.byte	0x04, 0x17
        /*007a*/ 	.short	(.L_367 - .L_366)
.L_366:
        /*007c*/ 	.word	0x00000000
        /*0080*/ 	.short	0x0000
        /*0082*/ 	.short	0x0000
        /*0084*/ 	.byte	0x00, 0xf5, 0x21, 0x00


	//----- nvinfo : EIATTR_SPARSE_MMA_MASK
	.align		4
.L_367:
        /*0088*/ 	.byte	0x03, 0x50
        /*008a*/ 	.short	0x0000


	//----- nvinfo : EIATTR_MAXREG_COUNT
	.align		4
        /*008c*/ 	.byte	0x03, 0x1b
        /*008e*/ 	.short	0x00ff


	//----- nvinfo : EIATTR_NUM_BARRIERS
	.align		4
        /*0090*/ 	.byte	0x02, 0x4c
        /*0092*/ 	.byte	0x01
	.zero		1


	//----- nvinfo : EIATTR_MERCURY_ISA_VERSION
	.align		4
        /*0094*/ 	.byte	0x03, 0x5f
        /*0096*/ 	.short	0x0101


	//----- nvinfo : EIATTR_VRC_CTA_INIT_COUNT
	.align		4
        /*0098*/ 	.byte	0x02, 0x4a
	.zero		1
	.zero		1


	//----- nvinfo : EIATTR_EXIT_INSTR_OFFSETS
	.align		4
        /*009c*/ 	.byte	0x04, 0x1c
        /*009e*/ 	.short	(.L_369 - .L_368)


	//   ....[0]....
.L_368:
        /*00a0*/ 	.word	0x00000060


	//   ....[1]....
        /*00a4*/ 	.word	0x000008c0


	//   ....[2]....
        /*00a8*/ 	.word	0x00000960


	//----- nvinfo : EIATTR_CRS_STACK_SIZE
	.align		4
.L_369:
        /*00ac*/ 	.byte	0x04, 0x1e
        /*00ae*/ 	.short	(.L_371 - .L_370)
.L_370:
        /*00b0*/ 	.word	0x00000000


	//----- nvinfo : EIATTR_CBANK_PARAM_SIZE
	.align		4
.L_371:
        /*00b4*/ 	.byte	0x03, 0x19
        /*00b6*/ 	.short	0x002c


	//----- nvinfo : EIATTR_PARAM_CBANK
	.align		4
        /*00b8*/ 	.byte	0x04, 0x0a
        /*00ba*/ 	.short	(.L_373 - .L_372)
	.align		4
.L_372:
        /*00bc*/ 	.word	index@(.nv.constant0._Z17kernel_forward_crPfS_S_iiiii)
        /*00c0*/ 	.short	0x0380
        /*00c2*/ 	.short	0x002c


	//----- nvinfo : EIATTR_SW_WAR
	.align		4
.L_373:
        /*00c4*/ 	.byte	0x04, 0x36
        /*00c6*/ 	.short	(.L_375 - .L_374)
.L_374:
        /*00c8*/ 	.word	0x00000008
.L_375:


//--------------------- .nv.info._Z21kernel_backward_closePfS_S_iiii --------------------------
	.section	.nv.info._Z21kernel_backward_closePfS_S_iiii,"",@"SHT_CUDA_INFO"
	.sectionflags	@""
	.align	4


	//----- nvinfo : EIATTR_CUDA_API_VERSION
	.align		4
        /*0000*/ 	.byte	0x04, 0x37
        /*0002*/ 	.short	(.L_377 - .L_376)
.L_376:
        /*0004*/ 	.word	0x00000082


	//----- nvinfo : EIATTR_KPARAM_INFO
	.align		4
.L_377:
        /*0008*/ 	.byte	0x04, 0x17
        /*000a*/ 	.short	(.L_379 - .L_378)
.L_378:
        /*000c*/ 	.word	0x00000000
        /*0010*/ 	.short	0x0006
        /*0012*/ 	.short	0x0024
        /*0014*/ 	.byte	0x00, 0xf0, 0x11, 0x00


	//----- nvinfo : EIATTR_KPARAM_INFO
	.align		4
.L_379:
        /*0018*/ 	.byte	0x04, 0x17
        /*001a*/ 	.short	(.L_381 - .L_380)
.L_380:
        /*001c*/ 	.word	0x00000000
        /*0020*/ 	.short	0x0005
        /*0022*/ 	.short	0x0020
        /*0024*/ 	.byte	0x00, 0xf0, 0x11, 0x00


	//----- nvinfo : EIATTR_KPARAM_INFO
	.align		4
.L_381:
        /*0028*/ 	.byte	0x04, 0x17
        /*002a*/ 	.short	(.L_383 - .L_382)
.L_382:
        /*002c*/ 	.word	0x00000000
        /*0030*/ 	.short	0x0004
        /*0032*/ 	.short	0x001c
        /*0034*/ 	.byte	0x00, 0xf0, 0x11, 0x00


	//----- nvinfo : EIATTR_KPARAM_INFO
	.align		4
.L_383:
        /*0038*/ 	.byte	0x04, 0x17
        /*003a*/ 	.short	(.L_385 - .L_384)
.L_384:
        /*003c*/ 	.word	0x00000000
        /*0040*/ 	.short	0x0003
        /*0042*/ 	.short	0x0018
        /*0044*/ 	.byte	0x00, 0xf0, 0x11, 0x00


	//----- nvinfo : EIATTR_KPARAM_INFO
	.align		4
.L_385:
        /*0048*/ 	.byte	0x04, 0x17
        /*004a*/ 	.short	(.L_387 - .L_386)
.L_386:
        /*004c*/ 	.word	0x00000000
        /*0050*/ 	.short	0x0002
        /*0052*/ 	.short	0x0010
        /*0054*/ 	.byte	0x00, 0xf5, 0x21, 0x00


	//----- nvinfo : EIATTR_KPARAM_INFO
	.align		4
.L_387:
        /*0058*/ 	.byte	0x04, 0x17
        /*005a*/ 	.short	(.L_389 - .L_388)
.L_388:
        /*005c*/ 	.word	0x00000000
        /*0060*/ 	.short	0x0001
        /*0062*/ 	.short	0x0008
        /*0064*/ 	.byte	0x00, 0xf5, 0x21, 0x00


	//----- nvinfo : EIATTR_KPARAM_INFO
	.align		4
.L_389:
        /*0068*/ 	.byte	0x04, 0x17
        /*006a*/ 	.short	(.L_391 - .L_390)
.L_390:
        /*006c*/ 	.word	0x00000000
        /*0070*/ 	.short	0x0000
        /*0072*/ 	.short	0x0000
        /*0074*/ 	.byte	0x00, 0xf5, 0x21, 0x00


	//----- nvinfo : EIATTR_SPARSE_MMA_MASK
	.align		4
.L_391:
        /*0078*/ 	.byte	0x03, 0x50
        /*007a*/ 	.short	0x0000


	//----- nvinfo : EIATTR_MAXREG_COUNT
	.align		4
        /*007c*/ 	.byte	0x03, 0x1b
        /*007e*/ 	.short	0x00ff


	//----- nvinfo : EIATTR_MERCURY_ISA_VERSION
	.align		4
        /*0080*/ 	.byte	0x03, 0x5f
        /*0082*/ 	.short	0x0101


	//----- nvinfo : EIATTR_VRC_CTA_INIT_COUNT
	.align		4
        /*0084*/ 	.byte	0x02, 0x4a
	.zero		1
	.zero		1


	//----- nvinfo : EIATTR_EXIT_INSTR_OFFSETS
	.align		4
        /*0088*/ 	.byte	0x04, 0x1c
        /*008a*/ 	.short	(.L_393 - .L_392)


	//   ....[0]....
.L_392:
        /*008c*/ 	.word	0x00000070


	//   ....[1]....
        /*0090*/ 	.word	0x00000160


	//   ....[2]....
        /*0094*/ 	.word	0x00001a40


	//----- nvinfo : EIATTR_CBANK_PARAM_SIZE
	.align		4
.L_393:
        /*0098*/ 	.byte	0x03, 0x19
        /*009a*/ 	.short	0x0028


	//----- nvinfo : EIATTR_PARAM_CBANK
	.align		4
        /*009c*/ 	.byte	0x04, 0x0a
        /*009e*/ 	.short	(.L_395 - .L_394)
	.align		4
.L_394:
        /*00a0*/ 	.word	index@(.nv.constant0._Z21kernel_backward_closePfS_S_iiii)
        /*00a4*/ 	.short	0x0380
        /*00a6*/ 	.short	0x0028


	//----- nvinfo : EIATTR_SW_WAR
	.align		4
.L_395:
        /*00a8*/ 	.byte	0x04, 0x36
        /*00aa*/ 	.short	(.L_397 - .L_396)
.L_396:
        /*00ac*/ 	.word	0x00000008
.L_397:


//--------------------- .nv.info._Z20kernel_forward_closePfS_S_iiii --------------------------
	.section	.nv.info._Z20kernel_forward_closePfS_S_iiii,"",@"SHT_CUDA_INFO"
	.sectionflags	@""
	.align	4


	//----- nvinfo : EIATTR_CUDA_API_VERSION
	.align		4
        /*0000*/ 	.byte	0x04, 0x37
        /*0002*/ 	.short	(.L_399 - .L_398)
.L_398:
        /*0004*/ 	.word	0x00000082


	//----- nvinfo : EIATTR_KPARAM_INFO
	.align		4
.L_399:
        /*0008*/ 	.byte	0x04, 0x17
        /*000a*/ 	.short	(.L_401 - .L_400)
.L_400:
        /*000c*/ 	.word	0x00000000
        /*0010*/ 	.short	0x0006
        /*0012*/ 	.short	0x0024
        /*0014*/ 	.byte	0x00, 0xf0, 0x11, 0x00


	//----- nvinfo : EIATTR_KPARAM_INFO
	.align		4
.L_401:
        /*0018*/ 	.byte	0x04, 0x17
        /*001a*/ 	.short	(.L_403 - .L_402)
.L_402:
        /*001c*/ 	.word	0x00000000
        /*0020*/ 	.short	0x0005
        /*0022*/ 	.short	0x0020
        /*0024*/ 	.byte	0x00, 0xf0, 0x11, 0x00


	//----- nvinfo : EIATTR_KPARAM_INFO
	.align		4
.L_403:
        /*0028*/ 	.byte	0x04, 0x17
        /*002a*/ 	.short	(.L_405 - .L_404)
.L_404:
        /*002c*/ 	.word	0x00000000
        /*0030*/ 	.short	0x0004
        /*0032*/ 	.short	0x001c
        /*0034*/ 	.byte	0x00, 0xf0, 0x11, 0x00


	//----- nvinfo : EIATTR_KPARAM_INFO
	.align		4
.L_405:
        /*0038*/ 	.byte	0x04, 0x17
        /*003a*/ 	.short	(.L_407 - .L_406)
.L_406:
        /*003c*/ 	.word	0x00000000
        /*0040*/ 	.short	0x0003
        /*0042*/ 	.short	0x0018
        /*0044*/ 	.byte	0x00, 0xf0, 0x11, 0x00


	//----- nvinfo : EIATTR_KPARAM_INFO
	.align		4
.L_407:
        /*0048*/ 	.byte	0x04, 0x17
        /*004a*/ 	.short	(.L_409 - .L_408)
.L_408:
        /*004c*/ 	.word	0x00000000
        /*0050*/ 	.short	0x0002
        /*0052*/ 	.short	0x0010
        /*0054*/ 	.byte	0x00, 0xf5, 0x21, 0x00


	//----- nvinfo : EIATTR_KPARAM_INFO
	.align		4
.L_409:
        /*0058*/ 	.byte	0x04, 0x17
        /*005a*/ 	.short	(.L_411 - .L_410)
.L_410:
        /*005c*/ 	.word	0x00000000
        /*0060*/ 	.short	0x0001
        /*0062*/ 	.short	0x0008
        /*0064*/ 	.byte	0x00, 0xf5, 0x21, 0x00


	//----- nvinfo : EIATTR_KPARAM_INFO
	.align		4
.L_411:
        /*0068*/ 	.byte	0x04, 0x17
        /*006a*/ 	.short	(.L_413 - .L_412)
.L_412:
        /*006c*/ 	.word	0x00000000
        /*0070*/ 	.short	0x0000
        /*0072*/ 	.short	0x0000
        /*0074*/ 	.byte	0x00, 0xf5, 0x21, 0x00


	//----- nvinfo : EIATTR_SPARSE_MMA_MASK
	.align		4
.L_413:
        /*0078*/ 	.byte	0x03, 0x50
        /*007a*/ 	.short	0x0000


	//----- nvinfo : EIATTR_MAXREG_COUNT
	.align		4
        /*007c*/ 	.byte	0x03, 0x1b
        /*007e*/ 	.short	0x00ff


	//----- nvinfo : EIATTR_MERCURY_ISA_VERSION
	.align		4
        /*0080*/ 	.byte	0x03, 0x5f
        /*0082*/ 	.short	0x0101


	//----- nvinfo : EIATTR_VRC_CTA_INIT_COUNT
	.align		4
        /*0084*/ 	.byte	0x02, 0x4a
	.zero		1
	.zero		1


	//----- nvinfo : EIATTR_EXIT_INSTR_OFFSETS
	.align		4
        /*0088*/ 	.byte	0x04, 0x1c
        /*008a*/ 	.short	(.L_415 - .L_414)


	//   ....[0]....
.L_414:
        /*008c*/ 	.word	0x00000060


	//   ....[1]....
        /*0090*/ 	.word	0x000009a0


	//----- nvinfo : EIATTR_CRS_STACK_SIZE
	.align		4
.L_415:
        /*0094*/ 	.byte	0x04, 0x1e
        /*0096*/ 	.short	(.L_417 - .L_416)
.L_416:
        /*0098*/ 	.word	0x00000000


	//----- nvinfo : EIATTR_CBANK_PARAM_SIZE
	.align		4
.L_417:
        /*009c*/ 	.byte	0x03, 0x19
        /*009e*/ 	.short	0x0028


	//----- nvinfo : EIATTR_PARAM_CBANK
	.align		4
        /*00a0*/ 	.byte	0x04, 0x0a
        /*00a2*/ 	.short	(.L_419 - .L_418)
	.align		4
.L_418:
        /*00a4*/ 	.word	index@(.nv.constant0._Z20kernel_forward_closePfS_S_iiii)
        /*00a8*/ 	.short	0x0380
        /*00aa*/ 	.short	0x0028


	//----- nvinfo : EIATTR_SW_WAR
	.align		4
.L_419:
        /*00ac*/ 	.byte	0x04, 0x36
        /*00ae*/ 	.short	(.L_421 - .L_420)
.L_420:
        /*00b0*/ 	.word	0x00000008
.L_421:


//--------------------- .nv.info._Z15kernel_backwardPfS_S_iiii --------------------------
	.section	.nv.info._Z15kernel_backwardPfS_S_iiii,"",@"SHT_CUDA_INFO"
	.sectionflags	@""
	.align	4


	//----- nvinfo : EIATTR_CUDA_API_VERSION
	.align		4
        /*0000*/ 	.byte	0x04, 0x37
        /*0002*/ 	.short	(.L_423 - .L_422)
.L_422:
        /*0004*/ 	.word	0x00000082


	//----- nvinfo : EIATTR_KPARAM_INFO
	.align		4
.L_423:
        /*0008*/ 	.byte	0x04, 0x17
        /*000a*/ 	.short	(.L_425 - .L_424)
.L_424:
        /*000c*/ 	.word	0x00000000
        /*0010*/ 	.short	0x0006
        /*0012*/ 	.short	0x0024
        /*0014*/ 	.byte	0x00, 0xf0, 0x11, 0x00


	//----- nvinfo : EIATTR_KPARAM_INFO
	.align		4
.L_425:
        /*0018*/ 	.byte	0x04, 0x17
        /*001a*/ 	.short	(.L_427 - .L_426)
.L_426:
        /*001c*/ 	.word	0x00000000
        /*0020*/ 	.short	0x0005
        /*0022*/ 	.short	0x0020
        /*0024*/ 	.byte	0x00, 0xf0, 0x11, 0x00


	//----- nvinfo : EIATTR_KPARAM_INFO
	.align		4
.L_427:
        /*0028*/ 	.byte	0x04, 0x17
        /*002a*/ 	.short	(.L_429 - .L_428)
.L_428:
        /*002c*/ 	.word	0x00000000
        /*0030*/ 	.short	0x0004
        /*0032*/ 	.short	0x001c
        /*0034*/ 	.byte	0x00, 0xf0, 0x11, 0x00


	//----- nvinfo : EIATTR_KPARAM_INFO
	.align		4
.L_429:
        /*0038*/ 	.byte	0x04, 0x17
        /*003a*/ 	.short	(.L_431 - .L_430)
.L_430:
        /*003c*/ 	.word	0x00000000
        /*0040*/ 	.short	0x0003
        /*0042*/ 	.short	0x0018
        /*0044*/ 	.byte	0x00, 0xf0, 0x11, 0x00


	//----- nvinfo : EIATTR_KPARAM_INFO
	.align		4
.L_431:
        /*0048*/ 	.byte	0x04, 0x17
        /*004a*/ 	.short	(.L_433 - .L_432)
.L_432:
        /*004c*/ 	.word	0x00000000
        /*0050*/ 	.short	0x0002
        /*0052*/ 	.short	0x0010
        /*0054*/ 	.byte	0x00, 0xf5, 0x21, 0x00


	//----- nvinfo : EIATTR_KPARAM_INFO
	.align		4
.L_433:
        /*0058*/ 	.byte	0x04, 0x17
        /*005a*/ 	.short	(.L_435 - .L_434)
.L_434:
        /*005c*/ 	.word	0x00000000
        /*0060*/ 	.short	0x0001
        /*0062*/ 	.short	0x0008
        /*0064*/ 	.byte	0x00, 0xf5, 0x21, 0x00


	//----- nvinfo : EIATTR_KPARAM_INFO
	.align		4
.L_435:
        /*0068*/ 	.byte	0x04, 0x17
        /*006a*/ 	.short	(.L_437 - .L_436)
.L_436:
        /*006c*/ 	.word	0x00000000
        /*0070*/ 	.short	0x0000
        /*0072*/ 	.short	0x0000
        /*0074*/ 	.byte	0x00, 0xf5, 0x21, 0x00


	//----- nvinfo : EIATTR_SPARSE_MMA_MASK
	.align		4
.L_437:
        /*0078*/ 	.byte	0x03, 0x50
        /*007a*/ 	.short	0x0000


	//----- nvinfo : EIATTR_MAXREG_COUNT
	.align		4
        /*007c*/ 	.byte	0x03, 0x1b
        /*007e*/ 	.short	0x00ff


	//----- nvinfo : EIATTR_MERCURY_ISA_VERSION
	.align		4
        /*0080*/ 	.byte	0x03, 0x5f
        /*0082*/ 	.short	0x0101


	//----- nvinfo : EIATTR_VRC_CTA_INIT_COUNT
	.align		4
        /*0084*/ 	.byte	0x02, 0x4a
	.zero		1
	.zero		1


	//----- nvinfo : EIATTR_EXIT_INSTR_OFFSETS
	.align		4
        /*0088*/ 	.byte	0x04, 0x1c
        /*008a*/ 	.short	(.L_439 - .L_438)


	//   ....[0]....
.L_438:
        /*008c*/ 	.word	0x00000070


	//   ....[1]....
        /*0090*/ 	.word	0x00000150


	//   ....[2]....
        /*0094*/ 	.word	0x00001010


	//   ....[3]....
        /*0098*/ 	.word	0x000015e0


	//   ....[4]....
        /*009c*/ 	.word	0x000018c0


	//----- nvinfo : EIATTR_CBANK_PARAM_SIZE
	.align		4
.L_439:
        /*00a0*/ 	.byte	0x03, 0x19
        /*00a2*/ 	.short	0x0028


	//----- nvinfo : EIATTR_PARAM_CBANK
	.align		4
        /*00a4*/ 	.byte	0x04, 0x0a
        /*00a6*/ 	.short	(.L_441 - .L_440)
	.align		4
.L_440:
        /*00a8*/ 	.word	index@(.nv.constant0._Z15kernel_backwardPfS_S_iiii)
        /*00ac*/ 	.short	0x0380
        /*00ae*/ 	.short	0x0028


	//----- nvinfo : EIATTR_SW_WAR
	.align		4
.L_441:
        /*00b0*/ 	.byte	0x04, 0x36
        /*00b2*/ 	.short	(.L_443 - .L_442)
.L_442:
        /*00b4*/ 	.word	0x00000008
.L_443:


//--------------------- .nv.info._Z14kernel_forwardPfS_S_iiii --------------------------
	.section	.nv.info._Z14kernel_forwardPfS_S_iiii,"",@"SHT_CUDA_INFO"
	.sectionflags	@""
	.align	4


	//----- nvinfo : EIATTR_CUDA_API_VERSION
	.align		4
        /*0000*/ 	.byte	0x04, 0x37
        /*0002*/ 	.short	(.L_445 - .L_444)
.L_444:
        /*0004*/ 	.word	0x00000082


	//----- nvinfo : EIATTR_KPARAM_INFO
	.align		4
.L_445:
        /*0008*/ 	.byte	0x04, 0x17
        /*000a*/ 	.short	(.L_447 - .L_446)
.L_446:
        /*000c*/ 	.word	0x00000000
        /*0010*/ 	.short	0x0006
        /*0012*/ 	.short	0x0024
        /*0014*/ 	.byte	0x00, 0xf0, 0x11, 0x00


	//----- nvinfo : EIATTR_KPARAM_INFO
	.align		4
.L_447:
        /*0018*/ 	.byte	0x04, 0x17
        /*001a*/ 	.short	(.L_449 - .L_448)
.L_448:
        /*001c*/ 	.word	0x00000000
        /*0020*/ 	.short	0x0005
        /*0022*/ 	.short	0x0020
        /*0024*/ 	.byte	0x00, 0xf0, 0x11, 0x00


	//----- nvinfo : EIATTR_KPARAM_INFO
	.align		4
.L_449:
        /*0028*/ 	.byte	0x04, 0x17
        /*002a*/ 	.short	(.L_451 - .L_450)
.L_450:
        /*002c*/ 	.word	0x00000000
        /*0030*/ 	.short	0x0004
        /*0032*/ 	.short	0x001c
        /*0034*/ 	.byte	0x00, 0xf0, 0x11, 0x00


	//----- nvinfo : EIATTR_KPARAM_INFO
	.align		4
.L_451:
        /*0038*/ 	.byte	0x04, 0x17
        /*003a*/ 	.short	(.L_453 - .L_452)
.L_452:
        /*003c*/ 	.word	0x00000000
        /*0040*/ 	.short	0x0003
        /*0042*/ 	.short	0x0018
        /*0044*/ 	.byte	0x00, 0xf0, 0x11, 0x00


	//----- nvinfo : EIATTR_KPARAM_INFO
	.align		4
.L_453:
        /*0048*/ 	.byte	0x04, 0x17
        /*004a*/ 	.short	(.L_455 - .L_454)
.L_454:
        /*004c*/ 	.word	0x00000000
        /*0050*/ 	.short	0x0002
        /*0052*/ 	.short	0x0010
        /*0054*/ 	.byte	0x00, 0xf5, 0x21, 0x00


	//----- nvinfo : EIATTR_KPARAM_INFO
	.align		4
.L_455:
        /*0058*/ 	.byte	0x04, 0x17
        /*005a*/ 	.short	(.L_457 - .L_456)
.L_456:
        /*005c*/ 	.word	0x00000000
        /*0060*/ 	.short	0x0001
        /*0062*/ 	.short	0x0008
        /*0064*/ 	.byte	0x00, 0xf5, 0x21, 0x00


	//----- nvinfo : EIATTR_KPARAM_INFO
	.align		4
.L_457:
        /*0068*/ 	.byte	0x04, 0x17
        /*006a*/ 	.short	(.L_459 - .L_458)
.L_458:
        /*006c*/ 	.word	0x00000000
        /*0070*/ 	.short	0x0000
        /*0072*/ 	.short	0x0000
        /*0074*/ 	.byte	0x00, 0xf5, 0x21, 0x00


	//----- nvinfo : EIATTR_SPARSE_MMA_MASK
	.align		4
.L_459:
        /*0078*/ 	.byte	0x03, 0x50
        /*007a*/ 	.short	0x0000


	//----- nvinfo : EIATTR_MAXREG_COUNT
	.align		4
        /*007c*/ 	.byte	0x03, 0x1b
        /*007e*/ 	.short	0x00ff


	//----- nvinfo : EIATTR_MERCURY_ISA_VERSION
	.align		4
        /*0080*/ 	.byte	0x03, 0x5f
        /*0082*/ 	.short	0x0101


	//----- nvinfo : EIATTR_VRC_CTA_INIT_COUNT
	.align		4
        /*0084*/ 	.byte	0x02, 0x4a
	.zero		1
	.zero		1


	//----- nvinfo : EIATTR_EXIT_INSTR_OFFSETS
	.align		4
        /*0088*/ 	.byte	0x04, 0x1c
        /*008a*/ 	.short	(.L_461 - .L_460)


	//   ....[0]....
.L_460:
        /*008c*/ 	.word	0x00000060


	//   ....[1]....
        /*0090*/ 	.word	0x000008d0


	//----- nvinfo : EIATTR_CRS_STACK_SIZE
	.align		4
.L_461:
        /*0094*/ 	.byte	0x04, 0x1e
        /*0096*/ 	.short	(.L_463 - .L_462)
.L_462:
        /*0098*/ 	.word	0x00000000


	//----- nvinfo : EIATTR_CBANK_PARAM_SIZE
	.align		4
.L_463:
        /*009c*/ 	.byte	0x03, 0x19
        /*009e*/ 	.short	0x0028


	//----- nvinfo : EIATTR_PARAM_CBANK
	.align		4
        /*00a0*/ 	.byte	0x04, 0x0a
        /*00a2*/ 	.short	(.L_465 - .L_464)
	.align		4
.L_464:
        /*00a4*/ 	.word	index@(.nv.constant0._Z14kernel_forwardPfS_S_iiii)
        /*00a8*/ 	.short	0x0380
        /*00aa*/ 	.short	0x0028


	//----- nvinfo : EIATTR_SW_WAR
	.align		4
.L_465:
        /*00ac*/ 	.byte	0x04, 0x36
        /*00ae*/ 	.short	(.L_467 - .L_466)
.L_466:
        /*00b0*/ 	.word	0x00000008
.L_467:


//--------------------- .nv.info._Z20kernel_backward_rootPfS_S_S_S_S_S_S_iiii --------------------------
	.section	.nv.info._Z20kernel_backward_rootPfS_S_S_S_S_S_S_iiii,"",@"SHT_CUDA_INFO"
	.sectionflags	@""
	.align	4


	//----- nvinfo : EIATTR_CUDA_API_VERSION
	.align		4
        /*0000*/ 	.byte	0x04, 0x37
        /*0002*/ 	.short	(.L_469 - .L_468)
.L_468:
        /*0004*/ 	.word	0x00000082


	//----- nvinfo : EIATTR_KPARAM_INFO
	.align		4
.L_469:
        /*0008*/ 	.byte	0x04, 0x17
        /*000a*/ 	.short	(.L_471 - .L_470)
.L_470:
        /*000c*/ 	.word	0x00000000
        /*0010*/ 	.short	0x000b
        /*0012*/ 	.short	0x004c
        /*0014*/ 	.byte	0x00, 0xf0, 0x11, 0x00


	//----- nvinfo : EIATTR_KPARAM_INFO
	.align		4
.L_471:
        /*0018*/ 	.byte	0x04, 0x17
        /*001a*/ 	.short	(.L_473 - .L_472)
.L_472:
        /*001c*/ 	.word	0x00000000
        /*0020*/ 	.short	0x000a
        /*0022*/ 	.short	0x0048
        /*0024*/ 	.byte	0x00, 0xf0, 0x11, 0x00


	//----- nvinfo : EIATTR_KPARAM_INFO
	.align		4
.L_473:
        /*0028*/ 	.byte	0x04, 0x17
        /*002a*/ 	.short	(.L_475 - .L_474)
.L_474:
        /*002c*/ 	.word	0x00000000
        /*0030*/ 	.short	0x0009
        /*0032*/ 	.short	0x0044
        /*0034*/ 	.byte	0x00, 0xf0, 0x11, 0x00


	//----- nvinfo : EIATTR_KPARAM_INFO
	.align		4
.L_475:
        /*0038*/ 	.byte	0x04, 0x17
        /*003a*/ 	.short	(.L_477 - .L_476)
.L_476:
        /*003c*/ 	.word	0x00000000
        /*0040*/ 	.short	0x0008
        /*0042*/ 	.short	0x0040
        /*0044*/ 	.byte	0x00, 0xf0, 0x11, 0x00


	//----- nvinfo : EIATTR_KPARAM_INFO
	.align		4
.L_477:
        /*0048*/ 	.byte	0x04, 0x17
        /*004a*/ 	.short	(.L_479 - .L_478)
.L_478:
        /*004c*/ 	.word	0x00000000
        /*0050*/ 	.short	0x0007
        /*0052*/ 	.short	0x0038
        /*0054*/ 	.byte	0x00, 0xf5, 0x21, 0x00


	//----- nvinfo : EIATTR_KPARAM_INFO
	.align		4
.L_479:
        /*0058*/ 	.byte	0x04, 0x17
        /*005a*/ 	.short	(.L_481 - .L_480)
.L_480:
        /*005c*/ 	.word	0x00000000
        /*0060*/ 	.short	0x0006
        /*0062*/ 	.short	0x0030
        /*0064*/ 	.byte	0x00, 0xf5, 0x21, 0x00


	//----- nvinfo : EIATTR_KPARAM_INFO
	.align		4
.L_481:
        /*0068*/ 	.byte	0x04, 0x17
        /*006a*/ 	.short	(.L_483 - .L_482)
.L_482:
        /*006c*/ 	.word	0x00000000
        /*0070*/ 	.short	0x0005
        /*0072*/ 	.short	0x0028
        /*0074*/ 	.byte	0x00, 0xf5, 0x21, 0x00


	//----- nvinfo : EIATTR_KPARAM_INFO
	.align		4
.L_483:
        /*0078*/ 	.byte	0x04, 0x17
        /*007a*/ 	.short	(.L_485 - .L_484)
.L_484:
        /*007c*/ 	.word	0x00000000
        /*0080*/ 	.short	0x0004
        /*0082*/ 	.short	0x0020
        /*0084*/ 	.byte	0x00, 0xf5, 0x21, 0x00


	//----- nvinfo : EIATTR_KPARAM_INFO
	.align		4
.L_485:
        /*0088*/ 	.byte	0x04, 0x17
        /*008a*/ 	.short	(.L_487 - .L_486)
.L_486:
        /*008c*/ 	.word	0x00000000
        /*0090*/ 	.short	0x0003
        /*0092*/ 	.short	0x0018
        /*0094*/ 	.byte	0x00, 0xf5, 0x21, 0x00


	//----- nvinfo : EIATTR_KPARAM_INFO
	.align		4
.L_487:
        /*0098*/ 	.byte	0x04, 0x17
        /*009a*/ 	.short	(.L_489 - .L_488)
.L_488:
        /*009c*/ 	.word	0x00000000
        /*00a0*/ 	.short	0x0002
        /*00a2*/ 	.short	0x0010
        /*00a4*/ 	.byte	0x00, 0xf5, 0x21, 0x00


	//----- nvinfo : EIATTR_KPARAM_INFO
	.align		4
.L_489:
        /*00a8*/ 	.byte	0x04, 0x17
        /*00aa*/ 	.short	(.L_491 - .L_490)
.L_490:
        /*00ac*/ 	.word	0x00000000
        /*00b0*/ 	.short	0x0001
        /*00b2*/ 	.short	0x0008
        /*00b4*/ 	.byte	0x00, 0xf5, 0x21, 0x00


	//----- nvinfo : EIATTR_KPARAM_INFO
	.align		4
.L_491:
        /*00b8*/ 	.byte	0x04, 0x17
        /*00ba*/ 	.short	(.L_493 - .L_492)
.L_492:
        /*00bc*/ 	.word	0x00000000
        /*00c0*/ 	.short	0x0000
        /*00c2*/ 	.short	0x0000
        /*00c4*/ 	.byte	0x00, 0xf5, 0x21, 0x00


	//----- nvinfo : EIATTR_SPARSE_MMA_MASK
	.align		4
.L_493:
        /*00c8*/ 	.byte	0x03, 0x50
        /*00ca*/ 	.short	0x0000


	//----- nvinfo : EIATTR_MAXREG_COUNT
	.align		4
        /*00cc*/ 	.byte	0x03, 0x1b
        /*00ce*/ 	.short	0x00ff


	//----- nvinfo : EIATTR_MERCURY_ISA_VERSION
	.align		4
        /*00d0*/ 	.byte	0x03, 0x5f
        /*00d2*/ 	.short	0x0101


	//----- nvinfo : EIATTR_VRC_CTA_INIT_COUNT
	.align		4
        /*00d4*/ 	.byte	0x02, 0x4a
	.zero		1
	.zero		1


	//----- nvinfo : EIATTR_EXIT_INSTR_OFFSETS
	.align		4
        /*00d8*/ 	.byte	0x04, 0x1c
        /*00da*/ 	.short	(.L_495 - .L_494)


	//   ....[0]....
.L_494:
        /*00dc*/ 	.word	0x00001f80


	//   ....[1]....
        /*00e0*/ 	.word	0x00002010


	//----- nvinfo : EIATTR_CRS_STACK_SIZE
	.align		4
.L_495:
        /*00e4*/ 	.byte	0x04, 0x1e
        /*00e6*/ 	.short	(.L_497 - .L_496)
.L_496:
        /*00e8*/ 	.word	0x00000000


	//----- nvinfo : EIATTR_CBANK_PARAM_SIZE
	.align		4
.L_497:
        /*00ec*/ 	.byte	0x03, 0x19
        /*00ee*/ 	.short	0x0050


	//----- nvinfo : EIATTR_PARAM_CBANK
	.align		4
        /*00f0*/ 	.byte	0x04, 0x0a
        /*00f2*/ 	.short	(.L_499 - .L_498)
	.align		4
.L_498:
        /*00f4*/ 	.word	index@(.nv.constant0._Z20kernel_backward_rootPfS_S_S_S_S_S_S_iiii)
        /*00f8*/ 	.short	0x0380
        /*00fa*/ 	.short	0x0050


	//----- nvinfo : EIATTR_SW_WAR
	.align		4
.L_499:
        /*00fc*/ 	.byte	0x04, 0x36
        /*00fe*/ 	.short	(.L_501 - .L_500)
.L_500:
        /*0100*/ 	.word	0x00000008
.L_501:


//--------------------- .nv.info._Z19kernel_forward_rootPfS_S_S_S_S_iiii --------------------------
	.section	.nv.info._Z19kernel_forward_rootPfS_S_S_S_S_iiii,"",@"SHT_CUDA_INFO"
	.sectionflags	@""
	.align	4


	//----- nvinfo : EIATTR_CUDA_API_VERSION
	.align		4
        /*0000*/ 	.byte	0x04, 0x37
        /*0002*/ 	.short	(.L_503 - .L_502)
.L_502:
        /*0004*/ 	.word	0x00000082


	//----- nvinfo : EIATTR_KPARAM_INFO
	.align		4
.L_503:
        /*0008*/ 	.byte	0x04, 0x17
        /*000a*/ 	.short	(.L_505 - .L_504)
.L_504:
        /*000c*/ 	.word	0x00000000
        /*0010*/ 	.short	0x0009
        /*0012*/ 	.short	0x003c
        /*0014*/ 	.byte	0x00, 0xf0, 0x11, 0x00


	//----- nvinfo : EIATTR_KPARAM_INFO
	.align		4
.L_505:
        /*0018*/ 	.byte	0x04, 0x17
        /*001a*/ 	.short	(.L_507 - .L_506)
.L_506:
        /*001c*/ 	.word	0x00000000
        /*0020*/ 	.short	0x0008
        /*0022*/ 	.short	0x0038
        /*0024*/ 	.byte	0x00, 0xf0, 0x11, 0x00


	//----- nvinfo : EIATTR_KPARAM_INFO
	.align		4
.L_507:
        /*0028*/ 	.byte	0x04, 0x17
        /*002a*/ 	.short	(.L_509 - .L_508)
.L_508:
        /*002c*/ 	.word	0x00000000
        /*0030*/ 	.short	0x0007
        /*0032*/ 	.short	0x0034
        /*0034*/ 	.byte	0x00, 0xf0, 0x11, 0x00


	//----- nvinfo : EIATTR_KPARAM_INFO
	.align		4
.L_509:
        /*0038*/ 	.byte	0x04, 0x17
        /*003a*/ 	.short	(.L_511 - .L_510)
.L_510:
        /*003c*/ 	.word	0x00000000
        /*0040*/ 	.short	0x0006
        /*0042*/ 	.short	0x0030
        /*0044*/ 	.byte	0x00, 0xf0, 0x11, 0x00


	//----- nvinfo : EIATTR_KPARAM_INFO
	.align		4
.L_511:
        /*0048*/ 	.byte	0x04, 0x17
        /*004a*/ 	.short	(.L_513 - .L_512)
.L_512:
        /*004c*/ 	.word	0x00000000
        /*0050*/ 	.short	0x0005
        /*0052*/ 	.short	0x0028
        /*0054*/ 	.byte	0x00, 0xf5, 0x21, 0x00


	//----- nvinfo : EIATTR_KPARAM_INFO
	.align		4
.L_513:
        /*0058*/ 	.byte	0x04, 0x17
        /*005a*/ 	.short	(.L_515 - .L_514)
.L_514:
        /*005c*/ 	.word	0x00000000
        /*0060*/ 	.short	0x0004
        /*0062*/ 	.short	0x0020
        /*0064*/ 	.byte	0x00, 0xf5, 0x21, 0x00


	//----- nvinfo : EIATTR_KPARAM_INFO
	.align		4
.L_515:
        /*0068*/ 	.byte	0x04, 0x17
        /*006a*/ 	.short	(.L_517 - .L_516)
.L_516:
        /*006c*/ 	.word	0x00000000
        /*0070*/ 	.short	0x0003
        /*0072*/ 	.short	0x0018
        /*0074*/ 	.byte	0x00, 0xf5, 0x21, 0x00


	//----- nvinfo : EIATTR_KPARAM_INFO
	.align		4
.L_517:
        /*0078*/ 	.byte	0x04, 0x17
        /*007a*/ 	.short	(.L_519 - .L_518)
.L_518:
        /*007c*/ 	.word	0x00000000
        /*0080*/ 	.short	0x0002
        /*0082*/ 	.short	0x0010
        /*0084*/ 	.byte	0x00, 0xf5, 0x21, 0x00


	//----- nvinfo : EIATTR_KPARAM_INFO
	.align		4
.L_519:
        /*0088*/ 	.byte	0x04, 0x17
        /*008a*/ 	.short	(.L_521 - .L_520)
.L_520:
        /*008c*/ 	.word	0x00000000
        /*0090*/ 	.short	0x0001
        /*0092*/ 	.short	0x0008
        /*0094*/ 	.byte	0x00, 0xf5, 0x21, 0x00


	//----- nvinfo : EIATTR_KPARAM_INFO
	.align		4
.L_521:
        /*0098*/ 	.byte	0x04, 0x17
        /*009a*/ 	.short	(.L_523 - .L_522)
.L_522:
        /*009c*/ 	.word	0x00000000
        /*00a0*/ 	.short	0x0000
        /*00a2*/ 	.short	0x0000
        /*00a4*/ 	.byte	0x00, 0xf5, 0x21, 0x00


	//----- nvinfo : EIATTR_SPARSE_MMA_MASK
	.align		4
.L_523:
        /*00a8*/ 	.byte	0x03, 0x50
        /*00aa*/ 	.short	0x0000


	//----- nvinfo : EIATTR_MAXREG_COUNT
	.align		4
        /*00ac*/ 	.byte	0x03, 0x1b
        /*00ae*/ 	.short	0x00ff


	//----- nvinfo : EIATTR_NUM_BARRIERS
	.align		4
        /*00b0*/ 	.byte	0x02, 0x4c
        /*00b2*/ 	.byte	0x01
	.zero		1


	//----- nvinfo : EIATTR_MERCURY_ISA_VERSION
	.align		4
        /*00b4*/ 	.byte	0x03, 0x5f
        /*00b6*/ 	.short	0x0101


	//----- nvinfo : EIATTR_VRC_CTA_INIT_COUNT
	.align		4
        /*00b8*/ 	.byte	0x02, 0x4a
	.zero		1
	.zero		1


	//----- nvinfo : EIATTR_EXIT_INSTR_OFFSETS
	.align		4
        /*00bc*/ 	.byte	0x04, 0x1c
        /*00be*/ 	.short	(.L_525 - .L_524)


	//   ....[0]....
.L_524:
        /*00c0*/ 	.word	0x00001d00


	//   ....[1]....
        /*00c4*/ 	.word	0x00001d80


	//----- nvinfo : EIATTR_CRS_STACK_SIZE
	.align		4
.L_525:
        /*00c8*/ 	.byte	0x04, 0x1e
        /*00ca*/ 	.short	(.L_527 - .L_526)
.L_526:
        /*00cc*/ 	.word	0x00000000


	//----- nvinfo : EIATTR_CBANK_PARAM_SIZE
	.align		4
.L_527:
        /*00d0*/ 	.byte	0x03, 0x19
        /*00d2*/ 	.short	0x0040


	//----- nvinfo : EIATTR_PARAM_CBANK
	.align		4
        /*00d4*/ 	.byte	0x04, 0x0a
        /*00d6*/ 	.short	(.L_529 - .L_528)
	.align		4
.L_528:
        /*00d8*/ 	.word	index@(.nv.constant0._Z19kernel_forward_rootPfS_S_S_S_S_iiii)
        /*00dc*/ 	.short	0x0380
        /*00de*/ 	.short	0x0040


	//----- nvinfo : EIATTR_SW_WAR
	.align		4
.L_529:
        /*00e0*/ 	.byte	0x04, 0x36
        /*00e2*/ 	.short	(.L_531 - .L_530)
.L_530:
        /*00e4*/ 	.word	0x00000008
.L_531:


//--------------------- .nv.callgraph             --------------------------
	.section	.nv.callgraph,"",@"SHT_CUDA_CALLGRAPH"
	.align	4
	.sectionentsize	8
	.align		4
        /*0000*/ 	.word	0x00000000
	.align		4
        /*0004*/ 	.word	0xffffffff
	.align		4
        /*0008*/ 	.word	0x00000000
	.align		4
        /*000c*/ 	.word	0xfffffffe
	.align		4
        /*0010*/ 	.word	0x00000000
	.align		4
        /*0014*/ 	.word	0xfffffffd
	.align		4
        /*0018*/ 	.word	0x00000000
	.align		4
        /*001c*/ 	.word	0xfffffffc


//--------------------- .text._Z18kernel_backward_d2PfS_S_S_S_S_S_iiii --------------------------
	.section	.text._Z18kernel_backward_d2PfS_S_S_S_S_S_iiii,"ax",@progbits
	.align	128
        .global         _Z18kernel_backward_d2PfS_S_S_S_S_S_iiii
        .type           _Z18kernel_backward_d2PfS_S_S_S_S_S_iiii,@function
        .size           _Z18kernel_backward_d2PfS_S_S_S_S_S_iiii,(.L_x_172 - _Z18kernel_backward_d2PfS_S_S_S_S_S_iiii)
        .other          _Z18kernel_backward_d2PfS_S_S_S_S_S_iiii,@"STO_CUDA_ENTRY STV_DEFAULT"
_Z18kernel_backward_d2PfS_S_S_S_S_S_iiii:
.text._Z18kernel_backward_d2PfS_S_S_S_S_S_iiii:
[----:B------:R-:W-:Y:S01]  /*0000*/  LDC R1, c[0x0][0x37c] ;  /* 0x0000df00ff017b82 */ /* 0x000fe20000000800 */
[----:B------:R-:W0:Y:S07]  /*0010*/  LDCU UR14, c[0x0][0x3bc] ;  /* 0x00007780ff0e77ac */ /* 0x000e2e0008000800 */
[----:B------:R-:W1:Y:S01]  /*0020*/  S2UR UR24, SR_CTAID.Y ;  /* 0x00000000001879c3 */ /* 0x000e620000002600 */
[----:B------:R-:W0:Y:S01]  /*0030*/  LDCU UR9, c[0x0][0x3c0] ;  /* 0x00007800ff0977ac */ /* 0x000e220008000800 */
[----:B------:R-:W-:-:S06]  /*0040*/  UMOV UR4, URZ ;  /* 0x000000ff00047c82 */ /* 0x000fcc0008000000 */
[----:B------:R-:W2:Y:S01]  /*0050*/  S2UR UR13, SR_CTAID.X ;  /* 0x00000000000d79c3 */ /* 0x000ea20000002500 */
[----:B0-----:R-:W-:-:S04]  /*0060*/  UIADD3 UR25, UPT, UPT, UR14, -UR9, URZ ;  /* 0x800000090e197290 */ /* 0x001fc8000fffe0ff */
[----:B------:R-:W-:Y:S02]  /*0070*/  UIADD3 UR6, UPT, UPT, URZ, -UR25, URZ ;  /* 0x80000019ff067290 */ /* 0x000fe4000fffe0ff */
[----:B------:R-:W-:-:S03]  /*0080*/  UISETP.NE.U32.AND UP2, UPT, UR25, URZ, UPT ;  /* 0x000000ff1900728c */ /* 0x000fc6000bf45070 */
[----:B------:R-:W0:Y:S08]  /*0090*/  I2F.U32.RP R0, UR25 ;  /* 0x0000001900007d06 */ /* 0x000e300008209000 */
[----:B0-----:R-:W0:Y:S02]  /*00a0*/  MUFU.RCP R0, R0 ;  /* 0x0000000000007308 */ /* 0x001e240000001000 */
[----:B0-----:R-:W-:-:S06]  /*00b0*/  IADD3 R2, PT, PT, R0, 0xffffffe, RZ ;  /* 0x0ffffffe00027810 */ /* 0x001fcc0007ffe0ff */
[----:B------:R-:W0:Y:S02]  /*00c0*/  F2I.FTZ.U32.TRUNC.NTZ R2, R2 ;  /* 0x0000000200027305 */ /* 0x000e24000021f000 */
[----:B0-----:R-:W-:-:S13]  /*00d0*/  R2UR UR5, R2 ;  /* 0x00000000020572ca */ /* 0x001fda00000e0000 */
[----:B------:R-:W-:-:S04]  /*00e0*/  UIMAD UR6, UR6, UR5, URZ ;  /* 0x00000005060672a4 */ /* 0x000fc8000f8e02ff */
[----:B------:R-:W-:-:S04]  /*00f0*/  UIMAD.WIDE.U32 UR4, UR5, UR6, UR4 ;  /* 0x00000006050472a5 */ /* 0x000fc8000f8e0004 */
[----:B-1----:R-:W-:Y:S02]  /*0100*/  UIMAD.WIDE.U32 UR6, UR5, UR24, URZ ;  /* 0x00000018050672a5 */ /* 0x002fe4000f8e00ff */
[----:B--2---:R-:W-:Y:S02]  /*0110*/  UIMAD.WIDE.U32 UR4, UR5, UR13, URZ ;  /* 0x0000000d050472a5 */ /* 0x004fe4000f8e00ff */
[----:B------:R-:W-:Y:S02]  /*0120*/  UIADD3 UR6, UPT, UPT, -UR7, URZ, URZ ;  /* 0x000000ff07067290 */ /* 0x000fe4000fffe1ff */
[----:B------:R-:W-:Y:S02]  /*0130*/  UIADD3 UR4, UPT, UPT, -UR5, URZ, URZ ;  /* 0x000000ff05047290 */ /* 0x000fe4000fffe1ff */
[----:B------:R-:W-:Y:S02]  /*0140*/  UIMAD UR6, UR25, UR6, UR24 ;  /* 0x00000006190672a4 */ /* 0x000fe4000f8e0218 */
[----:B------:R-:W-:-:S02]  /*0150*/  UIMAD UR13, UR25, UR4, UR13 ;  /* 0x00000004190d72a4 */ /* 0x000fc4000f8e020d */
[----:B------:R-:W-:Y:S02]  /*0160*/  UISETP.GE.U32.AND UP3, UPT, UR6, UR25, UPT ;  /* 0x000000190600728c */ /* 0x000fe4000bf66070 */
[----:B------:R-:W-:Y:S02]  /*0170*/  UISETP.GE.U32.AND UP0, UPT, UR13, UR25, UPT ;  /* 0x000000190d00728c */ /* 0x000fe4000bf06070 */
[----:B------:R-:W-:-:S07]  /*0180*/  ULOP3.LUT UR4, URZ, UR25, URZ, 0x33, !UPT ;  /* 0x00000019ff047292 */ /* 0x000fce000f8e33ff */
[----:B------:R-:W-:Y:S02]  /*0190*/  @UP3 UIADD3 UR6, UPT, UPT, -UR25, UR6, URZ ;  /* 0x0000000619063290 */ /* 0x000fe4000fffe1ff */
[----:B------:R-:W-:Y:S02]  /*01a0*/  @UP0 UIADD3 UR13, UPT, UPT, -UR25, UR13, URZ ;  /* 0x0000000d190d0290 */ /* 0x000fe4000fffe1ff */
[----:B------:R-:W-:Y:S02]  /*01b0*/  UISETP.GE.U32.AND UP4, UPT, UR6, UR25, UPT ;  /* 0x000000190600728c */ /* 0x000fe4000bf86070 */
[----:B------:R-:W-:-:S09]  /*01c0*/  UISETP.GE.U32.AND UP1, UPT, UR13, UR25, UPT ;  /* 0x000000190d00728c */ /* 0x000fd2000bf26070 */
[----:B------:R-:W-:Y:S02]  /*01d0*/  @UP4 UIADD3 UR6, UPT, UPT, -UR25, UR6, URZ ;  /* 0x0000000619064290 */ /* 0x000fe4000fffe1ff */
[----:B------:R-:W-:Y:S02]  /*01e0*/  @UP1 UIADD3 UR13, UPT, UPT, -UR25, UR13, URZ ;  /* 0x0000000d190d1290 */ /* 0x000fe4000fffe1ff */
[----:B------:R-:W-:Y:S02]  /*01f0*/  USEL UR6, UR4, UR6, !UP2 ;  /* 0x0000000604067287 */ /* 0x000fe4000d000000 */
[----:B------:R-:W-:Y:S02]  /*0200*/  USEL UR13, UR4, UR13, !UP2 ;  /* 0x0000000d040d7287 */ /* 0x000fe4000d000000 */
[----:B------:R-:W-:-:S04]  /*0210*/  UIADD3 UR6, UPT, UPT, UR6, 0x1, URZ ;  /* 0x0000000106067890 */ /* 0x000fc8000fffe0ff */
[----:B------:R-:W-:-:S04]  /*0220*/  UIADD3 UR22, UPT, UPT, UR6, UR9, UR13 ;  /* 0x0000000906167290 */ /* 0x000fc8000fffe00d */
[----:B------:R-:W-:-:S06]  /*0230*/  UISETP.GE.AND UP5, UPT, UR22, UR14, UPT ;  /* 0x0000000e1600728c */ /* 0x000fcc000bfa6270 */
[----:B------:R-:W-:-:S13]  /*0240*/  PLOP3.LUT P0, PT, PT, PT, UP5, 0x80, 0x8 ;  /* 0x000000000008781c */ /* 0x000fda0003f0f058 */
[----:B------:R-:W-:Y:S05]  /*0250*/  @P0 EXIT ;  /* 0x000000000000094d */ /* 0x000fea0003800000 */
[----:B------:R-:W-:-:S04]  /*0260*/  @UP3 UIADD3 UR7, UPT, UPT, UR7, 0x1, URZ ;  /* 0x0000000107073890 */ /* 0x000fc8000fffe0ff */
[----:B------:R-:W-:-:S04]  /*0270*/  @UP4 UIADD3 UR7, UPT, UPT, UR7, 0x1, URZ ;  /* 0x0000000107074890 */ /* 0x000fc8000fffe0ff */
[----:B------:R-:W-:-:S04]  /*0280*/  USEL UR7, UR4, UR7, !UP2 ;  /* 0x0000000704077287 */ /* 0x000fc8000d000000 */
[----:B------:R-:W-:-:S04]  /*0290*/  UIADD3 UR8, UPT, UPT, UR7, 0x1, URZ ;  /* 0x0000000107087890 */ /* 0x000fc8000fffe0ff */
[----:B------:R-:W-:-:S06]  /*02a0*/  UISETP.GE.AND UP3, UPT, UR8, UR9, UPT ;  /* 0x000000090800728c */ /* 0x000fcc000bf66270 */
[----:B------:R-:W-:-:S13]  /*02b0*/  PLOP3.LUT P0, PT, PT, PT, UP3, 0x80, 0x8 ;  /* 0x000000000008781c */ /* 0x000fda0003f0f038 */
[----:B------:R-:W-:Y:S05]  /*02c0*/  @P0 EXIT ;  /* 0x000000000000094d */ /* 0x000fea0003800000 */
[----:B------:R-:W0:Y:S01]  /*02d0*/  LDCU UR23, c[0x0][0x3c4] ;  /* 0x00007880ff1777ac */ /* 0x000e220008000800 */
[----:B------:R-:W1:Y:S01]  /*02e0*/  S2UR UR19, SR_CTAID.Z ;  /* 0x00000000001379c3 */ /* 0x000e620000002700 */
[----:B------:R-:W-:Y:S02]  /*02f0*/  @UP0 UIADD3 UR5, UPT, UPT, UR5, 0x1, URZ ;  /* 0x0000000105050890 */ /* 0x000fe4000fffe0ff */
[----:B------:R-:W-:Y:S02]  /*0300*/  UIMAD UR10, UR14, UR14, URZ ;  /* 0x0000000e0e0a72a4 */ /* 0x000fe4000f8e02ff */
[----:B------:R-:W-:Y:S02]  /*0310*/  @UP1 UIADD3 UR5, UPT, UPT, UR5, 0x1, URZ ;  /* 0x0000000105051890 */ /* 0x000fe4000fffe0ff */
[----:B------:R-:W-:Y:S01]  /*0320*/  UIADD3 UR11, UPT, UPT, UR13, UR7, URZ ;  /* 0x000000070d0b7290 */ /* 0x000fe2000fffe0ff */
[----:B------:R-:W2:Y:S01]  /*0330*/  S2R R18, SR_TID.X ;  /* 0x0000000000127919 */ /* 0x000ea20000002100 */
[----:B------:R-:W-:Y:S01]  /*0340*/  USEL UR12, UR4, UR5, !UP2 ;  /* 0x00000005040c7287 */ /* 0x000fe2000d000000 */
[----:B------:R-:W3:Y:S01]  /*0350*/  LDC.64 R8, c[0x0][0x380] ;  /* 0x0000e000ff087b82 */ /* 0x000ee20000000a00 */
[----:B------:R-:W4:Y:S01]  /*0360*/  LDCU.64 UR8, c[0x0][0x3b0] ;  /* 0x00007600ff0877ac */ /* 0x000f220008000a00 */
[----:B0-----:R-:W-:-:S02]  /*0370*/  UIMAD UR28, UR10, UR23, URZ ;  /* 0x000000170a1c72a4 */ /* 0x001fc4000f8e02ff */
[----:B------:R-:W-:-:S04]  /*0380*/  UIMAD UR17, UR12, UR10, URZ ;  /* 0x0000000a0c1172a4 */ /* 0x000fc8000f8e02ff */
[----:B------:R-:W0:Y:S01]  /*0390*/  LDC.64 R14, c[0x0][0x390] ;  /* 0x0000e400ff0e7b82 */ /* 0x000e220000000a00 */
[----:B------:R-:W-:Y:S02]  /*03a0*/  UIMAD UR32, UR28, UR14, URZ ;  /* 0x0000000e1c2072a4 */ /* 0x000fe4000f8e02ff */
[----:B------:R-:W-:Y:S02]  /*03b0*/  UIMAD UR26, UR13, UR28, URZ ;  /* 0x0000001c0d1a72a4 */ /* 0x000fe4000f8e02ff */
[----:B------:R-:W-:Y:S02]  /*03c0*/  UIMAD UR27, UR11, UR32, UR32 ;  /* 0x000000200b1b72a4 */ /* 0x000fe4000f8e0220 */
[----:B------:R-:W-:Y:S02]  /*03d0*/  UIADD3 UR16, UPT, UPT, UR6, UR11, URZ ;  /* 0x0000000b06107290 */ /* 0x000fe4000fffe0ff */
[----:B------:R-:W-:Y:S02]  /*03e0*/  UIMAD UR18, UR17, UR28, URZ ;  /* 0x0000001c111272a4 */ /* 0x000fe4000f8e02ff */
[----:B-1----:R-:W-:-:S02]  /*03f0*/  UIADD3 UR4, UPT, UPT, UR27, UR26, UR19 ;  /* 0x0000001a1b047290 */ /* 0x002fc4000fffe013 */
[----:B------:R-:W-:Y:S02]  /*0400*/  UIMAD UR10, UR14, UR23, URZ ;  /* 0x000000170e0a72a4 */ /* 0x000fe4000f8e02ff */
[----:B------:R-:W-:Y:S02]  /*0410*/  UIADD3 UR29, UPT, UPT, UR16, 0x1, URZ ;  /* 0x00000001101d7890 */ /* 0x000fe4000fffe0ff */
[----:B------:R-:W-:Y:S02]  /*0420*/  UIADD3 UR4, UPT, UPT, UR18, UR4, URZ ;  /* 0x0000000412047290 */ /* 0x000fe4000fffe0ff */
[----:B------:R-:W-:Y:S02]  /*0430*/  UIMAD UR33, UR22, UR23, URZ ;  /* 0x00000017162172a4 */ /* 0x000fe4000f8e02ff */
[----:B------:R-:W-:Y:S02]  /*0440*/  UIMAD UR4, UR29, UR10, UR4 ;  /* 0x0000000a1d0472a4 */ /* 0x000fe4000f8e0204 */
[----:B------:R-:W-:-:S02]  /*0450*/  UIMAD UR14, UR23, UR23, URZ ;  /* 0x00000017170e72a4 */ /* 0x000fc4000f8e02ff */
[----:B------:R-:W-:Y:S02]  /*0460*/  UIADD3 UR15, UPT, UPT, UR33, UR4, URZ ;  /* 0x00000004210f7290 */ /* 0x000fe4000fffe0ff */
[----:B------:R-:W-:Y:S02]  /*0470*/  UIMAD UR12, UR12, UR14, URZ ;  /* 0x0000000e0c0c72a4 */ /* 0x000fe4000f8e02ff */
[----:B----4-:R-:W-:Y:S02]  /*0480*/  UIMAD.WIDE UR4, UR15, 0x4, UR8 ;  /* 0x000000040f0478a5 */ /* 0x010fe4000f8e0208 */
[----:B------:R-:W-:Y:S01]  /*0490*/  UIMAD UR34, UR19, UR23, UR12 ;  /* 0x00000017132272a4 */ /* 0x000fe2000f8e020c */
[----:B------:R-:W1:Y:S03]  /*04a0*/  LDCU.64 UR20, c[0x0][0x358] ;  /* 0x00006b00ff1477ac */ /* 0x000e660008000a00 */
[----:B------:R-:W-:Y:S01]  /*04b0*/  MOV R10, UR4 ;  /* 0x00000004000a7c02 */ /* 0x000fe20008000f00 */
[----:B------:R-:W-:Y:S01]  /*04c0*/  IMAD.U32 R11, RZ, RZ, UR5 ;  /* 0x00000005ff0b7e24 */ /* 0x000fe2000f8e00ff */
[----:B------:R-:W-:Y:S01]  /*04d0*/  MOV R3, UR34 ;  /* 0x0000002200037c02 */ /* 0x000fe20008000f00 */
[----:B------:R-:W-:-:S02]  /*04e0*/  UIMAD UR31, UR13, UR32, URZ ;  /* 0x000000200d1f72a4 */ /* 0x000fc4000f8e02ff */
[----:B------:R-:W4:Y:S01]  /*04f0*/  LDCU.128 UR4, c[0x0][0x3a0] ;  /* 0x00007400ff0477ac */ /* 0x000f220008000c00 */
[----:B--2---:R-:W-:Y:S01]  /*0500*/  LEA R3, R3, R18, 0x2 ;  /* 0x0000001203037211 */ /* 0x004fe200078e10ff */
[----:B------:R-:W-:Y:S02]  /*0510*/  UIMAD UR30, UR11, UR28, UR28 ;  /* 0x0000001c0b1e72a4 */ /* 0x000fe4000f8e021c */
[----:B------:R-:W-:Y:S02]  /*0520*/  UIADD3 UR14, UPT, UPT, UR18, UR31, UR19 ;  /* 0x0000001f120e7290 */ /* 0x000fe4000fffe013 */
[C---:B---3--:R-:W-:Y:S01]  /*0530*/  IMAD.WIDE R8, R3.reuse, 0x4, R8 ;  /* 0x0000000403087825 */ /* 0x048fe200078e0208 */
[----:B------:R-:W-:Y:S01]  /*0540*/  MOV R17, UR23 ;  /* 0x0000001700117c02 */ /* 0x000fe20008000f00 */
[----:B------:R-:W-:Y:S02]  /*0550*/  UIADD3 UR19, UPT, UPT, UR30, UR14, URZ ;  /* 0x0000000e1e137290 */ /* 0x000fe4000fffe0ff */
[----:B0-----:R-:W-:Y:S01]  /*0560*/  IMAD.WIDE R14, R3, 0x4, R14 ;  /* 0x00000004030e7825 */ /* 0x001fe200078e020e */
[----:B------:R-:W-:Y:S01]  /*0570*/  MOV R21, UR23 ;  /* 0x0000001700157c02 */ /* 0x000fe20008000f00 */
[----:B-1----:R-:W2:Y:S01]  /*0580*/  LDG.E R10, desc[UR20][R10.64] ;  /* 0x000000140a0a7981 */ /* 0x002ea2000c1e1900 */
[----:B------:R-:W-:Y:S01]  /*0590*/  UIMAD UR19, UR29, UR10, UR19 ;  /* 0x0000000a1d1372a4 */ /* 0x000fe2000f8e0213 */
[----:B------:R-:W-:Y:S01]  /*05a0*/  IMAD.U32 R13, RZ, RZ, UR23 ;  /* 0x00000017ff0d7e24 */ /* 0x000fe2000f8e00ff */
[----:B------:R-:W-:Y:S01]  /*05b0*/  MOV R25, UR23 ;  /* 0x0000001700197c02 */ /* 0x000fe20008000f00 */
[----:B------:R-:W-:Y:S01]  /*05c0*/  IMAD.WIDE R16, R17, 0x4, R8 ;  /* 0x0000000411107825 */ /* 0x000fe200078e0208 */
[----:B------:R-:W-:-:S02]  /*05d0*/  UIADD3 UR19, UPT, UPT, UR33, UR19, URZ ;  /* 0x0000001321137290 */ /* 0x000fc4000fffe0ff */
[----:B----4-:R-:W-:Y:S01]  /*05e0*/  UIMAD.WIDE UR14, UR15, 0x4, UR6 ;  /* 0x000000040f0e78a5 */ /* 0x010fe2000f8e0206 */
[----:B------:R-:W-:Y:S01]  /*05f0*/  IMAD.WIDE R12, R13, 0x4, R14 ;  /* 0x000000040d0c7825 */ /* 0x000fe200078e020e */
[----:B------:R-:W-:Y:S01]  /*0600*/  UIMAD.WIDE UR8, UR19, 0x4, UR8 ;  /* 0x00000004130878a5 */ /* 0x000fe2000f8e0208 */
[----:B------:R-:W-:Y:S02]  /*0610*/  MOV R23, UR23 ;  /* 0x0000001700177c02 */ /* 0x000fe40008000f00 */
[----:B------:R-:W-:Y:S01]  /*0620*/  IMAD.WIDE R20, R21, 0x4, R16 ;  /* 0x0000000415147825 */ /* 0x000fe200078e0210 */
[----:B------:R-:W-:Y:S02]  /*0630*/  MOV R27, UR23 ;  /* 0x00000017001b7c02 */ /* 0x000fe40008000f00 */
[----:B------:R-:W-:Y:S01]  /*0640*/  MOV R5, UR15 ;  /* 0x0000000f00057c02 */ /* 0x000fe20008000f00 */
[----:B------:R-:W-:Y:S01]  /*0650*/  IMAD.WIDE R24, R25, 0x4, R12 ;  /* 0x0000000419187825 */ /* 0x000fe200078e020c */
[----:B------:R-:W-:-:S03]  /*0660*/  MOV R28, UR8 ;  /* 0x00000008001c7c02 */ /* 0x000fc60008000f00 */
[----:B------:R-:W-:Y:S01]  /*0670*/  IMAD.U32 R4, RZ, RZ, UR14 ;  /* 0x0000000eff047e24 */ /* 0x000fe2000f8e00ff */
[----:B------:R-:W5:Y:S01]  /*0680*/  LDG.E R6, desc[UR20][R24.64] ;  /* 0x0000001418067981 */ /* 0x000f62000c1e1900 */
[----:B------:R-:W-:Y:S02]  /*0690*/  IMAD.U32 R29, RZ, RZ, UR9 ;  /* 0x00000009ff1d7e24 */ /* 0x000fe4000f8e00ff */
[----:B------:R-:W-:Y:S01]  /*06a0*/  IMAD.WIDE R22, R23, 0x4, R20 ;  /* 0x0000000417167825 */ /* 0x000fe200078e0214 */
[----:B------:R-:W5:Y:S01]  /*06b0*/  LDG.E R0, desc[UR20][R4.64] ;  /* 0x0000001404007981 */ /* 0x000f62000c1e1900 */
[----:B------:R-:W-:Y:S02]  /*06c0*/  UIMAD.WIDE UR14, UR19, 0x4, UR6 ;  /* 0x00000004130e78a5 */ /* 0x000fe4000f8e0206 */
[----:B------:R-:W-:Y:S01]  /*06d0*/  IMAD.WIDE R26, R27, 0x4, R24 ;  /* 0x000000041b1a7825 */ /* 0x000fe200078e0218 */
[----:B------:R-:W5:Y:S01]  /*06e0*/  LDG.E R2, desc[UR20][R28.64] ;  /* 0x000000141c027981 */ /* 0x000f62000c1e1900 */
[----:B------:R-:W-:-:S02]  /*06f0*/  UISETP.GT.U32.AND UP0, UPT, UR25, UR24, UPT ;  /* 0x000000181900728c */ /* 0x000fc4000bf04070 */
[----:B------:R-:W-:Y:S01]  /*0700*/  IMAD.U32 R30, RZ, RZ, UR14 ;  /* 0x0000000eff1e7e24 */ /* 0x000fe2000f8e00ff */
[----:B------:R-:W5:Y:S01]  /*0710*/  LDG.E R7, desc[UR20][R26.64] ;  /* 0x000000141a077981 */ /* 0x000f62000c1e1900 */
[----:B------:R-:W-:-:S03]  /*0720*/  MOV R31, UR15 ;  /* 0x0000000f001f7c02 */ /* 0x000fc60008000f00 */
[----:B------:R-:W5:Y:S04]  /*0730*/  LDG.E R4, desc[UR20][R20.64] ;  /* 0x0000001414047981 */ /* 0x000f68000c1e1900 */
[----:B------:R-:W5:Y:S01]  /*0740*/  LDG.E R5, desc[UR20][R22.64] ;  /* 0x0000001416057981 */ /* 0x000f62000c1e1900 */
[----:B------:R-:W-:-:S03]  /*0750*/  USHF.L.U32 UR8, UR23, 0x2, URZ ;  /* 0x0000000217087899 */ /* 0x000fc600080006ff */
[----:B------:R0:W5:Y:S01]  /*0760*/  LDG.E R3, desc[UR20][R30.64] ;  /* 0x000000141e037981 */ /* 0x000162000c1e1900 */
[----:B------:R-:W-:Y:S01]  /*0770*/  UIMAD UR17, UR17, UR8, URZ ;  /* 0x00000008111172a4 */ /* 0x000fe2000f8e02ff */
[----:B------:R-:W-:Y:S01]  /*0780*/  IMAD.MOV.U32 R32, RZ, RZ, RZ ;  /* 0x000000ffff207224 */ /* 0x000fe200078e00ff */
[----:B------:R-:W-:Y:S02]  /*0790*/  UIMAD.WIDE UR6, UR18, 0x4, UR6 ;  /* 0x00000004120678a5 */ /* 0x000fe4000f8e0206 */
[----:B------:R-:W-:Y:S01]  /*07a0*/  UIMAD.WIDE UR4, UR17, 0x4, UR4 ;  /* 0x00000004110478a5 */ /* 0x000fe2000f8e0204 */
[----:B0-----:R-:W-:Y:S01]  /*07b0*/  HFMA2 R30, -RZ, RZ, 0, 0 ;  /* 0x00000000ff1e7431 */ /* 0x001fe200000001ff */
[----:B--2---:R-:W-:Y:S01]  /*07c0*/  R2UR UR14, R10 ;  /* 0x000000000a0e72ca */ /* 0x004fe200000e0000 */
[----:B------:R-:W-:-:S14]  /*07d0*/  BRA.U UP0, `(.L_x_0) ;  /* 0x0000000900447547 */ /* 0x000fdc000b800000 */
[----:B------:R-:W-:Y:S01]  /*07e0*/  UIMAD UR17, UR29, UR10, URZ ;  /* 0x0000000a1d1172a4 */ /* 0x000fe2000f8e02ff */
[----:B------:R0:W5:Y:S01]  /*07f0*/  LDG.E R10, desc[UR20][R16.64] ;  /* 0x00000014100a7981 */ /* 0x000162000c1e1900 */
[----:B------:R-:W-:Y:S02]  /*0800*/  USHF.L.U32 UR15, UR10, 0x2, URZ ;  /* 0x000000020a0f7899 */ /* 0x000fe400080006ff */
[----:B------:R-:W-:Y:S01]  /*0810*/  USHF.R.S32.HI UR25, URZ, 0x1f, UR17 ;  /* 0x0000001fff197899 */ /* 0x000fe20008011411 */
[----:B------:R1:W5:Y:S01]  /*0820*/  LDG.E R11, desc[UR20][R14.64] ;  /* 0x000000140e0b7981 */ /* 0x000362000c1e1900 */
[----:B------:R-:W-:-:S03]  /*0830*/  UIMAD UR9, UR11, UR15, UR15 ;  /* 0x0000000f0b0972a4 */ /* 0x000fc6000f8e020f */
[----:B------:R2:W5:Y:S01]  /*0840*/  LDG.E R12, desc[UR20][R12.64] ;  /* 0x000000140c0c7981 */ /* 0x000562000c1e1900 */
[----:B0-----:R-:W-:-:S03]  /*0850*/  MOV R17, UR13 ;  /* 0x0000000d00117c02 */ /* 0x001fc60008000f00 */
[----:B------:R0:W5:Y:S01]  /*0860*/  LDG.E R9, desc[UR20][R8.64] ;  /* 0x0000001408097981 */ /* 0x000162000c1e1900 */
[----:B-1----:R-:W-:Y:S01]  /*0870*/  MOV R15, UR17 ;  /* 0x00000011000f7c02 */ /* 0x002fe20008000f00 */
[----:B------:R-:W-:Y:S01]  /*0880*/  USHF.R.S32.HI UR24, URZ, 0x1f, UR27 ;  /* 0x0000001fff187899 */ /* 0x000fe2000801141b */
[----:B------:R-:W-:Y:S01]  /*0890*/  MOV R25, UR17 ;  /* 0x0000001100197c02 */ /* 0x000fe20008000f00 */
[--C-:B--2---:R-:W-:Y:S01]  /*08a0*/  IMAD R13, R17, UR15, R18.reuse ;  /* 0x0000000f110d7c24 */ /* 0x104fe2000f8e0212 */
[----:B------:R-:W-:Y:S02]  /*08b0*/  MOV R17, UR17 ;  /* 0x0000001100117c02 */ /* 0x000fe40008000f00 */
[--C-:B------:R-:W-:Y:S01]  /*08c0*/  IADD3 R26, PT, PT, R15, UR30, R18.reuse ;  /* 0x0000001e0f1a7c10 */ /* 0x100fe2000fffe012 */
[----:B------:R-:W-:Y:S01]  /*08d0*/  IMAD.U32 R15, RZ, RZ, UR9 ;  /* 0x00000009ff0f7e24 */ /* 0x000fe2000f8e00ff */
[----:B------:R-:W-:Y:S01]  /*08e0*/  UIMAD UR18, UR13, UR8, URZ ;  /* 0x000000080d1272a4 */ /* 0x000fe2000f8e02ff */
[----:B------:R-:W-:Y:S01]  /*08f0*/  IMAD.U32 R29, RZ, RZ, UR25 ;  /* 0x00000019ff1d7e24 */ /* 0x000fe2000f8e00ff */
[----:B------:R-:W-:Y:S01]  /*0900*/  UIMAD UR19, UR11, UR8, UR8 ;  /* 0x000000080b1372a4 */ /* 0x000fe2000f8e0208 */
[----:B------:R-:W-:Y:S01]  /*0910*/  IMAD.U32 R27, RZ, RZ, UR17 ;  /* 0x00000011ff1b7e24 */ /* 0x000fe2000f8e00ff */
[----:B------:R-:W-:Y:S01]  /*0920*/  USHF.R.S32.HI UR35, URZ, 0x1f, UR26 ;  /* 0x0000001fff237899 */ /* 0x000fe2000801141a */
[--C-:B------:R-:W-:Y:S01]  /*0930*/  IADD3 R24, P4, P5, R17, UR27, R18.reuse ;  /* 0x0000001b11187c10 */ /* 0x100fe2000fd9e012 */
[----:B------:R-:W-:Y:S01]  /*0940*/  USHF.R.S32.HI UR9, URZ, 0x1f, UR9 ;  /* 0x0000001fff097899 */ /* 0x000fe20008011409 */
[----:B------:R-:W-:-:S02]  /*0950*/  IADD3 R25, P1, P0, R25, UR26, R18 ;  /* 0x0000001a19197c10 */ /* 0x000fc4000f83e012 */
[----:B0-----:R-:W-:Y:S01]  /*0960*/  MOV R8, UR25 ;  /* 0x0000001900087c02 */ /* 0x001fe20008000f00 */
[----:B------:R-:W-:Y:S01]  /*0970*/  USHF.R.S32.HI UR34, URZ, 0x1f, UR33 ;  /* 0x0000001fff227899 */ /* 0x000fe20008011421 */
[----:B------:R-:W-:Y:S01]  /*0980*/  IADD3.X R29, PT, PT, R29, UR24, RZ, P4, P5 ;  /* 0x000000181d1d7c10 */ /* 0x000fe2000a7ea4ff */
[----:B------:R-:W-:Y:S01]  /*0990*/  USHF.R.S32.HI UR36, URZ, 0x1f, UR23 ;  /* 0x0000001fff247899 */ /* 0x000fe20008011417 */
[----:B------:R-:W-:Y:S02]  /*09a0*/  MOV R19, UR19 ;  /* 0x0000001300137c02 */ /* 0x000fe40008000f00 */
[--C-:B------:R-:W-:Y:S02]  /*09b0*/  IADD3 R27, PT, PT, R27, UR31, R18.reuse ;  /* 0x0000001f1b1b7c10 */ /* 0x100fe4000fffe012 */
[----:B------:R-:W-:Y:S02]  /*09c0*/  IADD3 R15, P2, P3, R15, UR23, R18 ;  /* 0x000000170f0f7c10 */ /* 0x000fe4000fb5e012 */
[----:B------:R-:W-:-:S02]  /*09d0*/  IADD3 R16, P6, PT, R18, UR18, RZ ;  /* 0x0000001212107c10 */ /* 0x000fc4000ffde0ff */
[----:B------:R-:W-:Y:S02]  /*09e0*/  MOV R17, UR18 ;  /* 0x0000001200117c02 */ /* 0x000fe40008000f00 */
[----:B------:R-:W-:Y:S02]  /*09f0*/  IADD3 R24, P4, PT, R24, UR33, RZ ;  /* 0x0000002118187c10 */ /* 0x000fe4000ff9e0ff */
[----:B------:R-:W-:Y:S02]  /*0a00*/  IADD3 R25, P5, PT, R25, UR33, RZ ;  /* 0x0000002119197c10 */ /* 0x000fe4000ffbe0ff */
[----:B------:R-:W-:Y:S02]  /*0a10*/  MOV R28, UR9 ;  /* 0x00000009001c7c02 */ /* 0x000fe40008000f00 */
[----:B------:R-:W-:Y:S01]  /*0a20*/  IADD3.X R8, PT, PT, R8, UR35, RZ, P1, P0 ;  /* 0x0000002308087c10 */ /* 0x000fe20008fe04ff */
[----:B------:R-:W-:Y:S01]  /*0a30*/  IMAD.MOV.U32 R30, RZ, RZ, RZ ;  /* 0x000000ffff1e7224 */ /* 0x000fe200078e00ff */
[----:B------:R-:W-:Y:S01]  /*0a40*/  IADD3 R14, PT, PT, R19, UR23, R18 ;  /* 0x00000017130e7c10 */ /* 0x000fe2000fffe012 */
[----:B------:R-:W-:Y:S01]  /*0a50*/  VIADD R26, R26, UR33 ;  /* 0x000000211a1a7c36 */ /* 0x000fe20008000000 */
[----:B------:R-:W-:-:S02]  /*0a60*/  MOV R32, RZ ;  /* 0x000000ff00207202 */ /* 0x000fc40000000f00 */
[----:B------:R-:W-:Y:S02]  /*0a70*/  LEA.HI.X.SX32 R17, R17, RZ, 0x1, P6 ;  /* 0x000000ff11117211 */ /* 0x000fe400030f0eff */
[----:B------:R-:W-:Y:S02]  /*0a80*/  IADD3 R27, PT, PT, R27, UR33, RZ ;  /* 0x000000211b1b7c10 */ /* 0x000fe4000fffe0ff */
[----:B------:R-:W-:Y:S02]  /*0a90*/  IADD3.X R28, PT, PT, R28, UR36, RZ, P2, P3 ;  /* 0x000000241c1c7c10 */ /* 0x000fe400097e64ff */
[----:B------:R-:W-:Y:S02]  /*0aa0*/  IADD3.X R29, PT, PT, R29, UR34, RZ, P4, !PT ;  /* 0x000000221d1d7c10 */ /* 0x000fe4000a7fe4ff */
[----:B------:R-:W-:-:S07]  /*0ab0*/  IADD3.X R8, PT, PT, R8, UR34, RZ, P5, !PT ;  /* 0x0000002208087c10 */ /* 0x000fce000affe4ff */
.L_x_1:
[----:B------:R-:W-:Y:S01]  /*0ac0*/  UIMAD UR9, UR32, UR13, UR32 ;  /* 0x0000000d200972a4 */ /* 0x000fe2000f8e0220 */
[----:B------:R-:W-:Y:S01]  /*0ad0*/  MOV R21, 0x4 ;  /* 0x0000000400157802 */ /* 0x000fe20000000f00 */
[----:B------:R-:W-:Y:S01]  /*0ae0*/  UIMAD UR17, UR8, UR13, UR8 ;  /* 0x0000000d081172a4 */ /* 0x000fe2000f8e0208 */
[----:B------:R-:W-:-:S03]  /*0af0*/  IMAD.MOV.U32 R19, RZ, RZ, 0x4 ;  /* 0x00000004ff137424 */ /* 0x000fc600078e00ff */
[----:B------:R-:W-:Y:S02]  /*0b00*/  IADD3 R20, PT, PT, R26, UR9, RZ ;  /* 0x000000091a147c10 */ /* 0x000fe4000fffe0ff */
[----:B------:R-:W-:-:S03]  /*0b10*/  IADD3 R18, PT, PT, R13, UR17, RZ ;  /* 0x000000110d127c10 */ /* 0x000fc6000fffe0ff */
[----:B------:R-:W-:-:S04]  /*0b20*/  IMAD.WIDE R20, R20, R21, UR6 ;  /* 0x0000000614147e25 */ /* 0x000fc8000f8e0215 */
[----:B------:R-:W-:Y:S02]  /*0b30*/  IMAD.WIDE R18, R18, R19, UR4 ;  /* 0x0000000412127e25 */ /* 0x000fe4000f8e0213 */
[----:B------:R-:W2:Y:S04]  /*0b40*/  LDG.E R20, desc[UR20][R20.64] ;  /* 0x0000001414147981 */ /* 0x000ea8000c1e1900 */
[----:B------:R-:W2:Y:S01]  /*0b50*/  LDG.E R19, desc[UR20][R18.64] ;  /* 0x0000001412137981 */ /* 0x000ea2000c1e1900 */
[----:B------:R-:W-:Y:S02]  /*0b60*/  HFMA2 R35, -RZ, RZ, 3.7421875, 0 ;  /* 0x437c0000ff237431 */ /* 0x000fe400000001ff */
[----:B------:R-:W-:Y:S01]  /*0b70*/  IMAD.MOV.U32 R33, RZ, RZ, 0x3bbb989d ;  /* 0x3bbb989dff217424 */ /* 0x000fe200078e00ff */
[----:B------:R-:W-:-:S02]  /*0b80*/  UIMAD UR18, UR28, UR13, UR28 ;  /* 0x0000000d1c1272a4 */ /* 0x000fc4000f8e021c */
[----:B------:R-:W-:Y:S01]  /*0b90*/  UIMAD UR19, UR15, UR13, UR15 ;  /* 0x0000000d0f1372a4 */ /* 0x000fe2000f8e020f */
[----:B--2---:R-:W-:-:S04]  /*0ba0*/  FADD R22, R20, R19 ;  /* 0x0000001314167221 */ /* 0x004fc80000000000 */
[----:B-----5:R-:W-:-:S04]  /*0bb0*/  FADD R23, R9, R22 ;  /* 0x0000001609177221 */ /* 0x020fc80000000000 */
[----:B------:R-:W-:Y:S01]  /*0bc0*/  FADD R36, -R2, R23 ;  /* 0x0000001702247221 */ /* 0x000fe20000000100 */
[----:B------:R-:W-:-:S03]  /*0bd0*/  FADD R23, R11, R22 ;  /* 0x000000160b177221 */ /* 0x000fc60000000000 */
[----:B------:R-:W-:-:S04]  /*0be0*/  FFMA.SAT R34, R36, R33, 0.5 ;  /* 0x3f00000024227423 */ /* 0x000fc80000002021 */
[----:B------:R-:W-:Y:S01]  /*0bf0*/  FFMA.RM R22, R34, R35, 12582913 ;  /* 0x4b40000122167423 */ /* 0x000fe20000004023 */
[----:B------:R-:W-:-:S03]  /*0c00*/  FADD R34, -R3, R23 ;  /* 0x0000001703227221 */ /* 0x000fc60000000100 */
[----:B------:R-:W-:Y:S01]  /*0c10*/  FADD R21, R22, -12583039 ;  /* 0xcb40007f16157421 */ /* 0x000fe20000000000 */
[----:B------:R-:W-:Y:S01]  /*0c20*/  FFMA.SAT R18, R34, R33, 0.5 ;  /* 0x3f00000022127423 */ /* 0x000fe20000002021 */
[----:B------:R-:W-:Y:S02]  /*0c30*/  SHF.L.U32 R31, R22, 0x17, RZ ;  /* 0x00000017161f7819 */ /* 0x000fe400000006ff */
[----:B------:R-:W-:Y:S01]  /*0c40*/  FFMA R21, R36, 1.4426950216293334961, -R21 ;  /* 0x3fb8aa3b24157823 */ /* 0x000fe20000000815 */
[----:B------:R-:W-:Y:S01]  /*0c50*/  FFMA.RM R18, R18, R35, 12582913 ;  /* 0x4b40000112127423 */ /* 0x000fe20000004023 */
[----:B------:R-:W-:Y:S02]  /*0c60*/  MOV R22, UR18 ;  /* 0x0000001200167c02 */ /* 0x000fe40008000f00 */
[----:B------:R-:W-:Y:S01]  /*0c70*/  FFMA R21, R36, 1.925963033500011079e-08, R21 ;  /* 0x32a5706024157823 */ /* 0x000fe20000000015 */
[C---:B------:R-:W-:Y:S01]  /*0c80*/  FADD R19, R18.reuse, -12583039 ;  /* 0xcb40007f12137421 */ /* 0x040fe20000000000 */
[----:B------:R-:W-:-:S02]  /*0c90*/  IMAD.SHL.U32 R18, R18, 0x800000, RZ ;  /* 0x0080000012127824 */ /* 0x000fc400078e00ff */
[----:B------:R-:W0:Y:S01]  /*0ca0*/  MUFU.EX2 R20, R21 ;  /* 0x0000001500147308 */ /* 0x000e220000000800 */
[----:B------:R-:W-:-:S04]  /*0cb0*/  FFMA R19, R34, 1.4426950216293334961, -R19 ;  /* 0x3fb8aa3b22137823 */ /* 0x000fc80000000813 */
[----:B------:R-:W-:-:S06]  /*0cc0*/  FFMA R23, R34, 1.925963033500011079e-08, R19 ;  /* 0x32a5706022177823 */ /* 0x000fcc0000000013 */
[----:B------:R-:W1:Y:S01]  /*0cd0*/  MUFU.EX2 R23, R23 ;  /* 0x0000001700177308 */ /* 0x000e620000000800 */
[----:B0-----:R-:W-:Y:S01]  /*0ce0*/  FMUL R31, R31, R20 ;  /* 0x000000141f1f7220 */ /* 0x001fe20000400000 */
[----:B------:R-:W-:-:S04]  /*0cf0*/  IADD3 R20, P0, PT, R24, UR18, RZ ;  /* 0x0000001218147c10 */ /* 0x000fc8000ff1e0ff */
[----:B------:R-:W-:Y:S01]  /*0d00*/  LEA.HI.X.SX32 R37, R22, R29, 0x1, P0 ;  /* 0x0000001d16257211 */ /* 0x000fe200000f0eff */
[----:B-1----:R-:W-:Y:S01]  /*0d10*/  FMUL R19, R18, R23 ;  /* 0x0000001712137220 */ /* 0x002fe20000400000 */
[----:B------:R-:W-:-:S03]  /*0d20*/  LEA R18, P0, R20, UR6, 0x2 ;  /* 0x0000000614127c11 */ /* 0x000fc6000f8010ff */
[----:B------:R-:W-:Y:S01]  /*0d30*/  FMUL R34, R0, R19 ;  /* 0x0000001300227220 */ /* 0x000fe20000400000 */
[----:B------:R-:W-:Y:S02]  /*0d40*/  LEA.HI.X R19, R20, UR7, R37, 0x2, P0 ;  /* 0x0000000714137c11 */ /* 0x000fe400080f1425 */
[----:B------:R-:W-:Y:S01]  /*0d50*/  IADD3 R20, P0, PT, R16, UR19, RZ ;  /* 0x0000001310147c10 */ /* 0x000fe2000ff1e0ff */
[----:B------:R-:W-:Y:S01]  /*0d60*/  FFMA R37, R31, UR14, R34 ;  /* 0x0000000e1f257c23 */ /* 0x000fe20008000022 */
[----:B------:R-:W-:-:S04]  /*0d70*/  MOV R22, UR19 ;  /* 0x0000001300167c02 */ /* 0x000fc80008000f00 */
[----:B------:R-:W-:Y:S01]  /*0d80*/  LEA.HI.X.SX32 R21, R22, R17, 0x1, P0 ;  /* 0x0000001116157211 */ /* 0x000fe200000f0eff */
[----:B------:R0:W-:Y:S01]  /*0d90*/  REDG.E.ADD.F32.FTZ.RN.STRONG.GPU desc[UR20][R18.64], R37 ;  /* 0x00000025120079a6 */ /* 0x0001e2000c12f314 */
[----:B------:R-:W-:-:S04]  /*0da0*/  LEA R22, P0, R20, UR4, 0x2 ;  /* 0x0000000414167c11 */ /* 0x000fc8000f8010ff */
[----:B------:R-:W-:Y:S01]  /*0db0*/  LEA.HI.X R23, R20, UR5, R21, 0x2, P0 ;  /* 0x0000000514177c11 */ /* 0x000fe200080f1415 */
[----:B------:R-:W-:Y:S01]  /*0dc0*/  IMAD.MOV.U32 R36, RZ, RZ, 0x4 ;  /* 0x00000004ff247424 */ /* 0x000fe200078e00ff */
[----:B------:R-:W-:Y:S01]  /*0dd0*/  IADD3 R20, PT, PT, R27, UR18, RZ ;  /* 0x000000121b147c10 */ /* 0x000fe2000fffe0ff */
[----:B------:R-:W-:Y:S02]  /*0de0*/  VIADD R21, R14, UR19 ;  /* 0x000000130e157c36 */ /* 0x000fe40008000000 */
[----:B------:R1:W-:Y:S02]  /*0df0*/  REDG.E.ADD.F32.FTZ.RN.STRONG.GPU desc[UR20][R22.64], R37 ;  /* 0x00000025160079a6 */ /* 0x0003e4000c12f314 */
[----:B0-----:R-:W-:-:S06]  /*0e00*/  IMAD.WIDE R18, R20, R36, UR6 ;  /* 0x0000000614127e25 */ /* 0x001fcc000f8e0224 */
[----:B------:R-:W2:Y:S01]  /*0e10*/  LDG.E R18, desc[UR20][R18.64] ;  /* 0x0000001412127981 */ /* 0x000ea2000c1e1900 */
[----:B-1----:R-:W-:-:S05]  /*0e20*/  MOV R22, 0x4 ;  /* 0x0000000400167802 */ /* 0x002fca0000000f00 */
[----:B------:R-:W-:-:S06]  /*0e30*/  IMAD.WIDE R20, R21, R22, UR4 ;  /* 0x0000000415147e25 */ /* 0x000fcc000f8e0216 */
[----:B------:R-:W2:Y:S02]  /*0e40*/  LDG.E R21, desc[UR20][R20.64] ;  /* 0x0000001414157981 */ /* 0x000ea4000c1e1900 */
[----:B--2---:R-:W-:-:S04]  /*0e50*/  FADD R36, R18, R21 ;  /* 0x0000001512247221 */ /* 0x004fc80000000000 */
[--C-:B------:R-:W-:Y:S01]  /*0e60*/  FADD R18, R12, R36.reuse ;  /* 0x000000240c127221 */ /* 0x100fe20000000000 */
[----:B------:R-:W-:-:S03]  /*0e70*/  FADD R23, R10, R36 ;  /* 0x000000240a177221 */ /* 0x000fc60000000000 */
[----:B------:R-:W-:Y:S01]  /*0e80*/  FADD R36, -R3, R18 ;  /* 0x0000001203247221 */ /* 0x000fe20000000100 */
[----:B------:R-:W-:-:S03]  /*0e90*/  FADD R22, -R2, R23 ;  /* 0x0000001702167221 */ /* 0x000fc60000000100 */
[----:B------:R-:W-:-:S04]  /*0ea0*/  FFMA.SAT R23, R36, R33, 0.5 ;  /* 0x3f00000024177423 */ /* 0x000fc80000002021 */
[----:B------:R-:W-:Y:S01]  /*0eb0*/  FFMA.RM R23, R23, R35, 12582913 ;  /* 0x4b40000117177423 */ /* 0x000fe20000004023 */
[----:B------:R-:W-:-:S03]  /*0ec0*/  FFMA.SAT R33, R22, R33, 0.5 ;  /* 0x3f00000016217423 */ /* 0x000fc60000002021 */
[----:B------:R-:W-:Y:S01]  /*0ed0*/  FADD R19, R23, -12583039 ;  /* 0xcb40007f17137421 */ /* 0x000fe20000000000 */
[----:B------:R-:W-:-:S03]  /*0ee0*/  FFMA.RM R35, R33, R35, 12582913 ;  /* 0x4b40000121237423 */ /* 0x000fc60000004023 */
[----:B------:R-:W-:-:S04]  /*0ef0*/  FFMA R19, R36, 1.4426950216293334961, -R19 ;  /* 0x3fb8aa3b24137823 */ /* 0x000fc80000000813 */
[----:B------:R-:W-:Y:S01]  /*0f00*/  FFMA R36, R36, 1.925963033500011079e-08, R19 ;  /* 0x32a5706024247823 */ /* 0x000fe20000000013 */
[----:B------:R-:W-:-:S04]  /*0f10*/  FADD R19, R35, -12583039 ;  /* 0xcb40007f23137421 */ /* 0x000fc80000000000 */
[----:B------:R-:W-:-:S04]  /*0f20*/  FFMA R19, R22, 1.4426950216293334961, -R19 ;  /* 0x3fb8aa3b16137823 */ /* 0x000fc80000000813 */
[----:B------:R-:W-:-:S04]  /*0f30*/  FFMA R20, R22, 1.925963033500011079e-08, R19 ;  /* 0x32a5706016147823 */ /* 0x000fc80000000013 */
[----:B------:R-:W0:Y:S01]  /*0f40*/  MUFU.EX2 R19, R20 ;  /* 0x0000001400137308 */ /* 0x000e220000000800 */
[----:B------:R-:W-:Y:S01]  /*0f50*/  SHF.L.U32 R22, R35, 0x17, RZ ;  /* 0x0000001723167819 */ /* 0x000fe200000006ff */
[----:B------:R-:W-:-:S06]  /*0f60*/  IMAD.U32 R33, RZ, RZ, UR9 ;  /* 0x00000009ff217e24 */ /* 0x000fcc000f8e00ff */
[----:B------:R-:W1:Y:S01]  /*0f70*/  MUFU.EX2 R36, R36 ;  /* 0x0000002400247308 */ /* 0x000e620000000800 */
[----:B------:R-:W-:Y:S02]  /*0f80*/  IADD3 R21, P0, PT, R25, UR9, RZ ;  /* 0x0000000919157c10 */ /* 0x000fe4000ff1e0ff */
[----:B------:R-:W-:Y:S01]  /*0f90*/  SHF.L.U32 R23, R23, 0x17, RZ ;  /* 0x0000001717177819 */ /* 0x000fe200000006ff */
[----:B0-----:R-:W-:Y:S01]  /*0fa0*/  FMUL R22, R22, R19 ;  /* 0x0000001316167220 */ /* 0x001fe20000400000 */
[----:B------:R-:W-:Y:S02]  /*0fb0*/  LEA.HI.X.SX32 R19, R33, R8, 0x1, P0 ;  /* 0x0000000821137211 */ /* 0x000fe400000f0eff */
[C---:B------:R-:W-:Y:S02]  /*0fc0*/  LEA R18, P0, R21.reuse, UR6, 0x2 ;  /* 0x0000000615127c11 */ /* 0x040fe4000f8010ff */
[----:B------:R-:W-:Y:S02]  /*0fd0*/  MOV R35, UR17 ;  /* 0x0000001100237c02 */ /* 0x000fe40008000f00 */
[----:B------:R-:W-:Y:S01]  /*0fe0*/  LEA.HI.X R19, R21, UR7, R19, 0x2, P0 ;  /* 0x0000000715137c11 */ /* 0x000fe200080f1413 */
[----:B-1----:R-:W-:Y:S01]  /*0ff0*/  FMUL R23, R23, R36 ;  /* 0x0000002417177220 */ /* 0x002fe20000400000 */
[----:B------:R-:W-:-:S03]  /*1000*/  IADD3 R21, P0, PT, R15, UR17, RZ ;  /* 0x000000110f157c10 */ /* 0x000fc6000ff1e0ff */
[----:B------:R-:W-:Y:S01]  /*1010*/  FMUL R23, R0, R23 ;  /* 0x0000001700177220 */ /* 0x000fe20000400000 */
[----:B------:R-:W-:Y:S02]  /*1020*/  LEA.HI.X.SX32 R36, R35, R28, 0x1, P0 ;  /* 0x0000001c23247211 */ /* 0x000fe400000f0eff */
[----:B------:R-:W-:Y:S01]  /*1030*/  LEA R20, P0, R21, UR4, 0x2 ;  /* 0x0000000415147c11 */ /* 0x000fe2000f8010ff */
[----:B------:R-:W-:-:S03]  /*1040*/  FFMA R33, R22, UR14, R23 ;  /* 0x0000000e16217c23 */ /* 0x000fc60008000017 */
[----:B------:R-:W-:Y:S02]  /*1050*/  LEA.HI.X R21, R21, UR5, R36, 0x2, P0 ;  /* 0x0000000515157c11 */ /* 0x000fe400080f1424 */
[----:B------:R0:W-:Y:S04]  /*1060*/  REDG.E.ADD.F32.FTZ.RN.STRONG.GPU desc[UR20][R18.64], R33 ;  /* 0x00000021120079a6 */ /* 0x0001e8000c12f314 */
[----:B------:R0:W-:Y:S01]  /*1070*/  REDG.E.ADD.F32.FTZ.RN.STRONG.GPU desc[UR20][R20.64], R33 ;  /* 0x00000021140079a6 */ /* 0x0001e2000c12f314 */
[----:B------:R-:W-:-:S04]  /*1080*/  UIADD3 UR13, UPT, UPT, UR13, 0x1, URZ ;  /* 0x000000010d0d7890 */ /* 0x000fc8000fffe0ff */
[----:B------:R-:W-:Y:S01]  /*1090*/  UISETP.GE.U32.AND UP0, UPT, UR13, UR11, UPT ;  /* 0x0000000b0d00728c */ /* 0x000fe2000bf06070 */
[----:B------:R-:W-:Y:S01]  /*10a0*/  FFMA R31, R31, UR14, R32 ;  /* 0x0000000e1f1f7c23 */ /* 0x000fe20008000020 */
[----:B------:R-:W-:-:S03]  /*10b0*/  FADD R30, R34, R30 ;  /* 0x0000001e221e7221 */ /* 0x000fc60000000000 */
[----:B------:R-:W-:Y:S01]  /*10c0*/  FFMA R32, R22, UR14, R31 ;  /* 0x0000000e16207c23 */ /* 0x000fe2000800001f */
[----:B------:R-:W-:-:S03]  /*10d0*/  FADD R30, R30, R23 ;  /* 0x000000171e1e7221 */ /* 0x000fc60000000000 */
[----:B0-----:R-:W-:Y:S05]  /*10e0*/  BRA.U !UP0, `(.L_x_1) ;  /* 0xfffffff908747547 */ /* 0x001fea000b83ffff */
.L_x_0:
[----:B------:R-:W0:Y:S01]  /*10f0*/  S2R R9, SR_TID.X ;  /* 0x0000000000097919 */ /* 0x000e220000002100 */
[----:B------:R-:W-:-:S04]  /*1100*/  UIADD3 UR16, UPT, UPT, UR16, 0x2, URZ ;  /* 0x0000000210107890 */ /* 0x000fc8000fffe0ff */
[----:B------:R-:W-:-:S09]  /*1110*/  UISETP.GE.AND UP0, UPT, UR16, UR22, UPT ;  /* 0x000000161000728c */ /* 0x000fd2000bf06270 */
[----:B------:R-:W-:Y:S05]  /*1120*/  BRA.U UP0, `(.L_x_2) ;  /* 0x0000000900307547 */ /* 0x000fea000b800000 */
[----:B------:R-:W-:Y:S01]  /*1130*/  USHF.R.S32.HI UR15, URZ, 0x1f, UR26 ;  /* 0x0000001fff0f7899 */ /* 0x000fe2000801141a */
[----:B------:R-:W-:Y:S01]  /*1140*/  IMAD.U32 R8, RZ, RZ, UR23 ;  /* 0x00000017ff087e24 */ /* 0x000fe2000f8e00ff */
[----:B------:R-:W-:Y:S01]  /*1150*/  MOV R10, UR26 ;  /* 0x0000001a000a7c02 */ /* 0x000fe20008000f00 */
[----:B------:R-:W-:Y:S01]  /*1160*/  UIMAD UR25, UR22, UR23, URZ ;  /* 0x00000017161972a4 */ /* 0x000fe2000f8e02ff */
[----:B------:R-:W-:Y:S01]  /*1170*/  MOV R17, UR29 ;  /* 0x0000001d00117c02 */ /* 0x000fe20008000f00 */
[----:B------:R-:W-:Y:S01]  /*1180*/  USHF.R.S32.HI UR11, URZ, 0x1f, UR27 ;  /* 0x0000001fff0b7899 */ /* 0x000fe2000801141b */
[----:B0-----:R-:W-:Y:S01]  /*1190*/  LEA R8, R8, R9, 0x1 ;  /* 0x0000000908087211 */ /* 0x001fe200078e08ff */
[----:B------:R-:W-:Y:S01]  /*11a0*/  USHF.L.U32 UR19, UR10, 0x2, URZ ;  /* 0x000000020a137899 */ /* 0x000fe200080006ff */
[----:B------:R-:W-:Y:S01]  /*11b0*/  IMAD.U32 R14, RZ, RZ, UR15 ;  /* 0x0000000fff0e7e24 */ /* 0x000fe2000f8e00ff */
[----:B------:R-:W-:Y:S01]  /*11c0*/  USHF.L.U32 UR9, UR23, 0x1, URZ ;  /* 0x0000000117097899 */ /* 0x000fe200080006ff */
[----:B------:R-:W-:Y:S01]  /*11d0*/  IADD3 R11, P0, P1, R9, UR27, R10 ;  /* 0x0000001b090b7c10 */ /* 0x000fe2000f91e00a */
[----:B------:R-:W-:Y:S01]  /*11e0*/  UIMAD UR24, UR29, UR10, URZ ;  /* 0x0000000a1d1872a4 */ /* 0x000fe2000f8e02ff */
[----:B------:R-:W-:Y:S01]  /*11f0*/  VIADD R12, R8, UR23 ;  /* 0x00000017080c7c36 */ /* 0x000fe20008000000 */
[----:B------:R-:W-:Y:S01]  /*1200*/  UIMAD UR13, UR23, 0x3, URZ ;  /* 0x00000003170d78a4 */ /* 0x000fe2000f8e02ff */
[----:B------:R-:W-:Y:S01]  /*1210*/  MOV R13, UR25 ;  /* 0x00000019000d7c02 */ /* 0x000fe20008000f00 */
[----:B------:R-:W-:Y:S01]  /*1220*/  UIMAD UR8, UR29, UR8, URZ ;  /* 0x000000081d0872a4 */ /* 0x000fe2000f8e02ff */
[----:B------:R-:W-:Y:S01]  /*1230*/  IADD3.X R14, PT, PT, RZ, UR11, R14, P0, P1 ;  /* 0x0000000bff0e7c10 */ /* 0x000fe200087e240e */
[----:B------:R-:W-:Y:S01]  /*1240*/  IMAD R10, R17, UR19, R8 ;  /* 0x00000013110a7c24 */ /* 0x000fe2000f8e0208 */
[C---:B------:R-:W-:Y:S01]  /*1250*/  IADD3 R27, P0, PT, R11.reuse, UR25, RZ ;  /* 0x000000190b1b7c10 */ /* 0x040fe2000ff1e0ff */
[----:B------:R-:W-:Y:S01]  /*1260*/  USHF.R.S32.HI UR18, URZ, 0x1f, UR13 ;  /* 0x0000001fff127899 */ /* 0x000fe2000801140d */
[----:B------:R-:W-:Y:S01]  /*1270*/  MOV R15, UR24 ;  /* 0x00000018000f7c02 */ /* 0x000fe20008000f00 */
[----:B------:R-:W-:Y:S01]  /*1280*/  IMAD.U32 R8, RZ, RZ, UR9 ;  /* 0x00000009ff087e24 */ /* 0x000fe2000f8e00ff */
[----:B------:R-:W-:Y:S01]  /*1290*/  IADD3 R11, P1, PT, R11, UR24, RZ ;  /* 0x000000180b0b7c10 */ /* 0x000fe2000ff3e0ff */
[----:B------:R-:W-:Y:S01]  /*12a0*/  USHF.R.S32.HI UR17, URZ, 0x1f, UR9 ;  /* 0x0000001fff117899 */ /* 0x000fe20008011409 */
[C---:B------:R-:W-:Y:S01]  /*12b0*/  LEA R12, R13.reuse, R12, 0x2 ;  /* 0x0000000c0d0c7211 */ /* 0x040fe200078e10ff */
[----:B------:R-:W-:Y:S01]  /*12c0*/  UIMAD UR11, UR22, UR19, URZ ;  /* 0x00000013160b72a4 */ /* 0x000fe2000f8e02ff */
[----:B------:R-:W-:Y:S01]  /*12d0*/  MOV R16, UR31 ;  /* 0x0000001f00107c02 */ /* 0x000fe20008000f00 */
[----:B------:R-:W-:Y:S01]  /*12e0*/  USHF.R.S32.HI UR15, URZ, 0x1f, UR8 ;  /* 0x0000001fff0f7899 */ /* 0x000fe20008011408 */
[----:B------:R-:W-:Y:S01]  /*12f0*/  LEA.HI.X.SX32 R13, R13, R14, 0x1, P0 ;  /* 0x0000000e0d0d7211 */ /* 0x000fe200000f0eff */
[----:B------:R-:W-:Y:S01]  /*1300*/  USHF.R.S32.HI UR9, URZ, 0x1f, UR11 ;  /* 0x0000001fff097899 */ /* 0x000fe2000801140b */
[----:B------:R-:W-:-:S02]  /*1310*/  MOV R24, UR13 ;  /* 0x0000000d00187c02 */ /* 0x000fc40008000f00 */
[----:B------:R-:W-:Y:S02]  /*1320*/  LEA.HI.X.SX32 R14, R15, R14, 0x1, P1 ;  /* 0x0000000e0f0e7211 */ /* 0x000fe400008f0eff */
[--C-:B------:R-:W-:Y:S01]  /*1330*/  IADD3 R15, P0, P1, R8, UR8, R9.reuse ;  /* 0x00000008080f7c10 */ /* 0x100fe2000f91e009 */
[----:B------:R-:W-:Y:S01]  /*1340*/  IMAD.U32 R8, RZ, RZ, UR18 ;  /* 0x00000012ff087e24 */ /* 0x000fe2000f8e00ff */
[----:B------:R-:W-:Y:S02]  /*1350*/  IADD3 R25, PT, PT, R9, UR30, R16 ;  /* 0x0000001e09197c10 */ /* 0x000fe4000fffe010 */
[----:B------:R-:W-:Y:S02]  /*1360*/  IADD3 R24, P2, P3, R24, UR11, R9 ;  /* 0x0000000b18187c10 */ /* 0x000fe4000fb5e009 */
[----:B------:R-:W-:Y:S02]  /*1370*/  MOV R26, UR17 ;  /* 0x00000011001a7c02 */ /* 0x000fe40008000f00 */
[----:B------:R-:W-:-:S02]  /*1380*/  IADD3 R28, PT, PT, R25, UR25, RZ ;  /* 0x00000019191c7c10 */ /* 0x000fc4000fffe0ff */
[----:B------:R-:W-:Y:S02]  /*1390*/  IADD3 R25, PT, PT, R25, UR24, RZ ;  /* 0x0000001819197c10 */ /* 0x000fe4000fffe0ff */
[----:B------:R-:W-:Y:S02]  /*13a0*/  IADD3.X R26, PT, PT, R26, UR15, RZ, P0, P1 ;  /* 0x0000000f1a1a7c10 */ /* 0x000fe400087e24ff */
[----:B------:R-:W-:-:S07]  /*13b0*/  IADD3.X R8, PT, PT, R8, UR9, RZ, P2, P3 ;  /* 0x0000000908087c10 */ /* 0x000fce00097e64ff */
.L_x_3:
[----:B------:R-:W-:Y:S01]  /*13c0*/  UIMAD UR9, UR16, UR23, URZ ;  /* 0x00000017100972a4 */ /* 0x000fe2000f8e02ff */
[----:B------:R-:W-:Y:S01]  /*13d0*/  HFMA2 R17, -RZ, RZ, 0, 2.384185791015625e-07 ;  /* 0x00000004ff117431 */ /* 0x000fe200000001ff */
[----:B------:R-:W-:Y:S01]  /*13e0*/  UIMAD UR8, UR10, UR16, URZ ;  /* 0x000000100a0872a4 */ /* 0x000fe2000f8e02ff */
[----:B------:R-:W-:Y:S01]  /*13f0*/  IMAD.MOV.U32 R19, RZ, RZ, 0x4 ;  /* 0x00000004ff137424 */ /* 0x000fe200078e00ff */
[----:B------:R-:W-:-:S04]  /*1400*/  USHF.L.U32 UR11, UR9, 0x2, URZ ;  /* 0x00000002090b7899 */ /* 0x000fc800080006ff */
[----:B------:R-:W-:Y:S02]  /*1410*/  IADD3 R18, PT, PT, R28, UR8, RZ ;  /* 0x000000081c127c10 */ /* 0x000fe4000fffe0ff */
[----:B------:R-:W-:-:S03]  /*1420*/  VIADD R16, R10, UR11 ;  /* 0x0000000b0a107c36 */ /* 0x000fc60008000000 */
[----:B------:R-:W-:-:S04]  /*1430*/  IMAD.WIDE R18, R18, R19, UR6 ;  /* 0x0000000612127e25 */ /* 0x000fc8000f8e0213 */
[----:B------:R-:W-:Y:S02]  /*1440*/  IMAD.WIDE R16, R16, R17, UR4 ;  /* 0x0000000410107e25 */ /* 0x000fe4000f8e0211 */
[----:B------:R-:W2:Y:S04]  /*1450*/  LDG.E R18, desc[UR20][R18.64] ;  /* 0x0000001412127981 */ /* 0x000ea8000c1e1900 */
[----:B------:R0:W2:Y:S01]  /*1460*/  LDG.E R17, desc[UR20][R16.64] ;  /* 0x0000001410117981 */ /* 0x0000a2000c1e1900 */
[----:B------:R-:W-:Y:S01]  /*1470*/  HFMA2 R33, -RZ, RZ, 3.7421875, 0 ;  /* 0x437c0000ff217431 */ /* 0x000fe200000001ff */
[----:B------:R-:W-:Y:S01]  /*1480*/  MOV R31, 0x3bbb989d ;  /* 0x3bbb989d001f7802 */ /* 0x000fe20000000f00 */
[----:B------:R-:W-:Y:S01]  /*1490*/  UIMAD UR13, UR19, UR16, URZ ;  /* 0x00000010130d72a4 */ /* 0x000fe2000f8e02ff */
[----:B0-----:R-:W-:Y:S01]  /*14a0*/  MOV R16, UR8 ;  /* 0x0000000800107c02 */ /* 0x001fe20008000f00 */
[----:B--2---:R-:W-:-:S04]  /*14b0*/  FADD R21, R18, R17 ;  /* 0x0000001112157221 */ /* 0x004fc80000000000 */
[--C-:B-----5:R-:W-:Y:S01]  /*14c0*/  FADD R34, R6, R21.reuse ;  /* 0x0000001506227221 */ /* 0x120fe20000000000 */
[----:B------:R-:W-:-:S03]  /*14d0*/  FADD R23, R4, R21 ;  /* 0x0000001504177221 */ /* 0x000fc60000000000 */
[----:B------:R-:W-:Y:S01]  /*14e0*/  FADD R34, -R3, R34 ;  /* 0x0000002203227221 */ /* 0x000fe20000000100 */
[----:B------:R-:W-:Y:S01]  /*14f0*/  FADD R20, -R2, R23 ;  /* 0x0000001702147221 */ /* 0x000fe20000000100 */
[----:B------:R-:W-:Y:S02]  /*1500*/  MOV R23, UR13 ;  /* 0x0000000d00177c02 */ /* 0x000fe40008000f00 */
[-C--:B------:R-:W-:Y:S01]  /*1510*/  FFMA.SAT R18, R34, R31.reuse, 0.5 ;  /* 0x3f00000022127423 */ /* 0x080fe2000000201f */
[----:B------:R-:W-:-:S03]  /*1520*/  FFMA.SAT R22, R20, R31, 0.5 ;  /* 0x3f00000014167423 */ /* 0x000fc6000000201f */
[-C--:B------:R-:W-:Y:S01]  /*1530*/  FFMA.RM R18, R18, R33.reuse, 12582913 ;  /* 0x4b40000112127423 */ /* 0x080fe20000004021 */
[----:B------:R-:W-:-:S03]  /*1540*/  FFMA.RM R22, R22, R33, 12582913 ;  /* 0x4b40000116167423 */ /* 0x000fc60000004021 */
[----:B------:R-:W-:Y:S01]  /*1550*/  FADD R19, R18, -12583039 ;  /* 0xcb40007f12137421 */ /* 0x000fe20000000000 */
[----:B------:R-:W-:Y:S01]  /*1560*/  FADD R17, R22, -12583039 ;  /* 0xcb40007f16117421 */ /* 0x000fe20000000000 */
[----:B------:R-:W-:Y:S01]  /*1570*/  IMAD.SHL.U32 R18, R18, 0x800000, RZ ;  /* 0x0080000012127824 */ /* 0x000fe200078e00ff */
[----:B------:R-:W-:Y:S01]  /*1580*/  SHF.L.U32 R29, R22, 0x17, RZ ;  /* 0x00000017161d7819 */ /* 0x000fe200000006ff */
[----:B------:R-:W-:Y:S01]  /*1590*/  FFMA R19, R34, 1.4426950216293334961, -R19 ;  /* 0x3fb8aa3b22137823 */ /* 0x000fe20000000813 */
[----:B------:R-:W-:-:S03]  /*15a0*/  FFMA R17, R20, 1.4426950216293334961, -R17 ;  /* 0x3fb8aa3b14117823 */ /* 0x000fc60000000811 */
[----:B------:R-:W-:Y:S01]  /*15b0*/  FFMA R34, R34, 1.925963033500011079e-08, R19 ;  /* 0x32a5706022227823 */ /* 0x000fe20000000013 */
[----:B------:R-:W-:Y:S01]  /*15c0*/  FFMA R20, R20, 1.925963033500011079e-08, R17 ;  /* 0x32a5706014147823 */ /* 0x000fe20000000011 */
[----:B------:R-:W-:Y:S02]  /*15d0*/  IADD3 R17, P0, PT, R27, UR8, RZ ;  /* 0x000000081b117c10 */ /* 0x000fe4000ff1e0ff */
[----:B------:R-:W0:Y:S08]  /*15e0*/  MUFU.EX2 R19, R34 ;  /* 0x0000002200137308 */ /* 0x000e300000000800 */
[----:B------:R-:W1:Y:S01]  /*15f0*/  MUFU.EX2 R20, R20 ;  /* 0x0000001400147308 */ /* 0x000e620000000800 */
[----:B0-----:R-:W-:Y:S01]  /*1600*/  FMUL R21, R18, R19 ;  /* 0x0000001312157220 */ /* 0x001fe20000400000 */
[----:B------:R-:W-:-:S02]  /*1610*/  LEA.HI.X.SX32 R18, R16, R13, 0x1, P0 ;  /* 0x0000000d10127211 */ /* 0x000fc400000f0eff */
[----:B------:R-:W-:Y:S01]  /*1620*/  LEA R16, P0, R17, UR6, 0x2 ;  /* 0x0000000611107c11 */ /* 0x000fe2000f8010ff */
[----:B------:R-:W-:Y:S01]  /*1630*/  FMUL R34, R0, R21 ;  /* 0x0000001500227220 */ /* 0x000fe20000400000 */
[----:B------:R-:W-:Y:S02]  /*1640*/  IADD3 R19, P1, PT, R15, UR13, RZ ;  /* 0x0000000d0f137c10 */ /* 0x000fe4000ff3e0ff */
[----:B------:R-:W-:Y:S01]  /*1650*/  LEA.HI.X R17, R17, UR7, R18, 0x2, P0 ;  /* 0x0000000711117c11 */ /* 0x000fe200080f1412 */
[----:B-1----:R-:W-:Y:S01]  /*1660*/  FMUL R29, R29, R20 ;  /* 0x000000141d1d7220 */ /* 0x002fe20000400000 */
[----:B------:R-:W-:Y:S02]  /*1670*/  LEA.HI.X.SX32 R20, R23, R26, 0x1, P1 ;  /* 0x0000001a17147211 */ /* 0x000fe400008f0eff */
[----:B------:R-:W-:Y:S01]  /*1680*/  LEA R18, P0, R19, UR4, 0x2 ;  /* 0x0000000413127c11 */ /* 0x000fe2000f8010ff */
[----:B------:R-:W-:Y:S01]  /*1690*/  IMAD.MOV.U32 R23, RZ, RZ, 0x4 ;  /* 0x00000004ff177424 */ /* 0x000fe200078e00ff */
[----:B------:R-:W-:Y:S01]  /*16a0*/  MOV R21, 0x4 ;  /* 0x0000000400157802 */ /* 0x000fe20000000f00 */
[----:B------:R-:W-:Y:S01]  /*16b0*/  FFMA R35, R29, UR14, R34 ;  /* 0x0000000e1d237c23 */ /* 0x000fe20008000022 */
[----:B------:R-:W-:-:S02]  /*16c0*/  LEA.HI.X R19, R19, UR5, R20, 0x2, P0 ;  /* 0x0000000513137c11 */ /* 0x000fc400080f1414 */
[----:B------:R-:W-:Y:S02]  /*16d0*/  IADD3 R20, PT, PT, R12, UR13, RZ ;  /* 0x0000000d0c147c10 */ /* 0x000fe4000fffe0ff */
[----:B------:R-:W-:Y:S01]  /*16e0*/  IADD3 R22, PT, PT, R25, UR9, RZ ;  /* 0x0000000919167c10 */ /* 0x000fe2000fffe0ff */
[----:B------:R-:W-:Y:S02]  /*16f0*/  REDG.E.ADD.F32.FTZ.RN.STRONG.GPU desc[UR20][R16.64], R35 ;  /* 0x00000023100079a6 */ /* 0x000fe4000c12f314 */
[----:B------:R-:W-:Y:S02]  /*1700*/  IMAD.WIDE R20, R20, R21, UR4 ;  /* 0x0000000414147e25 */ /* 0x000fe4000f8e0215 */
[----:B------:R0:W-:Y:S02]  /*1710*/  REDG.E.ADD.F32.FTZ.RN.STRONG.GPU desc[UR20][R18.64], R35 ;  /* 0x00000023120079a6 */ /* 0x0001e4000c12f314 */
[----:B------:R-:W-:Y:S02]  /*1720*/  IMAD.WIDE R22, R22, R23, UR6 ;  /* 0x0000000616167e25 */ /* 0x000fe4000f8e0217 */
[----:B------:R-:W2:Y:S04]  /*1730*/  LDG.E R21, desc[UR20][R20.64] ;  /* 0x0000001414157981 */ /* 0x000ea8000c1e1900 */
[----:B------:R-:W2:Y:S01]  /*1740*/  LDG.E R22, desc[UR20][R22.64] ;  /* 0x0000001416167981 */ /* 0x000ea2000c1e1900 */
[----:B0-----:R-:W-:Y:S01]  /*1750*/  IADD3 R19, P1, PT, R24, UR11, RZ ;  /* 0x0000000b18137c10 */ /* 0x001fe2000ff3e0ff */
[----:B--2---:R-:W-:-:S04]  /*1760*/  FADD R36, R22, R21 ;  /* 0x0000001516247221 */ /* 0x004fc80000000000 */
[--C-:B------:R-:W-:Y:S01]  /*1770*/  FADD R16, R7, R36.reuse ;  /* 0x0000002407107221 */ /* 0x100fe20000000000 */
[----:B------:R-:W-:-:S03]  /*1780*/  FADD R17, R5, R36 ;  /* 0x0000002405117221 */ /* 0x000fc60000000000 */
[----:B------:R-:W-:Y:S01]  /*1790*/  FADD R37, -R3, R16 ;  /* 0x0000001003257221 */ /* 0x000fe20000000100 */
[----:B------:R-:W-:-:S03]  /*17a0*/  FADD R18, -R2, R17 ;  /* 0x0000001102127221 */ /* 0x000fc60000000100 */
[-C--:B------:R-:W-:Y:S01]  /*17b0*/  FFMA.SAT R16, R37, R31.reuse, 0.5 ;  /* 0x3f00000025107423 */ /* 0x080fe2000000201f */
[----:B------:R-:W-:Y:S01]  /*17c0*/  FFMA.SAT R36, R18, R31, 0.5 ;  /* 0x3f00000012247423 */ /* 0x000fe2000000201f */
[----:B------:R-:W-:Y:S02]  /*17d0*/  MOV R31, UR9 ;  /* 0x00000009001f7c02 */ /* 0x000fe40008000f00 */
[-C--:B------:R-:W-:Y:S01]  /*17e0*/  FFMA.RM R16, R16, R33.reuse, 12582913 ;  /* 0x4b40000110107423 */ /* 0x080fe20000004021 */
[----:B------:R-:W-:Y:S01]  /*17f0*/  FFMA.RM R36, R36, R33, 12582913 ;  /* 0x4b40000124247423 */ /* 0x000fe20000004021 */
[----:B------:R-:W-:Y:S02]  /*1800*/  MOV R33, UR11 ;  /* 0x0000000b00217c02 */ /* 0x000fe40008000f00 */
[C---:B------:R-:W-:Y:S01]  /*1810*/  FADD R17, R16.reuse, -12583039 ;  /* 0xcb40007f10117421 */ /* 0x040fe20000000000 */
[----:B------:R-:W-:-:S03]  /*1820*/  SHF.L.U32 R21, R16, 0x17, RZ ;  /* 0x0000001710157819 */ /* 0x000fc600000006ff */
[----:B------:R-:W-:Y:S01]  /*1830*/  FFMA R20, R37, 1.4426950216293334961, -R17 ;  /* 0x3fb8aa3b25147823 */ /* 0x000fe20000000811 */
[----:B------:R-:W-:-:S03]  /*1840*/  FADD R17, R36, -12583039 ;  /* 0xcb40007f24117421 */ /* 0x000fc60000000000 */
[----:B------:R-:W-:Y:S01]  /*1850*/  FFMA R37, R37, 1.925963033500011079e-08, R20 ;  /* 0x32a5706025257823 */ /* 0x000fe20000000014 */
[----:B------:R-:W-:Y:S01]  /*1860*/  FFMA R17, R18, 1.4426950216293334961, -R17 ;  /* 0x3fb8aa3b12117823 */ /* 0x000fe20000000811 */
[----:B------:R-:W-:Y:S02]  /*1870*/  IMAD.SHL.U32 R20, R36, 0x800000, RZ ;  /* 0x0080000024147824 */ /* 0x000fe400078e00ff */
[----:B------:R-:W0:Y:S01]  /*1880*/  MUFU.EX2 R22, R37 ;  /* 0x0000002500167308 */ /* 0x000e220000000800 */
[----:B------:R-:W-:Y:S01]  /*1890*/  FFMA R18, R18, 1.925963033500011079e-08, R17 ;  /* 0x32a5706012127823 */ /* 0x000fe20000000011 */
[----:B------:R-:W-:-:S04]  /*18a0*/  IADD3 R17, P0, PT, R11, UR9, RZ ;  /* 0x000000090b117c10 */ /* 0x000fc8000ff1e0ff */
[----:B------:R-:W-:Y:S02]  /*18b0*/  LEA.HI.X.SX32 R36, R31, R14, 0x1, P0 ;  /* 0x0000000e1f247211 */ /* 0x000fe400000f0eff */
[----:B------:R1:W2:Y:S01]  /*18c0*/  MUFU.EX2 R23, R18 ;  /* 0x0000001200177308 */ /* 0x0002a20000000800 */
[----:B------:R-:W-:-:S04]  /*18d0*/  LEA R16, P0, R17, UR6, 0x2 ;  /* 0x0000000611107c11 */ /* 0x000fc8000f8010ff */
[----:B------:R-:W-:Y:S01]  /*18e0*/  LEA.HI.X R17, R17, UR7, R36, 0x2, P0 ;  /* 0x0000000711117c11 */ /* 0x000fe200080f1424 */
[----:B0-----:R-:W-:Y:S01]  /*18f0*/  FMUL R21, R21, R22 ;  /* 0x0000001615157220 */ /* 0x001fe20000400000 */
[----:B------:R-:W-:Y:S02]  /*1900*/  LEA.HI.X.SX32 R22, R33, R8, 0x1, P1 ;  /* 0x0000000821167211 */ /* 0x000fe400008f0eff */
[----:B-1----:R-:W-:Y:S01]  /*1910*/  LEA R18, P1, R19, UR4, 0x2 ;  /* 0x0000000413127c11 */ /* 0x002fe2000f8210ff */
[----:B------:R-:W-:-:S03]  /*1920*/  FMUL R21, R0, R21 ;  /* 0x0000001500157220 */ /* 0x000fc60000400000 */
[----:B------:R-:W-:Y:S01]  /*1930*/  LEA.HI.X R19, R19, UR5, R22, 0x2, P1 ;  /* 0x0000000513137c11 */ /* 0x000fe200088f1416 */
[----:B--2---:R-:W-:-:S04]  /*1940*/  FMUL R20, R20, R23 ;  /* 0x0000001714147220 */ /* 0x004fc80000400000 */
[----:B------:R-:W-:-:S05]  /*1950*/  FFMA R23, R20, UR14, R21 ;  /* 0x0000000e14177c23 */ /* 0x000fca0008000015 */
[----:B------:R1:W-:Y:S04]  /*1960*/  REDG.E.ADD.F32.FTZ.RN.STRONG.GPU desc[UR20][R16.64], R23 ;  /* 0x00000017100079a6 */ /* 0x0003e8000c12f314 */
[----:B------:R1:W-:Y:S01]  /*1970*/  REDG.E.ADD.F32.FTZ.RN.STRONG.GPU desc[UR20][R18.64], R23 ;  /* 0x00000017120079a6 */ /* 0x0003e2000c12f314 */
[----:B------:R-:W-:Y:S01]  /*1980*/  UIADD3 UR16, UPT, UPT, UR16, 0x1, URZ ;  /* 0x0000000110107890 */ /* 0x000fe2000fffe0ff */
[----:B------:R-:W-:Y:S01]  /*1990*/  FFMA R29, R29, UR14, R32 ;  /* 0x0000000e1d1d7c23 */ /* 0x000fe20008000020 */
[----:B------:R-:W-:Y:S02]  /*19a0*/  FADD R30, R34, R30 ;  /* 0x0000001e221e7221 */ /* 0x000fe40000000000 */
[----:B------:R-:W-:Y:S01]  /*19b0*/  UISETP.GE.AND UP0, UPT, UR16, UR22, UPT ;  /* 0x000000161000728c */ /* 0x000fe2000bf06270 */
[----:B------:R-:W-:Y:S01]  /*19c0*/  FFMA R32, R20, UR14, R29 ;  /* 0x0000000e14207c23 */ /* 0x000fe2000800001d */
[----:B------:R-:W-:-:S07]  /*19d0*/  FADD R30, R30, R21 ;  /* 0x000000151e1e7221 */ /* 0x000fce0000000000 */
[----:B-1----:R-:W-:Y:S05]  /*19e0*/  BRA.U !UP0, `(.L_x_3) ;  /* 0xfffffff908747547 */ /* 0x002fea000b83ffff */
.L_x_2:
[----:B-----5:R-:W1:Y:S01]  /*19f0*/  S2R R0, SR_CTAID.Z ;  /* 0x0000000000007919 */ /* 0x020e620000002700 */
[----:B------:R-:W2:Y:S01]  /*1a00*/  LDCU.64 UR6, c[0x0][0x388] ;  /* 0x00007100ff0677ac */ /* 0x000ea20008000a00 */
[----:B0-----:R-:W-:Y:S01]  /*1a10*/  IMAD R9, R9, UR23, RZ ;  /* 0x0000001709097c24 */ /* 0x001fe2000f8e02ff */
[----:B------:R-:W0:Y:S01]  /*1a20*/  LDCU.64 UR8, c[0x0][0x398] ;  /* 0x00007300ff0877ac */ /* 0x000e220008000a00 */
[----:B------:R-:W-:-:S03]  /*1a30*/  USHF.R.S32.HI UR4, URZ, 0x1f, UR12 ;  /* 0x0000001fff047899 */ /* 0x000fc6000801140c */
[----:B-1----:R-:W-:Y:S02]  /*1a40*/  IADD3 R0, P0, P1, R9, UR12, R0 ;  /* 0x0000000c09007c10 */ /* 0x002fe4000f91e000 */
[----:B------:R-:W-:Y:S02]  /*1a50*/  SHF.R.S32.HI R9, RZ, 0x1f, R9 ;  /* 0x0000001fff097819 */ /* 0x000fe40000011409 */
[----:B------:R-:W-:Y:S02]  /*1a60*/  SHF.L.U32 R4, R0, 0x2, RZ ;  /* 0x0000000200047819 */ /* 0x000fe400000006ff */
[----:B------:R-:W-:Y:S02]  /*1a70*/  IADD3.X R9, PT, PT, R9, UR4, RZ, P0, P1 ;  /* 0x0000000409097c10 */ /* 0x000fe400087e24ff */
[----:B--2---:R-:W-:Y:S02]  /*1a80*/  IADD3 R2, P0, PT, R4, UR6, RZ ;  /* 0x0000000604027c10 */ /* 0x004fe4000ff1e0ff */
[----:B------:R-:W-:-:S02]  /*1a90*/  SHF.L.U64.HI R0, R0, 0x2, R9 ;  /* 0x0000000200007819 */ /* 0x000fc40000010209 */
[----:B0-----:R-:W-:Y:S02]  /*1aa0*/  IADD3 R4, P1, PT, R4, UR8, RZ ;  /* 0x0000000804047c10 */ /* 0x001fe4000ff3e0ff */
[C---:B------:R-:W-:Y:S02]  /*1ab0*/  IADD3.X R3, PT, PT, R0.reuse, UR7, RZ, P0, !PT ;  /* 0x0000000700037c10 */ /* 0x040fe400087fe4ff */
[----:B------:R-:W-:-:S03]  /*1ac0*/  IADD3.X R5, PT, PT, R0, UR9, RZ, P1, !PT ;  /* 0x0000000900057c10 */ /* 0x000fc60008ffe4ff */
[----:B------:R-:W-:Y:S04]  /*1ad0*/  REDG.E.ADD.F32.FTZ.RN.STRONG.GPU desc[UR20][R2.64], R32 ;  /* 0x00000020020079a6 */ /* 0x000fe8000c12f314 */
[----:B------:R-:W-:Y:S01]  /*1ae0*/  REDG.E.ADD.F32.FTZ.RN.STRONG.GPU desc[UR20][R4.64], R30 ;  /* 0x0000001e040079a6 */ /* 0x000fe2000c12f314 */
[----:B------:R-:W-:Y:S05]  /*1af0*/  EXIT ;  /* 0x000000000000794d */ /* 0x000fea0003800000 */
.L_x_4:
[----:B------:R-:W-:-:S00]  /*1b00*/  BRA `(.L_x_4) ;  /* 0xfffffffc00fc7947 */ /* 0x000fc0000383ffff */
[----:B------:R-:W-:-:S00]  /*1b10*/  NOP ;  /* 0x0000000000007918 */ /* 0x000fc00000000000 */
        /* <DEDUP_REMOVED lines=14> */
.L_x_172:


//--------------------- .text._Z17kernel_forward_d2PfS_S_S_S_iiii --------------------------
	.section	.text._Z17kernel_forward_d2PfS_S_S_S_iiii,"ax",@progbits
	.align	128
        .global         _Z17kernel_forward_d2PfS_S_S_S_iiii
        .type           _Z17kernel_forward_d2PfS_S_S_S_iiii,@function
        .size           _Z17kernel_forward_d2PfS_S_S_S_iiii,(.L_x_173 - _Z17kernel_forward_d2PfS_S_S_S_iiii)
        .other          _Z17kernel_forward_d2PfS_S_S_S_iiii,@"STO_CUDA_ENTRY STV_DEFAULT"
_Z17kernel_forward_d2PfS_S_S_S_iiii:
.text._Z17kernel_forward_d2PfS_S_S_S_iiii:
[----:B------:R-:W-:Y:S01]  /*0000*/  LDC R1, c[0x0][0x37c] ;  /* 0x0000df00ff017b82 */ /* 0x000fe20000000800 */
[----:B------:R-:W0:Y:S07]  /*0010*/  LDCU UR22, c[0x0][0x3ac] ;  /* 0x00007580ff1677ac */ /* 0x000e2e0008000800 */
[----:B------:R-:W1:Y:S01]  /*0020*/  S2UR UR9, SR_CTAID.X ;  /* 0x00000000000979c3 */ /* 0x000e620000002500 */
[----:B------:R-:W0:Y:S01]  /*0030*/  LDCU UR13, c[0x0][0x3b0] ;  /* 0x00007600ff0d77ac */ /* 0x000e220008000800 */
[----:B------:R-:W-:-:S06]  /*0040*/  UMOV UR4, URZ ;  /* 0x000000ff00047c82 */ /* 0x000fcc0008000000 */
[----:B------:R-:W2:Y:S01]  /*0050*/  S2UR UR23, SR_CTAID.Y ;  /* 0x00000000001779c3 */ /* 0x000ea20000002600 */
[----:B0-----:R-:W-:-:S04]  /*0060*/  UIADD3 UR18, UPT, UPT, UR22, -UR13, URZ ;  /* 0x8000000d16127290 */ /* 0x001fc8000fffe0ff */
[----:B------:R-:W-:-:S05]  /*0070*/  UIADD3 UR6, UPT, UPT, URZ, -UR18, URZ ;  /* 0x80000012ff067290 */ /* 0x000fca000fffe0ff */
[----:B------:R-:W0:Y:S08]  /*0080*/  I2F.U32.RP R0, UR18 ;  /* 0x0000001200007d06 */ /* 0x000e300008209000 */
[----:B0-----:R-:W0:Y:S02]  /*0090*/  MUFU.RCP R0, R0 ;  /* 0x0000000000007308 */ /* 0x001e240000001000 */
[----:B0-----:R-:W-:-:S06]  /*00a0*/  IADD3 R2, PT, PT, R0, 0xffffffe, RZ ;  /* 0x0ffffffe00027810 */ /* 0x001fcc0007ffe0ff */
[----:B------:R-:W0:Y:S02]  /*00b0*/  F2I.FTZ.U32.TRUNC.NTZ R2, R2 ;  /* 0x0000000200027305 */ /* 0x000e24000021f000 */
[----:B0-----:R-:W-:-:S13]  /*00c0*/  R2UR UR5, R2 ;  /* 0x00000000020572ca */ /* 0x001fda00000e0000 */
[----:B------:R-:W-:-:S04]  /*00d0*/  UIMAD UR6, UR6, UR5, URZ ;  /* 0x00000005060672a4 */ /* 0x000fc8000f8e02ff */
[----:B------:R-:W-:-:S07]  /*00e0*/  UIMAD.WIDE.U32 UR4, UR5, UR6, UR4 ;  /* 0x00000006050472a5 */ /* 0x000fce000f8e0004 */
[----:B------:R-:W-:Y:S02]  /*00f0*/  UMOV UR6, UR5 ;  /* 0x0000000500067c82 */ /* 0x000fe40008000000 */
[----:B-1----:R-:W-:Y:S02]  /*0100*/  UIMAD.WIDE.U32 UR4, UR6, UR9, URZ ;  /* 0x00000009060472a5 */ /* 0x002fe4000f8e00ff */
[----:B--2---:R-:W-:Y:S02]  /*0110*/  UIMAD.WIDE.U32 UR6, UR6, UR23, URZ ;  /* 0x00000017060672a5 */ /* 0x004fe4000f8e00ff */
[----:B------:R-:W-:Y:S02]  /*0120*/  UIADD3 UR4, UPT, UPT, -UR5, URZ, URZ ;  /* 0x000000ff05047290 */ /* 0x000fe4000fffe1ff */
[----:B------:R-:W-:Y:S02]  /*0130*/  UIADD3 UR6, UPT, UPT, -UR7, URZ, URZ ;  /* 0x000000ff07067290 */ /* 0x000fe4000fffe1ff */
[----:B------:R-:W-:-:S02]  /*0140*/  UIMAD UR4, UR18, UR4, UR9 ;  /* 0x00000004120472a4 */ /* 0x000fc4000f8e0209 */
[----:B------:R-:W-:Y:S02]  /*0150*/  UIMAD UR6, UR18, UR6, UR23 ;  /* 0x00000006120672a4 */ /* 0x000fe4000f8e0217 */
[----:B------:R-:W-:Y:S02]  /*0160*/  UISETP.GE.U32.AND UP3, UPT, UR4, UR18, UPT ;  /* 0x000000120400728c */ /* 0x000fe4000bf66070 */
[----:B------:R-:W-:-:S09]  /*0170*/  UISETP.GE.U32.AND UP1, UPT, UR6, UR18, UPT ;  /* 0x000000120600728c */ /* 0x000fd2000bf26070 */
[----:B------:R-:W-:Y:S02]  /*0180*/  @UP3 UIADD3 UR4, UPT, UPT, -UR18, UR4, URZ ;  /* 0x0000000412043290 */ /* 0x000fe4000fffe1ff */
[----:B------:R-:W-:Y:S02]  /*0190*/  @UP1 UIADD3 UR6, UPT, UPT, -UR18, UR6, URZ ;  /* 0x0000000612061290 */ /* 0x000fe4000fffe1ff */
[----:B------:R-:W-:Y:S02]  /*01a0*/  UISETP.GE.U32.AND UP2, UPT, UR4, UR18, UPT ;  /* 0x000000120400728c */ /* 0x000fe4000bf46070 */
[----:B------:R-:W-:Y:S02]  /*01b0*/  UISETP.GE.U32.AND UP0, UPT, UR6, UR18, UPT ;  /* 0x000000120600728c */ /* 0x000fe4000bf06070 */
[----:B------:R-:W-:Y:S02]  /*01c0*/  @UP3 UIADD3 UR5, UPT, UPT, UR5, 0x1, URZ ;  /* 0x0000000105053890 */ /* 0x000fe4000fffe0ff */
[----:B------:R-:W-:-:S02]  /*01d0*/  UISETP.NE.U32.AND UP3, UPT, UR18, URZ, UPT ;  /* 0x000000ff1200728c */ /* 0x000fc4000bf65070 */
[----:B------:R-:W-:-:S03]  /*01e0*/  ULOP3.LUT UR4, URZ, UR18, URZ, 0x33, !UPT ;  /* 0x00000012ff047292 */ /* 0x000fc6000f8e33ff */
[----:B------:R-:W-:Y:S02]  /*01f0*/  @UP2 UIADD3 UR5, UPT, UPT, UR5, 0x1, URZ ;  /* 0x0000000105052890 */ /* 0x000fe4000fffe0ff */
[----:B------:R-:W-:Y:S02]  /*0200*/  @UP0 UIADD3 UR6, UPT, UPT, -UR18, UR6, URZ ;  /* 0x0000000612060290 */ /* 0x000fe4000fffe1ff */
[----:B------:R-:W-:Y:S02]  /*0210*/  USEL UR8, UR4, UR5, !UP3 ;  /* 0x0000000504087287 */ /* 0x000fe4000d800000 */
[----:B------:R-:W-:Y:S02]  /*0220*/  USEL UR6, UR4, UR6, !UP3 ;  /* 0x0000000604067287 */ /* 0x000fe4000d800000 */
[----:B------:R-:W-:Y:S02]  /*0230*/  UIADD3 UR5, UPT, UPT, -UR8, URZ, URZ ;  /* 0x000000ff08057290 */ /* 0x000fe4000fffe1ff */
[----:B------:R-:W-:-:S02]  /*0240*/  UIADD3 UR10, UPT, UPT, UR6, 0x1, URZ ;  /* 0x00000001060a7890 */ /* 0x000fc4000fffe0ff */
[----:B------:R-:W-:-:S04]  /*0250*/  UIMAD UR9, UR18, UR5, UR9 ;  /* 0x00000005120972a4 */ /* 0x000fc8000f8e0209 */
        /* <DEDUP_REMOVED lines=12> */
[----:B------:R-:W1:Y:S01]  /*0320*/  S2R R3, SR_TID.X ;  /* 0x0000000000037919 */ /* 0x000e620000002100 */
[----:B------:R-:W2:Y:S01]  /*0330*/  S2UR UR19, SR_CTAID.Z ;  /* 0x00000000001379c3 */ /* 0x000ea20000002700 */
[----:B------:R-:W-:Y:S01]  /*0340*/  HFMA2 R2, -RZ, RZ, -18.96875, -1.03125 ;  /* 0xccbebc20ff027431 */ /* 0x000fe200000001ff */
[----:B------:R-:W3:Y:S01]  /*0350*/  LDCU.128 UR4, c[0x0][0x390] ;  /* 0x00007200ff0477ac */ /* 0x000ee20008000c00 */
[----:B------:R-:W-:Y:S01]  /*0360*/  MOV R0, 0xccbebc20 ;  /* 0xccbebc2000007802 */ /* 0x000fe20000000f00 */
[----:B------:R-:W-:Y:S02]  /*0370*/  UISETP.GT.U32.AND UP0, UPT, UR18, UR23, UPT ;  /* 0x000000171200728c */ /* 0x000fe4000bf04070 */
[----:B------:R-:W-:Y:S02]  /*0380*/  UIMAD UR14, UR22, UR22, URZ ;  /* 0x00000016160e72a4 */ /* 0x000fe4000f8e02ff */
[----:B------:R-:W-:-:S02]  /*0390*/  UIADD3 UR12, UPT, UPT, UR9, UR12, URZ ;  /* 0x0000000c090c7290 */ /* 0x000fc4000fffe0ff */
[----:B------:R-:W-:Y:S01]  /*03a0*/  UIMAD UR13, UR8, UR14, URZ ;  /* 0x0000000e080d72a4 */ /* 0x000fe2000f8e02ff */
[----:B------:R-:W4:Y:S01]  /*03b0*/  LDCU.64 UR20, c[0x0][0x358] ;  /* 0x00006b00ff1477ac */ /* 0x000f220008000a00 */
[----:B0-----:R-:W-:Y:S02]  /*03c0*/  USHF.L.U32 UR24, UR26, 0x2, URZ ;  /* 0x000000021a187899 */ /* 0x001fe400080006ff */
[----:B------:R-:W-:Y:S02]  /*03d0*/  UIMAD UR16, UR14, UR26, URZ ;  /* 0x0000001a0e1072a4 */ /* 0x000fe4000f8e02ff */
[----:B------:R-:W-:Y:S02]  /*03e0*/  UIMAD UR15, UR13, UR24, URZ ;  /* 0x000000180d0f72a4 */ /* 0x000fe4000f8e02ff */
[----:B------:R-:W-:Y:S02]  /*03f0*/  UIMAD UR17, UR13, UR16, URZ ;  /* 0x000000100d1172a4 */ /* 0x000fe4000f8e02ff */
[----:B------:R-:W-:-:S02]  /*0400*/  UIADD3 UR13, UPT, UPT, UR12, 0x1, URZ ;  /* 0x000000010c0d7890 */ /* 0x000fc4000fffe0ff */
[----:B---3--:R-:W-:Y:S02]  /*0410*/  UIMAD.WIDE UR4, UR15, 0x4, UR4 ;  /* 0x000000040f0478a5 */ /* 0x008fe4000f8e0204 */
[----:B------:R-:W-:Y:S02]  /*0420*/  UIMAD.WIDE UR6, UR17, 0x4, UR6 ;  /* 0x00000004110678a5 */ /* 0x000fe4000f8e0206 */
[----:B------:R-:W-:Y:S02]  /*0430*/  UIMAD UR25, UR22, UR26, URZ ;  /* 0x0000001a161972a4 */ /* 0x000fe4000f8e02ff */
[----:B------:R-:W-:Y:S02]  /*0440*/  UIADD3 UR10, UPT, UPT, UR10, UR13, URZ ;  /* 0x0000000d0a0a7290 */ /* 0x000fe4000fffe0ff */
[----:B------:R-:W-:Y:S01]  /*0450*/  UIMAD UR15, UR16, UR22, URZ ;  /* 0x00000016100f72a4 */ /* 0x000fe2000f8e02ff */
[----:B------:R-:W-:Y:S06]  /*0460*/  BAR.SYNC.DEFER_BLOCKING 0x0 ;  /* 0x0000000000007b1d */ /* 0x000fec0000010000 */
[----:B-12-4-:R-:W-:Y:S05]  /*0470*/  BRA.U UP0, `(.L_x_5) ;  /* 0x0000000d00247547 */ /* 0x016fea000b800000 */
[----:B------:R-:W-:Y:S01]  /*0480*/  MOV R0, UR13 ;  /* 0x0000000d00007c02 */ /* 0x000fe20008000f00 */
[----:B------:R-:W0:Y:S01]  /*0490*/  LDCU UR22, c[0x0][0x3ac] ;  /* 0x00007580ff1677ac */ /* 0x000e220008000800 */
[----:B------:R-:W-:Y:S02]  /*04a0*/  MOV R2, UR9 ;  /* 0x0000000900027c02 */ /* 0x000fe40008000f00 */
[----:B------:R-:W-:Y:S01]  /*04b0*/  MOV R5, UR10 ;  /* 0x0000000a00057c02 */ /* 0x000fe20008000f00 */
[--C-:B------:R-:W-:Y:S01]  /*04c0*/  IMAD R0, R0, UR16, R3.reuse ;  /* 0x0000001000007c24 */ /* 0x100fe2000f8e0203 */
[----:B------:R-:W-:Y:S01]  /*04d0*/  MOV R7, UR10 ;  /* 0x0000000a00077c02 */ /* 0x000fe20008000f00 */
[----:B------:R-:W-:Y:S01]  /*04e0*/  IMAD R2, R2, UR15, R3 ;  /* 0x0000000f02027c24 */ /* 0x000fe2000f8e0203 */
[----:B------:R-:W-:Y:S01]  /*04f0*/  IADD3 R6, PT, PT, R3, UR26, RZ ;  /* 0x0000001a03067c10 */ /* 0x000fe2000fffe0ff */
[----:B------:R-:W-:Y:S01]  /*0500*/  IMAD R0, R5, UR25, R0 ;  /* 0x0000001905007c24 */ /* 0x000fe2000f8e0200 */
[----:B------:R-:W-:Y:S01]  /*0510*/  MOV R5, UR26 ;  /* 0x0000001a00057c02 */ /* 0x000fe20008000f00 */
[----:B------:R-:W-:Y:S01]  /*0520*/  IMAD R2, R7, UR25, R2 ;  /* 0x0000001907027c24 */ /* 0x000fe2000f8e0202 */
[----:B------:R-:W-:Y:S01]  /*0530*/  MOV R7, 0x3bbb989d ;  /* 0x3bbb989d00077802 */ /* 0x000fe20000000f00 */
[----:B------:R-:W-:Y:S01]  /*0540*/  UMOV UR18, UR9 ;  /* 0x0000000900127c82 */ /* 0x000fe20008000000 */
[----:B------:R-:W-:Y:S01]  /*0550*/  MOV R8, 0x437c0000 ;  /* 0x437c000000087802 */ /* 0x000fe20000000f00 */
[C---:B------:R-:W-:Y:S01]  /*0560*/  IMAD R4, R5.reuse, UR11, R0 ;  /* 0x0000000b05047c24 */ /* 0x040fe2000f8e0200 */
[----:B------:R-:W-:Y:S01]  /*0570*/  MOV R0, 0xccbebc20 ;  /* 0xccbebc2000007802 */ /* 0x000fe20000000f00 */
[----:B------:R-:W-:Y:S01]  /*0580*/  IMAD R5, R5, UR11, R2 ;  /* 0x0000000b05057c24 */ /* 0x000fe2000f8e0202 */
[----:B------:R-:W-:-:S02]  /*0590*/  MOV R2, 0xccbebc20 ;  /* 0xccbebc2000027802 */ /* 0x000fc40000000f00 */
[----:B------:R-:W-:Y:S02]  /*05a0*/  MOV R9, 0x3e800000 ;  /* 0x3e80000000097802 */ /* 0x000fe40000000f00 */
[----:B0-----:R-:W-:-:S07]  /*05b0*/  MOV R10, 0x3d39bf78 ;  /* 0x3d39bf78000a7802 */ /* 0x001fce0000000f00 */
.L_x_12:
[----:B------:R-:W-:Y:S01]  /*05c0*/  UIADD3 UR23, UPT, UPT, UR18, 0x1, URZ ;  /* 0x0000000112177890 */ /* 0x000fe2000fffe0ff */
[----:B------:R-:W-:Y:S01]  /*05d0*/  MOV R11, UR24 ;  /* 0x00000018000b7c02 */ /* 0x000fe20008000f00 */
[----:B------:R-:W-:Y:S01]  /*05e0*/  UIMAD UR18, UR15, UR18, UR15 ;  /* 0x000000120f1272a4 */ /* 0x000fe2000f8e020f */
[----:B------:R-:W-:Y:S01]  /*05f0*/  HFMA2 R15, -RZ, RZ, 0, 2.384185791015625e-07 ;  /* 0x00000004ff0f7431 */ /* 0x000fe200000001ff */
[----:B------:R-:W-:Y:S01]  /*0600*/  UIMAD UR26, UR9, UR22, UR23 ;  /* 0x00000016091a72a4 */ /* 0x000fe2000f8e0217 */
[----:B------:R-:W-:-:S03]  /*0610*/  MOV R17, 0x4 ;  /* 0x0000000400117802 */ /* 0x000fc60000000f00 */
[----:B------:R-:W-:Y:S02]  /*0620*/  IADD3 R14, PT, PT, R4, UR18, RZ ;  /* 0x00000012040e7c10 */ /* 0x000fe4000fffe0ff */
[----:B------:R-:W-:-:S03]  /*0630*/  IMAD R16, R11, UR26, R3 ;  /* 0x0000001a0b107c24 */ /* 0x000fc6000f8e0203 */
[----:B------:R-:W-:-:S04]  /*0640*/  IMAD.WIDE R14, R14, R15, UR6 ;  /* 0x000000060e0e7e25 */ /* 0x000fc8000f8e020f */
[----:B------:R-:W-:Y:S01]  /*0650*/  IMAD.WIDE R16, R16, R17, UR4 ;  /* 0x0000000410107e25 */ /* 0x000fe2000f8e0211 */
[----:B------:R-:W2:Y:S05]  /*0660*/  LDG.E R13, desc[UR20][R14.64] ;  /* 0x000000140e0d7981 */ /* 0x000eaa000c1e1900 */
[----:B------:R-:W2:Y:S01]  /*0670*/  LDG.E R16, desc[UR20][R16.64] ;  /* 0x0000001410107981 */ /* 0x000ea2000c1e1900 */
[----:B------:R-:W-:Y:S01]  /*0680*/  UISETP.GE.U32.AND UP0, UPT, UR23, UR12, UPT ;  /* 0x0000000c1700728c */ /* 0x000fe2000bf06070 */
[----:B------:R-:W-:Y:S01]  /*0690*/  BSSY.RECONVERGENT B0, `(.L_x_6) ;  /* 0x000004e000007945 */ /* 0x000fe20003800200 */
[----:B------:R-:W-:Y:S01]  /*06a0*/  UMOV UR18, UR23 ;  /* 0x0000001700127c82 */ /* 0x000fe20008000000 */
[----:B--2---:R-:W-:-:S05]  /*06b0*/  FADD R13, R13, R16 ;  /* 0x000000100d0d7221 */ /* 0x004fca0000000000 */
[----:B------:R-:W-:-:S13]  /*06c0*/  FSETP.GTU.AND P0, PT, R13, R2, PT ;  /* 0x000000020d00720b */ /* 0x000fda0003f0c000 */
[----:B------:R-:W-:Y:S05]  /*06d0*/  @P0 BRA `(.L_x_7) ;  /* 0x0000000000940947 */ /* 0x000fea0003800000 */
[----:B------:R-:W-:-:S04]  /*06e0*/  FADD R12, R13, -R2 ;  /* 0x800000020d0c7221 */ /* 0x000fc80000000000 */
[----:B------:R-:W-:-:S04]  /*06f0*/  FFMA.SAT R13, R12, R7, 0.5 ;  /* 0x3f0000000c0d7423 */ /* 0x000fc80000002007 */
[----:B------:R-:W-:-:S04]  /*0700*/  FFMA.RM R13, R13, R8, 12582913 ;  /* 0x4b4000010d0d7423 */ /* 0x000fc80000004008 */
[----:B------:R-:W-:-:S04]  /*0710*/  FADD R15, R13, -12583039 ;  /* 0xcb40007f0d0f7421 */ /* 0x000fc80000000000 */
[----:B------:R-:W-:-:S04]  /*0720*/  FFMA R15, R12, 1.4426950216293334961, -R15 ;  /* 0x3fb8aa3b0c0f7823 */ /* 0x000fc8000000080f */
[----:B------:R-:W-:Y:S01]  /*0730*/  FFMA R15, R12, 1.925963033500011079e-08, R15 ;  /* 0x32a570600c0f7823 */ /* 0x000fe2000000000f */
[----:B------:R-:W-:-:S05]  /*0740*/  SHF.L.U32 R12, R13, 0x17, RZ ;  /* 0x000000170d0c7819 */ /* 0x000fca00000006ff */
[----:B------:R-:W0:Y:S02]  /*0750*/  MUFU.EX2 R15, R15 ;  /* 0x0000000f000f7308 */ /* 0x000e240000000800 */
[----:B0-----:R-:W-:-:S04]  /*0760*/  FMUL R12, R12, R15 ;  /* 0x0000000f0c0c7220 */ /* 0x001fc80000400000 */
[C---:B------:R-:W-:Y:S01]  /*0770*/  FADD.RZ R13, R12.reuse, 1 ;  /* 0x3f8000000c0d7421 */ /* 0x040fe2000000c000 */
[----:B------:R-:W-:-:S04]  /*0780*/  ISETP.GE.U32.AND P0, PT, R12, 0x7f800000, PT ;  /* 0x7f8000000c00780c */ /* 0x000fc80003f06070 */
[----:B------:R-:W-:Y:S02]  /*0790*/  IADD3 R13, PT, PT, R13, -0x3f400000, RZ ;  /* 0xc0c000000d0d7810 */ /* 0x000fe40007ffe0ff */
[----:B------:R-:W-:Y:S02]  /*07a0*/  ISETP.GT.AND P1, PT, R12, -0x40800000, P0 ;  /* 0xbf8000000c00780c */ /* 0x000fe40000724270 */
[----:B------:R-:W-:-:S04]  /*07b0*/  LOP3.LUT R13, R13, 0xff800000, RZ, 0xc0, !PT ;  /* 0xff8000000d0d7812 */ /* 0x000fc800078ec0ff */
[----:B------:R-:W-:Y:S02]  /*07c0*/  IADD3 R16, PT, PT, -R13, 0x40800000, RZ ;  /* 0x408000000d107810 */ /* 0x000fe40007ffe1ff */
[-C--:B------:R-:W-:Y:S02]  /*07d0*/  IADD3 R14, PT, PT, R12, -R13.reuse, RZ ;  /* 0x8000000d0c0e7210 */ /* 0x080fe40007ffe0ff */
[----:B------:R-:W-:Y:S01]  /*07e0*/  I2FP.F32.S32 R13, R13 ;  /* 0x0000000d000d7245 */ /* 0x000fe20000201400 */
[----:B------:R-:W-:Y:S01]  /*07f0*/  FFMA R17, R16, R9, -1 ;  /* 0xbf80000010117423 */ /* 0x000fe20000000009 */
[----:B------:R-:W-:-:S03]  /*0800*/  @P0 MOV R15, 0x7f800000 ;  /* 0x7f800000000f0802 */ /* 0x000fc60000000f00 */
[----:B------:R-:W-:Y:S01]  /*0810*/  FADD R17, R14, R17 ;  /* 0x000000110e117221 */ /* 0x000fe20000000000 */
[----:B------:R-:W-:-:S03]  /*0820*/  FMUL R13, R13, 1.1920928955078125e-07 ;  /* 0x340000000d0d7820 */ /* 0x000fc60000400000 */
[----:B------:R-:W-:-:S04]  /*0830*/  FFMA R14, R17, -R10, 0.10546888411045074463 ;  /* 0x3dd80012110e7423 */ /* 0x000fc8000000080a */
[----:B------:R-:W-:-:S04]  /*0840*/  FFMA R14, R17, R14, -0.13229703903198242188 ;  /* 0xbe0778e0110e7423 */ /* 0x000fc8000000000e */
[----:B------:R-:W-:-:S04]  /*0850*/  FFMA R14, R17, R14, 0.14491446316242218018 ;  /* 0x3e146475110e7423 */ /* 0x000fc8000000000e */
[----:B------:R-:W-:-:S04]  /*0860*/  FFMA R14, R17, R14, -0.16641564667224884033 ;  /* 0xbe2a68dd110e7423 */ /* 0x000fc8000000000e */
[----:B------:R-:W-:-:S04]  /*0870*/  FFMA R14, R17, R14, 0.19988867640495300293 ;  /* 0x3e4caf9e110e7423 */ /* 0x000fc8000000000e */
[----:B------:R-:W-:-:S04]  /*0880*/  FFMA R14, R17, R14, -0.25000196695327758789 ;  /* 0xbe800042110e7423 */ /* 0x000fc8000000000e */
[----:B------:R-:W-:-:S04]  /*0890*/  FFMA R14, R17, R14, 0.33333510160446166992 ;  /* 0x3eaaaae6110e7423 */ /* 0x000fc8000000000e */
[----:B------:R-:W-:-:S04]  /*08a0*/  FFMA R14, R17, R14, -0.5 ;  /* 0xbf000000110e7423 */ /* 0x000fc8000000000e */
[----:B------:R-:W-:-:S04]  /*08b0*/  FMUL R14, R17, R14 ;  /* 0x0000000e110e7220 */ /* 0x000fc80000400000 */
[----:B------:R-:W-:-:S04]  /*08c0*/  FFMA R14, R17, R14, R17 ;  /* 0x0000000e110e7223 */ /* 0x000fc80000000011 */
[----:B------:R-:W-:Y:S01]  /*08d0*/  FFMA R13, R13, 0.69314718246459960938, R14 ;  /* 0x3f3172180d0d7823 */ /* 0x000fe2000000000e */
[C---:B------:R-:W-:Y:S01]  /*08e0*/  @P1 FFMA R13, R12.reuse, R15, +INF ;  /* 0x7f8000000c0d1423 */ /* 0x040fe2000000000f */
[----:B------:R-:W-:-:S04]  /*08f0*/  @P0 FSETP.NEU.AND P1, PT, R12, RZ, PT ;  /* 0x000000ff0c00020b */ /* 0x000fc80003f2d000 */
[----:B------:R-:W-:-:S05]  /*0900*/  @P0 FSEL R13, R13, -RZ, P1 ;  /* 0x800000ff0d0d0208 */ /* 0x000fca0000800000 */
[----:B------:R-:W-:Y:S01]  /*0910*/  FADD R2, R13, R2 ;  /* 0x000000020d027221 */ /* 0x000fe20000000000 */
[----:B------:R-:W-:Y:S06]  /*0920*/  BRA `(.L_x_8) ;  /* 0x0000000000907947 */ /* 0x000fec0003800000 */
.L_x_7:
[----:B------:R-:W-:-:S04]  /*0930*/  FADD R2, -R13, R2 ;  /* 0x000000020d027221 */ /* 0x000fc80000000100 */
        /* <DEDUP_REMOVED lines=34> */
[----:B------:R-:W-:-:S07]  /*0b60*/  FADD R2, R13, R12 ;  /* 0x0000000c0d027221 */ /* 0x000fce0000000000 */
.L_x_8:
[----:B------:R-:W-:Y:S05]  /*0b70*/  BSYNC.RECONVERGENT B0 ;  /* 0x0000000000007941 */ /* 0x000fea0003800200 */
.L_x_6:
[----:B------:R-:W-:Y:S01]  /*0b80*/  UIMAD UR26, UR23, UR22, UR13 ;  /* 0x00000016171a72a4 */ /* 0x000fe2000f8e020d */
[----:B------:R-:W-:Y:S01]  /*0b90*/  HFMA2 R13, -RZ, RZ, 0, 2.384185791015625e-07 ;  /* 0x00000004ff0d7431 */ /* 0x000fe200000001ff */
[----:B------:R-:W-:Y:S02]  /*0ba0*/  MOV R12, UR16 ;  /* 0x00000010000c7c02 */ /* 0x000fe40008000f00 */
[----:B------:R-:W-:Y:S02]  /*0bb0*/  MOV R15, 0x4 ;  /* 0x00000004000f7802 */ /* 0x000fe40000000f00 */
[----:B------:R-:W-:Y:S02]  /*0bc0*/  IMAD R14, R11, UR26, R6 ;  /* 0x0000001a0b0e7c24 */ /* 0x000fe4000f8e0206 */
[----:B------:R-:W-:Y:S02]  /*0bd0*/  IMAD R12, R12, UR23, R5 ;  /* 0x000000170c0c7c24 */ /* 0x000fe4000f8e0205 */
[----:B------:R-:W-:-:S04]  /*0be0*/  IMAD.WIDE R14, R14, R15, UR4 ;  /* 0x000000040e0e7e25 */ /* 0x000fc8000f8e020f */
[----:B------:R-:W-:Y:S02]  /*0bf0*/  IMAD.WIDE R12, R12, R13, UR6 ;  /* 0x000000060c0c7e25 */ /* 0x000fe4000f8e020d */
[----:B------:R-:W2:Y:S04]  /*0c00*/  LDG.E R14, desc[UR20][R14.64] ;  /* 0x000000140e0e7981 */ /* 0x000ea8000c1e1900 */
[----:B------:R-:W2:Y:S01]  /*0c10*/  LDG.E R11, desc[UR20][R12.64] ;  /* 0x000000140c0b7981 */ /* 0x000ea2000c1e1900 */
[----:B------:R-:W-:Y:S01]  /*0c20*/  BSSY.RECONVERGENT B0, `(.L_x_9) ;  /* 0x000004d000007945 */ /* 0x000fe20003800200 */
[----:B--2---:R-:W-:-:S05]  /*0c30*/  FADD R11, R11, R14 ;  /* 0x0000000e0b0b7221 */ /* 0x004fca0000000000 */
[----:B------:R-:W-:-:S13]  /*0c40*/  FSETP.GTU.AND P0, PT, R11, R0, PT ;  /* 0x000000000b00720b */ /* 0x000fda0003f0c000 */
[----:B------:R-:W-:Y:S05]  /*0c50*/  @P0 BRA `(.L_x_10) ;  /* 0x0000000000940947 */ /* 0x000fea0003800000 */
[----:B------:R-:W-:-:S04]  /*0c60*/  FADD R12, R11, -R0 ;  /* 0x800000000b0c7221 */ /* 0x000fc80000000000 */
[----:B------:R-:W-:-:S04]  /*0c70*/  FFMA.SAT R11, R12, R7, 0.5 ;  /* 0x3f0000000c0b7423 */ /* 0x000fc80000002007 */
[----:B------:R-:W-:-:S04]  /*0c80*/  FFMA.RM R11, R11, R8, 12582913 ;  /* 0x4b4000010b0b7423 */ /* 0x000fc80000004008 */
[C---:B------:R-:W-:Y:S01]  /*0c90*/  FADD R13, R11.reuse, -12583039 ;  /* 0xcb40007f0b0d7421 */ /* 0x040fe20000000000 */
[----:B------:R-:W-:-:S03]  /*0ca0*/  SHF.L.U32 R11, R11, 0x17, RZ ;  /* 0x000000170b0b7819 */ /* 0x000fc600000006ff */
[----:B------:R-:W-:-:S04]  /*0cb0*/  FFMA R13, R12, 1.4426950216293334961, -R13 ;  /* 0x3fb8aa3b0c0d7823 */ /* 0x000fc8000000080d */
[----:B------:R-:W-:-:S04]  /*0cc0*/  FFMA R13, R12, 1.925963033500011079e-08, R13 ;  /* 0x32a570600c0d7823 */ /* 0x000fc8000000000d */
        /* <DEDUP_REMOVED lines=10> */
[----:B------:R-:W-:-:S04]  /*0d70*/  FFMA R15, R16, R9, -1 ;  /* 0xbf800000100f7423 */ /* 0x000fc80000000009 */
        /* <DEDUP_REMOVED lines=11> */
[----:B------:R-:W-:Y:S01]  /*0e30*/  FFMA R15, R15, R14, R15 ;  /* 0x0000000e0f0f7223 */ /* 0x000fe2000000000f */
[----:B------:R-:W-:-:S03]  /*0e40*/  @P0 MOV R14, 0x7f800000 ;  /* 0x7f800000000e0802 */ /* 0x000fc60000000f00 */
[----:B------:R-:W-:Y:S02]  /*0e50*/  FFMA R15, R12, 0.69314718246459960938, R15 ;  /* 0x3f3172180c0f7823 */ /* 0x000fe4000000000f */
[C---:B------:R-:W-:Y:S01]  /*0e60*/  @P1 FFMA R15, R11.reuse, R14, +INF ;  /* 0x7f8000000b0f1423 */ /* 0x040fe2000000000e */
[----:B------:R-:W-:-:S04]  /*0e70*/  @P0 FSETP.NEU.AND P1, PT, R11, RZ, PT ;  /* 0x000000ff0b00020b */ /* 0x000fc80003f2d000 */
[----:B------:R-:W-:-:S05]  /*0e80*/  @P0 FSEL R15, R15, -RZ, P1 ;  /* 0x800000ff0f0f0208 */ /* 0x000fca0000800000 */
[----:B------:R-:W-:Y:S01]  /*0e90*/  FADD R0, R15, R0 ;  /* 0x000000000f007221 */ /* 0x000fe20000000000 */
[----:B------:R-:W-:Y:S06]  /*0ea0*/  BRA `(.L_x_11) ;  /* 0x0000000000907947 */ /* 0x000fec0003800000 */
.L_x_10:
        /* <DEDUP_REMOVED lines=36> */
.L_x_11:
[----:B------:R-:W-:Y:S05]  /*10f0*/  BSYNC.RECONVERGENT B0 ;  /* 0x0000000000007941 */ /* 0x000fea0003800200 */
.L_x_9:
[----:B------:R-:W-:Y:S05]  /*1100*/  BRA.U !UP0, `(.L_x_12) ;  /* 0xfffffff5082c7547 */ /* 0x000fea000b83ffff */
.L_x_5:
[----:B------:R-:W-:Y:S01]  /*1110*/  UIADD3 UR12, UPT, UPT, UR10, 0x1, URZ ;  /* 0x000000010a0c7890 */ /* 0x000fe2000fffe0ff */
[----:B------:R-:W-:Y:S02]  /*1120*/  MOV R9, 0xccbebc20 ;  /* 0xccbebc2000097802 */ /* 0x000fe40000000f00 */
[----:B------:R-:W-:Y:S01]  /*1130*/  MOV R8, 0xccbebc20 ;  /* 0xccbebc2000087802 */ /* 0x000fe20000000f00 */
[----:B------:R-:W-:-:S09]  /*1140*/  UISETP.GE.AND UP0, UPT, UR12, UR11, UPT ;  /* 0x0000000b0c00728c */ /* 0x000fd2000bf06270 */
[----:B------:R-:W-:Y:S05]  /*1150*/  BRA.U UP0, `(.L_x_13) ;  /* 0x0000000d00207547 */ /* 0x000fea000b800000 */
[----:B------:R-:W0:Y:S01]  /*1160*/  LDC R4, c[0x0][0x3b4] ;  /* 0x0000ed00ff047b82 */ /* 0x000e220000000800 */
[----:B------:R-:W-:Y:S01]  /*1170*/  UIMAD UR15, UR9, UR15, URZ ;  /* 0x0000000f090f72a4 */ /* 0x000fe2000f8e02ff */
[----:B------:R-:W-:Y:S01]  /*1180*/  MOV R6, UR10 ;  /* 0x0000000a00067c02 */ /* 0x000fe20008000f00 */
[----:B------:R-:W-:Y:S01]  /*1190*/  USHF.L.U32 UR18, UR22, 0x2, URZ ;  /* 0x0000000216127899 */ /* 0x000fe200080006ff */
[----:B------:R-:W-:Y:S01]  /*11a0*/  HFMA2 R8, -RZ, RZ, -18.96875, -1.03125 ;  /* 0xccbebc20ff087431 */ /* 0x000fe200000001ff */
[----:B------:R-:W-:Y:S01]  /*11b0*/  UIMAD UR15, UR13, UR16, UR15 ;  /* 0x000000100d0f72a4 */ /* 0x000fe2000f8e020f */
[----:B------:R-:W-:Y:S01]  /*11c0*/  MOV R9, 0xccbebc20 ;  /* 0xccbebc2000097802 */ /* 0x000fe20000000f00 */
[----:B------:R-:W1:Y:S04]  /*11d0*/  LDCU UR22, c[0x0][0x3b4] ;  /* 0x00007680ff1677ac */ /* 0x000e680008000800 */
[----:B------:R-:W-:-:S05]  /*11e0*/  IADD3 R5, PT, PT, R3, UR15, RZ ;  /* 0x0000000f03057c10 */ /* 0x000fca000fffe0ff */
[----:B------:R-:W-:Y:S01]  /*11f0*/  IMAD R11, R6, UR25, R5 ;  /* 0x00000019060b7c24 */ /* 0x000fe2000f8e0205 */
[C---:B0-----:R-:W-:Y:S01]  /*1200*/  LEA R7, R4.reuse, R3, 0x1 ;  /* 0x0000000304077211 */ /* 0x041fe200078e08ff */
[C---:B------:R-:W-:Y:S02]  /*1210*/  IMAD R10, R4.reuse, UR18, RZ ;  /* 0x00000012040a7c24 */ /* 0x040fe4000f8e02ff */
[----:B------:R-:W-:Y:S02]  /*1220*/  IMAD R4, R4, UR11, RZ ;  /* 0x0000000b04047c24 */ /* 0x000fe4000f8e02ff */
[----:B------:R-:W-:-:S03]  /*1230*/  IMAD R10, R10, UR10, R7 ;  /* 0x0000000a0a0a7c24 */ /* 0x000fc6000f8e0207 */
[C---:B------:R-:W-:Y:S02]  /*1240*/  IADD3 R12, PT, PT, R4.reuse, R5, RZ ;  /* 0x00000005040c7210 */ /* 0x040fe40007ffe0ff */
[----:B-1----:R-:W-:-:S07]  /*1250*/  LEA R13, R4, R3, 0x2 ;  /* 0x00000003040d7211 */ /* 0x002fce00078e10ff */
.L_x_20:
[----:B------:R-:W-:Y:S01]  /*1260*/  UIMAD UR16, UR12, UR22, URZ ;  /* 0x000000160c1072a4 */ /* 0x000fe2000f8e02ff */
[----:B------:R-:W-:Y:S02]  /*1270*/  MOV R5, UR25 ;  /* 0x0000001900057c02 */ /* 0x000fe40008000f00 */
[----:B------:R-:W-:Y:S02]  /*1280*/  MOV R19, 0x4 ;  /* 0x0000000400137802 */ /* 0x000fe40000000f00 */
[----:B------:R-:W-:Y:S01]  /*1290*/  MOV R7, 0x4 ;  /* 0x0000000400077802 */ /* 0x000fe20000000f00 */
[----:B------:R-:W-:Y:S01]  /*12a0*/  IMAD R6, R5, UR12, R12 ;  /* 0x0000000c05067c24 */ /* 0x000fe2000f8e020c */
[----:B------:R-:W-:-:S03]  /*12b0*/  MOV R15, UR16 ;  /* 0x00000010000f7c02 */ /* 0x000fc60008000f00 */
[----:B------:R-:W-:Y:S01]  /*12c0*/  IMAD.WIDE R6, R6, R7, UR6 ;  /* 0x0000000606067e25 */ /* 0x000fe2000f8e0207 */
[----:B------:R-:W-:-:S04]  /*12d0*/  LEA R18, R15, R10, 0x2 ;  /* 0x0000000a0f127211 */ /* 0x000fc800078e10ff */
[----:B------:R-:W2:Y:S01]  /*12e0*/  LDG.E R4, desc[UR20][R6.64] ;  /* 0x0000001406047981 */ /* 0x000ea2000c1e1900 */
[----:B------:R-:W-:-:S06]  /*12f0*/  IMAD.WIDE R18, R18, R19, UR4 ;  /* 0x0000000412127e25 */ /* 0x000fcc000f8e0213 */
[----:B------:R-:W2:Y:S01]  /*1300*/  LDG.E R19, desc[UR20][R18.64] ;  /* 0x0000001412137981 */ /* 0x000ea2000c1e1900 */
[----:B------:R-:W-:Y:S01]  /*1310*/  BSSY.RECONVERGENT B0, `(.L_x_14) ;  /* 0x0000051000007945 */ /* 0x000fe20003800200 */
[----:B------:R-:W-:Y:S02]  /*1320*/  MOV R16, 0x3bbb989d ;  /* 0x3bbb989d00107802 */ /* 0x000fe40000000f00 */
[----:B------:R-:W-:Y:S02]  /*1330*/  MOV R17, 0x437c0000 ;  /* 0x437c000000117802 */ /* 0x000fe40000000f00 */
[----:B------:R-:W-:Y:S02]  /*1340*/  MOV R15, 0x3e800000 ;  /* 0x3e800000000f7802 */ /* 0x000fe40000000f00 */
[----:B------:R-:W-:Y:S01]  /*1350*/  MOV R14, 0x3d39bf78 ;  /* 0x3d39bf78000e7802 */ /* 0x000fe20000000f00 */
        /* <DEDUP_REMOVED lines=40> */
.L_x_15:
[----:B------:R-:W-:-:S04]  /*15e0*/  FADD R9, -R4, R9 ;  /* 0x0000000904097221 */ /* 0x000fc80000000100 */
[----:B------:R-:W-:-:S04]  /*15f0*/  FFMA.SAT R6, R9, R16, 0.5 ;  /* 0x3f00000009067423 */ /* 0x000fc80000002010 */
[----:B------:R-:W-:-:S04]  /*1600*/  FFMA.RM R6, R6, R17, 12582913 ;  /* 0x4b40000106067423 */ /* 0x000fc80000004011 */
[C---:B------:R-:W-:Y:S01]  /*1610*/  FADD R18, R6.reuse, -12583039 ;  /* 0xcb40007f06127421 */ /* 0x040fe20000000000 */
[----:B------:R-:W-:-:S03]  /*1620*/  SHF.L.U32 R5, R6, 0x17, RZ ;  /* 0x0000001706057819 */ /* 0x000fc600000006ff */
[----:B------:R-:W-:-:S04]  /*1630*/  FFMA R18, R9, 1.4426950216293334961, -R18 ;  /* 0x3fb8aa3b09127823 */ /* 0x000fc80000000812 */
[----:B------:R-:W-:-:S06]  /*1640*/  FFMA R18, R9, 1.925963033500011079e-08, R18 ;  /* 0x32a5706009127823 */ /* 0x000fcc0000000012 */
        /* <DEDUP_REMOVED lines=29> */
.L_x_16:
[----:B------:R-:W-:Y:S05]  /*1820*/  BSYNC.RECONVERGENT B0 ;  /* 0x0000000000007941 */ /* 0x000fea0003800200 */
.L_x_14:
[----:B------:R-:W-:Y:S01]  /*1830*/  UIMAD UR15, UR18, UR12, 0x3 ;  /* 0x00000003120f74a4 */ /* 0x000fe2000f8e020c */
[----:B------:R-:W-:Y:S01]  /*1840*/  HFMA2 R5, -RZ, RZ, 0, 2.384185791015625e-07 ;  /* 0x00000004ff057431 */ /* 0x000fe200000001ff */
[----:B------:R-:W-:Y:S02]  /*1850*/  MOV R6, UR22 ;  /* 0x0000001600067c02 */ /* 0x000fe40008000f00 */
[----:B------:R-:W-:Y:S02]  /*1860*/  IADD3 R4, PT, PT, R11, UR16, RZ ;  /* 0x000000100b047c10 */ /* 0x000fe4000fffe0ff */
[----:B------:R-:W-:Y:S01]  /*1870*/  MOV R7, 0x4 ;  /* 0x0000000400077802 */ /* 0x000fe20000000f00 */
        /* <DEDUP_REMOVED lines=46> */
.L_x_18:
        /* <DEDUP_REMOVED lines=36> */
.L_x_19:
[----:B------:R-:W-:Y:S05]  /*1da0*/  BSYNC.RECONVERGENT B0 ;  /* 0x0000000000007941 */ /* 0x000fea0003800200 */
.L_x_17:
[----:B------:R-:W-:-:S04]  /*1db0*/  UIADD3 UR12, UPT, UPT, UR12, 0x1, URZ ;  /* 0x000000010c0c7890 */ /* 0x000fc8000fffe0ff */
[----:B------:R-:W-:-:S09]  /*1dc0*/  UISETP.GE.AND UP0, UPT, UR12, UR11, UPT ;  /* 0x0000000b0c00728c */ /* 0x000fd2000bf06270 */
[----:B------:R-:W-:Y:S05]  /*1dd0*/  BRA.U !UP0, `(.L_x_20) ;  /* 0xfffffff508207547 */ /* 0x000fea000b83ffff */
.L_x_13:
[----:B------:R-:W0:Y:S01]  /*1de0*/  LDCU UR5, c[0x0][0x3b4] ;  /* 0x00007680ff0577ac */ /* 0x000e220008000800 */
[----:B------:R-:W1:Y:S01]  /*1df0*/  LDC.64 R16, c[0x0][0x380] ;  /* 0x0000e000ff107b82 */ /* 0x000e620000000a00 */
[----:B0-----:R-:W-:Y:S02]  /*1e00*/  UIMAD UR8, UR8, UR5, UR19 ;  /* 0x00000005080872a4 */ /* 0x001fe4000f8e0213 */
[----:B------:R-:W-:-:S04]  /*1e10*/  MOV R5, UR5 ;  /* 0x0000000500057c02 */ /* 0x000fc80008000f00 */
[----:B------:R-:W-:-:S05]  /*1e20*/  MOV R12, UR8 ;  /* 0x00000008000c7c02 */ /* 0x000fca0008000f00 */
[----:B------:R-:W-:-:S04]  /*1e30*/  IMAD R12, R12, UR24, R3 ;  /* 0x000000180c0c7c24 */ /* 0x000fc8000f8e0203 */
[----:B-1----:R-:W-:-:S05]  /*1e40*/  IMAD.WIDE R16, R12, 0x4, R16 ;  /* 0x000000040c107825 */ /* 0x002fca00078e0210 */
[----:B------:R-:W2:Y:S01]  /*1e50*/  LDG.E R13, desc[UR20][R16.64] ;  /* 0x00000014100d7981 */ /* 0x000ea2000c1e1900 */
[----:B------:R-:W-:-:S05]  /*1e60*/  IMAD.WIDE R4, R5, 0x4, R16 ;  /* 0x0000000405047825 */ /* 0x000fca00078e0210 */
[----:B------:R-:W3:Y:S01]  /*1e70*/  LDG.E R7, desc[UR20][R4.64] ;  /* 0x0000001404077981 */ /* 0x000ee2000c1e1900 */
[----:B------:R-:W-:Y:S01]  /*1e80*/  BSSY.RECONVERGENT B0, `(.L_x_21) ;  /* 0x0000052000007945 */ /* 0x000fe20003800200 */
[----:B------:R-:W-:Y:S02]  /*1e90*/  HFMA2 R6, -RZ, RZ, 0.96630859375, -0.0022525787353515625 ;  /* 0x3bbb989dff067431 */ /* 0x000fe400000001ff */
[----:B------:R-:W-:Y:S01]  /*1ea0*/  HFMA2 R10, -RZ, RZ, 1.625, 0 ;  /* 0x3e800000ff0a7431 */ /* 0x000fe200000001ff */
[----:B------:R-:W-:Y:S01]  /*1eb0*/  MOV R11, 0x3d39bf78 ;  /* 0x3d39bf78000b7802 */ /* 0x000fe20000000f00 */
[----:B--2---:R-:W-:Y:S01]  /*1ec0*/  FADD R13, R13, R2 ;  /* 0x000000020d0d7221 */ /* 0x004fe20000000000 */
[----:B---3--:R-:W-:-:S05]  /*1ed0*/  FADD R14, R7, R0 ;  /* 0x00000000070e7221 */ /* 0x008fca0000000000 */
[----:B------:R-:W-:Y:S02]  /*1ee0*/  FSETP.GTU.AND P0, PT, R14, R13, PT ;  /* 0x0000000d0e00720b */ /* 0x000fe40003f0c000 */
[----:B------:R-:W-:-:S11]  /*1ef0*/  MOV R7, 0x437c0000 ;  /* 0x437c000000077802 */ /* 0x000fd60000000f00 */
[----:B------:R-:W-:Y:S05]  /*1f00*/  @P0 BRA `(.L_x_22) ;  /* 0x0000000000940947 */ /* 0x000fea0003800000 */
[----:B------:R-:W-:-:S04]  /*1f10*/  FADD R15, -R13, R14 ;  /* 0x0000000e0d0f7221 */ /* 0x000fc80000000100 */
        /* <DEDUP_REMOVED lines=36> */
.L_x_22:
        /* <DEDUP_REMOVED lines=36> */
.L_x_23:
[----:B------:R-:W-:Y:S05]  /*23a0*/  BSYNC.RECONVERGENT B0 ;  /* 0x0000000000007941 */ /* 0x000fea0003800200 */
.L_x_21:
[----:B------:R-:W-:-:S05]  /*23b0*/  MOV R15, UR5 ;  /* 0x00000005000f7c02 */ /* 0x000fca0008000f00 */
[----:B------:R-:W-:-:S05]  /*23c0*/  IMAD.WIDE R4, R15, 0x4, R4 ;  /* 0x000000040f047825 */ /* 0x000fca00078e0204 */
        /* <DEDUP_REMOVED lines=42> */
.L_x_25:
        /* <DEDUP_REMOVED lines=36> */
.L_x_26:
[----:B------:R-:W-:Y:S05]  /*28b0*/  BSYNC.RECONVERGENT B0 ;  /* 0x0000000000007941 */ /* 0x000fea0003800200 */
.L_x_24:
[----:B------:R-:W-:-:S05]  /*28c0*/  MOV R15, UR5 ;  /* 0x00000005000f7c02 */ /* 0x000fca0008000f00 */
[----:B------:R-:W-:-:S06]  /*28d0*/  IMAD.WIDE R14, R15, 0x4, R4 ;  /* 0x000000040f0e7825 */ /* 0x000fcc00078e0204 */
        /* <DEDUP_REMOVED lines=42> */
.L_x_28:
        /* <DEDUP_REMOVED lines=36> */
.L_x_29:
[----:B------:R-:W-:Y:S05]  /*2dc0*/  BSYNC.RECONVERGENT B0 ;  /* 0x0000000000007941 */ /* 0x000fea0003800200 */
.L_x_27:
[----:B------:R-:W0:Y:S01]  /*2dd0*/  LDC.64 R14, c[0x0][0x388] ;  /* 0x0000e200ff0e7b82 */ /* 0x000e220000000a00 */
[----:B------:R-:W-:Y:S01]  /*2de0*/  MOV R5, UR5 ;  /* 0x0000000500057c02 */ /* 0x000fe20008000f00 */
[----:B0-----:R-:W-:-:S04]  /*2df0*/  IMAD.WIDE R14, R12, 0x4, R14 ;  /* 0x000000040c0e7825 */ /* 0x001fc800078e020e */
[----:B------:R-:W-:Y:S02]  /*2e00*/  IMAD.WIDE R4, R5, 0x4, R14 ;  /* 0x0000000405047825 */ /* 0x000fe400078e020e */
[----:B------:R-:W2:Y:S04]  /*2e10*/  LDG.E R15, desc[UR20][R14.64] ;  /* 0x000000140e0f7981 */ /* 0x000ea8000c1e1900 */
[----:B------:R-:W3:Y:S01]  /*2e20*/  LDG.E R13, desc[UR20][R4.64] ;  /* 0x00000014040d7981 */ /* 0x000ee2000c1e1900 */
[----:B------:R-:W0:Y:S01]  /*2e30*/  S2UR UR8, SR_CgaCtaId ;  /* 0x00000000000879c3 */ /* 0x000e220000008800 */
[----:B------:R-:W-:Y:S01]  /*2e40*/  UMOV UR6, 0x400 ;  /* 0x0000040000067882 */ /* 0x000fe20000000000 */
[----:B------:R-:W-:Y:S01]  /*2e50*/  BSSY.RECONVERGENT B0, `(.L_x_30) ;  /* 0x0000051000007945 */ /* 0x000fe20003800200 */
[----:B0-----:R-:W-:-:S06]  /*2e60*/  ULEA UR7, UR8, UR6, 0x18 ;  /* 0x0000000608077291 */ /* 0x001fcc000f8ec0ff */
[----:B------:R-:W-:-:S05]  /*2e70*/  LEA R17, R3, UR7, 0x2 ;  /* 0x0000000703117c11 */ /* 0x000fca000f8e10ff */
[----:B------:R0:W-:Y:S01]  /*2e80*/  STS [R17], R16 ;  /* 0x0000001011007388 */ /* 0x0001e20000000800 */
[----:B--2---:R-:W-:Y:S01]  /*2e90*/  FADD R2, R15, R2 ;  /* 0x000000020f027221 */ /* 0x004fe20000000000 */
[----:B---3--:R-:W-:-:S05]  /*2ea0*/  FADD R13, R13, R0 ;  /* 0x000000000d0d7221 */ /* 0x008fca0000000000 */
[----:B------:R-:W-:-:S13]  /*2eb0*/  FSETP.GTU.AND P0, PT, R13, R2, PT ;  /* 0x000000020d00720b */ /* 0x000fda0003f0c000 */
[----:B0-----:R-:W-:Y:S05]  /*2ec0*/  @P0 BRA `(.L_x_31) ;  /* 0x0000000000940947 */ /* 0x001fea0003800000 */
        /* <DEDUP_REMOVED lines=37> */
.L_x_31:
        /* <DEDUP_REMOVED lines=35> */
[----:B------:R-:W-:-:S07]  /*3350*/  FADD R2, R13, R2 ;  /* 0x000000020d027221 */ /* 0x000fce0000000000 */
.L_x_32:
[----:B------:R-:W-:Y:S05]  /*3360*/  BSYNC.RECONVERGENT B0 ;  /* 0x0000000000007941 */ /* 0x000fea0003800200 */
.L_x_30:
        /* <DEDUP_REMOVED lines=44> */
.L_x_34:
        /* <DEDUP_REMOVED lines=36> */
.L_x_35:
[----:B------:R-:W-:Y:S05]  /*3870*/  BSYNC.RECONVERGENT B0 ;  /* 0x0000000000007941 */ /* 0x000fea0003800200 */
.L_x_33:
        /* <DEDUP_REMOVED lines=44> */
.L_x_37:
        /* <DEDUP_REMOVED lines=36> */
.L_x_38:
[----:B------:R-:W-:Y:S05]  /*3d80*/  BSYNC.RECONVERGENT B0 ;  /* 0x0000000000007941 */ /* 0x000fea0003800200 */
.L_x_36:
[----:B------:R-:W-:Y:S01]  /*3d90*/  UIADD3 UR4, UPT, UPT, UR6, 0xfa0, URZ ;  /* 0x00000fa006047890 */ /* 0x000fe2000fffe0ff */
[----:B------:R-:W-:-:S03]  /*3da0*/  ISETP.NE.AND P0, PT, R3, RZ, PT ;  /* 0x000000ff0300720c */ /* 0x000fc60003f05270 */
[----:B------:R-:W-:-:S06]  /*3db0*/  ULEA UR4, UR8, UR4, 0x18 ;  /* 0x0000000408047291 */ /* 0x000fcc000f8ec0ff */
[----:B------:R-:W-:-:S05]  /*3dc0*/  LEA R0, R3, UR4, 0x2 ;  /* 0x0000000403007c11 */ /* 0x000fca000f8e10ff */
[----:B------:R0:W-:Y:S01]  /*3dd0*/  STS [R0], R5 ;  /* 0x0000000500007388 */ /* 0x0001e20000000800 */
[----:B------:R-:W-:Y:S06]  /*3de0*/  BAR.SYNC.DEFER_BLOCKING 0x0 ;  /* 0x0000000000007b1d */ /* 0x000fec0000010000 */
[----:B------:R-:W-:Y:S05]  /*3df0*/  @P0 EXIT ;  /* 0x000000000000094d */ /* 0x000fea0003800000 */
[----:B------:R-:W-:Y:S01]  /*3e00*/  UISETP.GE.AND UP0, UPT, UR5, 0x1, UPT ;  /* 0x000000010500788c */ /* 0x000fe2000bf06270 */
[----:B------:R-:W-:Y:S02]  /*3e10*/  MOV R2, 0xff800000 ;  /* 0xff80000000027802 */ /* 0x000fe40000000f00 */
[----:B0-----:R-:W-:-:S06]  /*3e20*/  MOV R0, 0xff800000 ;  /* 0xff80000000007802 */ /* 0x001fcc0000000f00 */
[----:B------:R-:W-:Y:S05]  /*3e30*/  BRA.U !UP0, `(.L_x_39) ;  /* 0x0000000908807547 */ /* 0x000fea000b800000 */
[----:B------:R-:W-:Y:S01]  /*3e40*/  MOV R0, 0xff800000 ;  /* 0xff80000000007802 */ /* 0x000fe20000000f00 */
[----:B------:R-:W-:Y:S01]  /*3e50*/  UIADD3 UR5, UPT, UPT, -UR5, URZ, URZ ;  /* 0x000000ff05057290 */ /* 0x000fe2000fffe1ff */
[----:B------:R-:W-:-:S11]  /*3e60*/  MOV R2, 0xff800000 ;  /* 0xff80000000027802 */ /* 0x000fd60000000f00 */
.L_x_44:
[----:B------:R-:W0:Y:S01]  /*3e70*/  LDS R3, [UR7] ;  /* 0x00000007ff037984 */ /* 0x000e220008000800 */
[----:B------:R-:W-:-:S04]  /*3e80*/  UIADD3 UR5, UPT, UPT, UR5, 0x1, URZ ;  /* 0x0000000105057890 */ /* 0x000fc8000fffe0ff */
[----:B------:R-:W-:Y:S01]  /*3e90*/  UISETP.NE.AND UP0, UPT, UR5, URZ, UPT ;  /* 0x000000ff0500728c */ /* 0x000fe2000bf05270 */
[----:B0-----:R-:W-:-:S13]  /*3ea0*/  FSETP.GTU.AND P0, PT, R3, R2, PT ;  /* 0x000000020300720b */ /* 0x001fda0003f0c000 */
        /* <DEDUP_REMOVED lines=38> */
.L_x_40:
        /* <DEDUP_REMOVED lines=36> */
.L_x_41:
[----:B------:R-:W0:Y:S02]  /*4350*/  LDS R3, [UR4] ;  /* 0x00000004ff037984 */ /* 0x000e240008000800 */
        /* <DEDUP_REMOVED lines=39> */
.L_x_42:
        /* <DEDUP_REMOVED lines=36> */
.L_x_43:
[----:B------:R-:W-:Y:S02]  /*4810*/  UIADD3 UR4, UPT, UPT, UR4, 0x4, URZ ;  /* 0x0000000404047890 */ /* 0x000fe4000fffe0ff */
[----:B------:R-:W-:Y:S01]  /*4820*/  UIADD3 UR7, UPT, UPT, UR7, 0x4, URZ ;  /* 0x0000000407077890 */ /* 0x000fe2000fffe0ff */
[----:B------:R-:W-:Y:S11]  /*4830*/  BRA.U UP0, `(.L_x_44) ;  /* 0xfffffff5008c7547 */ /* 0x000ff6000b83ffff */
.L_x_39:
[----:B------:R-:W0:Y:S01]  /*4840*/  LDCU UR6, c[0x0][0x3ac] ;  /* 0x00007580ff0677ac */ /* 0x000e220008000800 */
[----:B------:R-:W1:Y:S01]  /*4850*/  LDCU UR7, c[0x0][0x3b4] ;  /* 0x00007680ff0777ac */ /* 0x000e620008000800 */
[----:B------:R-:W2:Y:S01]  /*4860*/  LDCU.64 UR4, c[0x0][0x3a0] ;  /* 0x00007400ff0477ac */ /* 0x000ea20008000a00 */
[----:B------:R-:W-:Y:S02]  /*4870*/  UIMAD UR9, UR9, UR14, UR10 ;  /* 0x0000000e090972a4 */ /* 0x000fe4000f8e020a */
[----:B------:R-:W-:Y:S02]  /*4880*/  UIADD3 UR17, UPT, UPT, UR17, UR19, URZ ;  /* 0x0000001311117290 */ /* 0x000fe4000fffe0ff */
[----:B0-----:R-:W-:-:S04]  /*4890*/  UIMAD UR9, UR13, UR6, UR9 ;  /* 0x000000060d0972a4 */ /* 0x001fc8000f8e0209 */
[----:B------:R-:W-:-:S04]  /*48a0*/  UIMAD UR9, UR9, UR6, UR11 ;  /* 0x00000006090972a4 */ /* 0x000fc8000f8e020b */
[----:B-1----:R-:W-:-:S04]  /*48b0*/  UIMAD UR9, UR9, UR7, UR17 ;  /* 0x00000007090972a4 */ /* 0x002fc8000f8e0211 */
[----:B--2---:R-:W-:-:S06]  /*48c0*/  UIMAD.WIDE UR4, UR9, 0x4, UR4 ;  /* 0x00000004090478a5 */ /* 0x004fcc000f8e0204 */
[----:B------:R-:W-:Y:S02]  /*48d0*/  MOV R4, UR4 ;  /* 0x0000000400047c02 */ /* 0x000fe40008000f00 */
[----:B------:R-:W-:-:S05]  /*48e0*/  MOV R5, UR5 ;  /* 0x0000000500057c02 */ /* 0x000fca0008000f00 */
[----:B------:R-:W2:Y:S02]  /*48f0*/  LDG.E R3, desc[UR20][R4.64] ;  /* 0x0000001404037981 */ /* 0x000ea4000c1e1900 */
[----:B--2---:R-:W-:-:S13]  /*4900*/  FSETP.GTU.AND P0, PT, R2, R3, PT ;  /* 0x000000030200720b */ /* 0x004fda0003f0c000 */
        /* <DEDUP_REMOVED lines=38> */
.L_x_45:
        /* <DEDUP_REMOVED lines=36> */
.L_x_46:
[----:B------:R-:W0:Y:S01]  /*4db0*/  LDCU.64 UR4, c[0x0][0x398] ;  /* 0x00007300ff0477ac */ /* 0x000e220008000a00 */
[----:B------:R1:W-:Y:S01]  /*4dc0*/  STG.E desc[UR20][R4.64], R9 ;  /* 0x0000000904007986 */ /* 0x0003e2000c101914 */
[----:B0-----:R-:W-:-:S06]  /*4dd0*/  UIMAD.WIDE UR4, UR9, 0x4, UR4 ;  /* 0x00000004090478a5 */ /* 0x001fcc000f8e0204 */
[----:B------:R-:W-:Y:S02]  /*4de0*/  MOV R3, UR5 ;  /* 0x0000000500037c02 */ /* 0x000fe40008000f00 */
[----:B------:R-:W-:-:S05]  /*4df0*/  MOV R2, UR4 ;  /* 0x0000000400027c02 */ /* 0x000fca0008000f00 */
[----:B------:R-:W2:Y:S02]  /*4e00*/  LDG.E R3, desc[UR20][R2.64] ;  /* 0x0000001402037981 */ /* 0x000ea4000c1e1900 */
[----:B--2---:R-:W-:-:S13]  /*4e10*/  FSETP.GTU.AND P0, PT, R0, R3, PT ;  /* 0x000000030000720b */ /* 0x004fda0003f0c000 */
[----:B-1----:R-:W-:Y:S05]  /*4e20*/  @P0 BRA `(.L_x_47) ;  /* 0x0000000000940947 */ /* 0x002fea0003800000 */
        /* <DEDUP_REMOVED lines=37> */
.L_x_47:
        /* <DEDUP_REMOVED lines=19> */
[----:B------:R-:W-:Y:S01]  /*51b0*/  FMUL R3, R3, 1.1920928955078125e-07 ;  /* 0x3400000003037820 */ /* 0x000fe20000400000 */
[----:B------:R-:W-:Y:S02]  /*51c0*/  @P0 MOV R5, 0x7f800000 ;  /* 0x7f80000000050802 */ /* 0x000fe40000000f00 */
        /* <DEDUP_REMOVED lines=15> */
.L_x_48:
[----:B------:R-:W-:Y:S02]  /*52c0*/  MOV R2, UR4 ;  /* 0x0000000400027c02 */ /* 0x000fe40008000f00 */
[----:B------:R-:W-:-:S05]  /*52d0*/  MOV R3, UR5 ;  /* 0x0000000500037c02 */ /* 0x000fca0008000f00 */
[----:B------:R-:W-:Y:S01]  /*52e0*/  STG.E desc[UR20][R2.64], R5 ;  /* 0x0000000502007986 */ /* 0x000fe2000c101914 */
[----:B------:R-:W-:Y:S05]  /*52f0*/  EXIT ;  /* 0x000000000000794d */ /* 0x000fea0003800000 */
.L_x_49:
        /* <DEDUP_REMOVED lines=16> */
.L_x_173:


//--------------------- .text._Z18kernel_backward_d1PfS_S_S_S_S_S_S_iiiiii --------------------------
	.section	.text._Z18kernel_backward_d1PfS_S_S_S_S_S_S_iiiiii,"ax",@progbits
	.align	128
        .global         _Z18kernel_backward_d1PfS_S_S_S_S_S_S_iiiiii
        .type           _Z18kernel_backward_d1PfS_S_S_S_S_S_S_iiiiii,@function
        .size           _Z18kernel_backward_d1PfS_S_S_S_S_S_S_iiiiii,(.L_x_174 - _Z18kernel_backward_d1PfS_S_S_S_S_S_S_iiiiii)
        .other          _Z18kernel_backward_d1PfS_S_S_S_S_S_S_iiiiii,@"STO_CUDA_ENTRY STV_DEFAULT"
_Z18kernel_backward_d1PfS_S_S_S_S_S_S_iiiiii:
.text._Z18kernel_backward_d1PfS_S_S_S_S_S_S_iiiiii:
[----:B------:R-:W-:Y:S08]  /*0000*/  LDC R1, c[0x0][0x37c] ;  /* 0x0000df00ff017b82 */ /* 0x000ff00000000800 */
[----:B------:R-:W0:Y:S01]  /*0010*/  LDC R13, c[0x0][0x3c8] ;  /* 0x0000f200ff0d7b82 */ /* 0x000e220000000800 */
[----:B------:R-:W0:Y:S01]  /*0020*/  LDCU UR8, c[0x0][0x3c4] ;  /* 0x00007880ff0877ac */ /* 0x000e220008000800 */
[----:B------:R-:W1:Y:S06]  /*0030*/  S2R R11, SR_CTAID.Y ;  /* 0x00000000000b7919 */ /* 0x000e6c0000002600 */
[----:B------:R-:W2:Y:S01]  /*0040*/  S2UR UR4, SR_CTAID.X ;  /* 0x00000000000479c3 */ /* 0x000ea20000002500 */
[----:B0-----:R-:W-:-:S04]  /*0050*/  IADD3 R14, PT, PT, -R13, UR8, RZ ;  /* 0x000000080d0e7c10 */ /* 0x001fc8000fffe1ff */
[----:B------:R-:W0:Y:S01]  /*0060*/  I2F.U32.RP R0, R14 ;  /* 0x0000000e00007306 */ /* 0x000e220000209000 */
[-C--:B------:R-:W-:Y:S02]  /*0070*/  IADD3 R5, PT, PT, RZ, -R14.reuse, RZ ;  /* 0x8000000eff057210 */ /* 0x080fe40007ffe0ff */
[----:B------:R-:W-:-:S05]  /*0080*/  LOP3.LUT R22, RZ, R14, RZ, 0x33, !PT ;  /* 0x0000000eff167212 */ /* 0x000fca00078e33ff */
[----:B0-----:R-:W0:Y:S02]  /*0090*/  MUFU.RCP R0, R0 ;  /* 0x0000000000007308 */ /* 0x001e240000001000 */
[----:B0-----:R-:W-:-:S06]  /*00a0*/  IADD3 R2, PT, PT, R0, 0xffffffe, RZ ;  /* 0x0ffffffe00027810 */ /* 0x001fcc0007ffe0ff */
[----:B------:R0:W3:Y:S02]  /*00b0*/  F2I.FTZ.U32.TRUNC.NTZ R3, R2 ;  /* 0x0000000200037305 */ /* 0x0000e4000021f000 */
[----:B0-----:R-:W-:Y:S02]  /*00c0*/  HFMA2 R2, -RZ, RZ, 0, 0 ;  /* 0x00000000ff027431 */ /* 0x001fe400000001ff */
[----:B---3--:R-:W-:-:S04]  /*00d0*/  IMAD R5, R5, R3, RZ ;  /* 0x0000000305057224 */ /* 0x008fc800078e02ff */
[----:B------:R-:W-:-:S06]  /*00e0*/  IMAD.HI.U32 R3, R3, R5, R2 ;  /* 0x0000000503037227 */ /* 0x000fcc00078e0002 */
[----:B-1----:R-:W-:-:S04]  /*00f0*/  IMAD.HI.U32 R7, R3, R11, RZ ;  /* 0x0000000b03077227 */ /* 0x002fc800078e00ff */
[----:B--2---:R-:W-:Y:S01]  /*0100*/  IMAD.HI.U32 R3, R3, UR4, RZ ;  /* 0x0000000403037c27 */ /* 0x004fe2000f8e00ff */
[----:B------:R-:W-:-:S04]  /*0110*/  IADD3 R9, PT, PT, -R7, RZ, RZ ;  /* 0x000000ff07097210 */ /* 0x000fc80007ffe1ff */
[----:B------:R-:W-:Y:S01]  /*0120*/  IADD3 R5, PT, PT, -R3, RZ, RZ ;  /* 0x000000ff03057210 */ /* 0x000fe20007ffe1ff */
[----:B------:R-:W-:-:S04]  /*0130*/  IMAD R9, R14, R9, R11 ;  /* 0x000000090e097224 */ /* 0x000fc800078e020b */
[----:B------:R-:W-:Y:S01]  /*0140*/  IMAD R5, R14, R5, UR4 ;  /* 0x000000040e057e24 */ /* 0x000fe2000f8e0205 */
[----:B------:R-:W-:-:S04]  /*0150*/  ISETP.GE.U32.AND P3, PT, R9, R14, PT ;  /* 0x0000000e0900720c */ /* 0x000fc80003f66070 */
[----:B------:R-:W-:-:S09]  /*0160*/  ISETP.GE.U32.AND P0, PT, R5, R14, PT ;  /* 0x0000000e0500720c */ /* 0x000fd20003f06070 */
[C---:B------:R-:W-:Y:S02]  /*0170*/  @P3 IADD3 R9, PT, PT, -R14.reuse, R9, RZ ;  /* 0x000000090e093210 */ /* 0x040fe40007ffe1ff */
[----:B------:R-:W-:Y:S02]  /*0180*/  @P3 IADD3 R7, PT, PT, R7, 0x1, RZ ;  /* 0x0000000107073810 */ /* 0x000fe40007ffe0ff */
[C---:B------:R-:W-:Y:S01]  /*0190*/  @P0 IADD3 R5, PT, PT, -R14.reuse, R5, RZ ;  /* 0x000000050e050210 */ /* 0x040fe20007ffe1ff */
[----:B------:R-:W-:Y:S01]  /*01a0*/  @P0 VIADD R3, R3, 0x1 ;  /* 0x0000000103030836 */ /* 0x000fe20000000000 */
[-C--:B------:R-:W-:Y:S02]  /*01b0*/  ISETP.GE.U32.AND P1, PT, R9, R14.reuse, PT ;  /* 0x0000000e0900720c */ /* 0x080fe40003f26070 */
[----:B------:R-:W-:Y:S02]  /*01c0*/  ISETP.GE.U32.AND P2, PT, R5, R14, PT ;  /* 0x0000000e0500720c */ /* 0x000fe40003f46070 */
[----:B------:R-:W-:-:S09]  /*01d0*/  ISETP.NE.U32.AND P3, PT, R14, RZ, PT ;  /* 0x000000ff0e00720c */ /* 0x000fd20003f65070 */
[----:B------:R-:W-:Y:S02]  /*01e0*/  @P1 IADD3 R7, PT, PT, R7, 0x1, RZ ;  /* 0x0000000107071810 */ /* 0x000fe40007ffe0ff */
[----:B------:R-:W-:Y:S02]  /*01f0*/  @P2 IADD3 R3, PT, PT, R3, 0x1, RZ ;  /* 0x0000000103032810 */ /* 0x000fe40007ffe0ff */
[C---:B------:R-:W-:Y:S02]  /*0200*/  SEL R7, R22.reuse, R7, !P3 ;  /* 0x0000000716077207 */ /* 0x040fe40005800000 */
[----:B------:R-:W-:Y:S02]  /*0210*/  SEL R22, R22, R3, !P3 ;  /* 0x0000000316167207 */ /* 0x000fe40005800000 */
[----:B------:R-:W-:Y:S02]  /*0220*/  IADD3 R0, PT, PT, -R7, RZ, RZ ;  /* 0x000000ff07007210 */ /* 0x000fe40007ffe1ff */
[----:B------:R-:W-:-:S03]  /*0230*/  IADD3 R3, PT, PT, -R22, RZ, RZ ;  /* 0x000000ff16037210 */ /* 0x000fc60007ffe1ff */
[C---:B------:R-:W-:Y:S02]  /*0240*/  IMAD R0, R14.reuse, R0, R11 ;  /* 0x000000000e007224 */ /* 0x040fe400078e020b */
[----:B------:R-:W-:-:S03]  /*0250*/  IMAD R14, R14, R3, UR4 ;  /* 0x000000040e0e7e24 */ /* 0x000fc6000f8e0203 */
[----:B------:R-:W-:-:S04]  /*0260*/  IADD3 R18, PT, PT, R0, 0x1, RZ ;  /* 0x0000000100127810 */ /* 0x000fc80007ffe0ff */
[----:B------:R-:W-:-:S04]  /*0270*/  IADD3 R15, PT, PT, R18, R13, R14 ;  /* 0x0000000d120f7210 */ /* 0x000fc80007ffe00e */
[----:B------:R-:W-:-:S13]  /*0280*/  ISETP.GE.AND P0, PT, R15, UR8, PT ;  /* 0x000000080f007c0c */ /* 0x000fda000bf06270 */
[----:B------:R-:W-:Y:S05]  /*0290*/  @P0 EXIT ;  /* 0x000000000000094d */ /* 0x000fea0003800000 */
[----:B------:R-:W-:-:S04]  /*02a0*/  IADD3 R7, PT, PT, R7, 0x1, RZ ;  /* 0x0000000107077810 */ /* 0x000fc80007ffe0ff */
[----:B------:R-:W-:-:S13]  /*02b0*/  ISETP.GE.AND P0, PT, R7, R13, PT ;  /* 0x0000000d0700720c */ /* 0x000fda0003f06270 */
[----:B------:R-:W-:Y:S05]  /*02c0*/  @P0 EXIT ;  /* 0x000000000000094d */ /* 0x000fea0003800000 */
[----:B------:R-:W0:Y:S01]  /*02d0*/  S2R R16, SR_TID.X ;  /* 0x0000000000107919 */ /* 0x000e220000002100 */
[----:B------:R-:W1:Y:S01]  /*02e0*/  LDC R17, c[0x0][0x3cc] ;  /* 0x0000f300ff117b82 */ /* 0x000e620000000800 */
[----:B------:R-:W-:Y:S01]  /*02f0*/  UIMAD UR4, UR8, UR8, URZ ;  /* 0x00000008080472a4 */ /* 0x000fe2000f8e02ff */
[C---:B------:R-:W-:Y:S01]  /*0300*/  IMAD.IADD R25, R14.reuse, 0x1, R7 ;  /* 0x000000010e197824 */ /* 0x040fe200078e0207 */
[----:B------:R-:W2:Y:S03]  /*0310*/  LDCU.128 UR12, c[0x0][0x3a0] ;  /* 0x00007400ff0c77ac */ /* 0x000ea60008000c00 */
[----:B------:R-:W-:Y:S01]  /*0320*/  IMAD R0, R14, UR8, R25 ;  /* 0x000000080e007c24 */ /* 0x000fe2000f8e0219 */
[----:B------:R-:W-:Y:S01]  /*0330*/  IADD3 R18, PT, PT, R18, R25, RZ ;  /* 0x0000001912127210 */ /* 0x000fe20007ffe0ff */
[----:B------:R-:W-:Y:S01]  /*0340*/  IMAD R4, R22, UR4, RZ ;  /* 0x0000000416047c24 */ /* 0x000fe2000f8e02ff */
[----:B------:R-:W3:Y:S01]  /*0350*/  S2UR UR5, SR_CTAID.Z ;  /* 0x00000000000579c3 */ /* 0x000ee20000002700 */
[----:B------:R-:W4:Y:S02]  /*0360*/  LDCU.64 UR6, c[0x0][0x358] ;  /* 0x00006b00ff0677ac */ /* 0x000f240008000a00 */
[----:B------:R-:W-:-:S02]  /*0370*/  IMAD R27, R18, UR8, RZ ;  /* 0x00000008121b7c24 */ /* 0x000fc4000f8e02ff */
[C---:B------:R-:W-:Y:S01]  /*0380*/  IMAD R21, R4.reuse, UR4, RZ ;  /* 0x0000000404157c24 */ /* 0x040fe2000f8e02ff */
[----:B------:R-:W5:Y:S02]  /*0390*/  LDCU.64 UR10, c[0x0][0x388] ;  /* 0x00007100ff0a77ac */ /* 0x000f640008000a00 */
[----:B------:R-:W4:Y:S01]  /*03a0*/  LDC.64 R2, c[0x0][0x3d0] ;  /* 0x0000f400ff027b82 */ /* 0x000f220000000a00 */
[----:B------:R-:W-:Y:S01]  /*03b0*/  IADD3 R6, PT, PT, R15, R27, RZ ;  /* 0x0000001b0f067210 */ /* 0x000fe20007ffe0ff */
[-C--:B-1----:R-:W-:Y:S02]  /*03c0*/  IMAD R19, R4, R17.reuse, RZ ;  /* 0x0000001104137224 */ /* 0x082fe400078e02ff */
[----:B------:R-:W-:-:S03]  /*03d0*/  IMAD R22, R22, R17, RZ ;  /* 0x0000001116167224 */ /* 0x000fc600078e02ff */
[----:B------:R-:W-:Y:S01]  /*03e0*/  SHF.R.S32.HI R20, RZ, 0x1f, R19 ;  /* 0x0000001fff147819 */ /* 0x000fe20000011413 */
[-CC-:B0-----:R-:W-:Y:S02]  /*03f0*/  IMAD R5, R0, R17.reuse, R16.reuse ;  /* 0x0000001100057224 */ /* 0x181fe400078e0210 */
[----:B------:R-:W-:Y:S02]  /*0400*/  IMAD R6, R6, R17, R16 ;  /* 0x0000001106067224 */ /* 0x000fe400078e0210 */
[----:B---3--:R-:W-:Y:S01]  /*0410*/  IMAD R23, R17, UR5, RZ ;  /* 0x0000000511177c24 */ /* 0x008fe2000f8e02ff */
[----:B------:R-:W-:Y:S01]  /*0420*/  IADD3 R7, P0, PT, R19, R5, RZ ;  /* 0x0000000513077210 */ /* 0x000fe20007f1e0ff */
[----:B------:R-:W-:-:S03]  /*0430*/  IMAD R0, R0, UR8, RZ ;  /* 0x0000000800007c24 */ /* 0x000fc6000f8e02ff */
[----:B------:R-:W-:Y:S01]  /*0440*/  LEA.HI.X.SX32 R10, R5, R20, 0x1, P0 ;  /* 0x00000014050a7211 */ /* 0x000fe200000f0eff */
[----:B------:R-:W-:Y:S01]  /*0450*/  IMAD R0, R0, UR8, RZ ;  /* 0x0000000800007c24 */ /* 0x000fe2000f8e02ff */
[C---:B--2---:R-:W-:Y:S01]  /*0460*/  LEA R8, P0, R7.reuse, UR12, 0x2 ;  /* 0x0000000c07087c11 */ /* 0x044fe2000f8010ff */
[----:B------:R-:W0:Y:S03]  /*0470*/  LDC.64 R4, c[0x0][0x3b0] ;  /* 0x0000ec00ff047b82 */ /* 0x000e260000000a00 */
[----:B------:R-:W-:Y:S01]  /*0480*/  LEA.HI.X R9, R7, UR13, R10, 0x2, P0 ;  /* 0x0000000d07097c11 */ /* 0x000fe200080f140a */
[----:B----4-:R-:W-:Y:S01]  /*0490*/  IMAD R7, R21, R2, UR5 ;  /* 0x0000000515077e24 */ /* 0x010fe2000f8e0202 */
[----:B------:R-:W-:-:S03]  /*04a0*/  IADD3 R13, P0, PT, R19, R6, RZ ;  /* 0x00000006130d7210 */ /* 0x000fc60007f1e0ff */
[----:B------:R-:W1:Y:S01]  /*04b0*/  LDC.64 R10, c[0x0][0x380] ;  /* 0x0000e000ff0a7b82 */ /* 0x000e620000000a00 */
[----:B------:R-:W-:Y:S01]  /*04c0*/  LEA.HI.X.SX32 R24, R6, R20, 0x1, P0 ;  /* 0x0000001406187211 */ /* 0x000fe200000f0eff */
[-C--:B------:R-:W-:Y:S01]  /*04d0*/  IMAD R12, R15, R2.reuse, R7 ;  /* 0x000000020f0c7224 */ /* 0x080fe200078e0207 */
[----:B------:R-:W-:Y:S01]  /*04e0*/  LEA R6, P0, R13, UR14, 0x2 ;  /* 0x0000000e0d067c11 */ /* 0x000fe2000f8010ff */
[----:B------:R-:W2:Y:S02]  /*04f0*/  LDG.E R8, desc[UR6][R8.64] ;  /* 0x0000000608087981 */ /* 0x000ea4000c1e1900 */
[-C--:B------:R-:W-:Y:S01]  /*0500*/  IMAD R27, R27, R2.reuse, R12 ;  /* 0x000000021b1b7224 */ /* 0x080fe200078e020c */
[----:B------:R-:W-:Y:S01]  /*0510*/  LEA.HI.X R7, R13, UR15, R24, 0x2, P0 ;  /* 0x0000000f0d077c11 */ /* 0x000fe200080f1418 */
[----:B------:R-:W-:Y:S01]  /*0520*/  IMAD R24, R22, R2, RZ ;  /* 0x0000000216187224 */ /* 0x000fe200078e02ff */
[----:B------:R-:W-:-:S04]  /*0530*/  IADD3 R13, PT, PT, R23, R16, RZ ;  /* 0x00000010170d7210 */ /* 0x000fc80007ffe0ff */
[----:B------:R-:W-:Y:S01]  /*0540*/  IADD3 R13, PT, PT, R24, R13, RZ ;  /* 0x0000000d180d7210 */ /* 0x000fe20007ffe0ff */
[----:B------:R3:W2:Y:S04]  /*0550*/  LDG.E R7, desc[UR6][R6.64] ;  /* 0x0000000606077981 */ /* 0x0006a8000c1e1900 */
[----:B-1----:R-:W-:-:S04]  /*0560*/  IMAD.WIDE R10, R13, 0x4, R10 ;  /* 0x000000040d0a7825 */ /* 0x002fc800078e020a */
[----:B------:R-:W-:Y:S02]  /*0570*/  IMAD R13, R0, R2, R27 ;  /* 0x00000002000d7224 */ /* 0x000fe400078e021b */
[----:B------:R-:W4:Y:S02]  /*0580*/  LDG.E R10, desc[UR6][R10.64] ;  /* 0x000000060a0a7981 */ /* 0x000f24000c1e1900 */
[----:B0-----:R-:W-:-:S06]  /*0590*/  IMAD.WIDE R12, R13, 0x4, R4 ;  /* 0x000000040d0c7825 */ /* 0x001fcc00078e0204 */
[----:B------:R-:W5:Y:S01]  /*05a0*/  LDG.E R12, desc[UR6][R12.64] ;  /* 0x000000060c0c7981 */ /* 0x000f62000c1e1900 */
[----:B------:R-:W-:-:S04]  /*05b0*/  IMAD R26, R25, UR8, R14 ;  /* 0x00000008191a7c24 */ /* 0x000fc8000f8e020e */
[----:B------:R-:W-:-:S04]  /*05c0*/  IMAD R26, R26, UR8, RZ ;  /* 0x000000081a1a7c24 */ /* 0x000fc8000f8e02ff */
[----:B------:R-:W-:-:S04]  /*05d0*/  IMAD R26, R26, UR8, RZ ;  /* 0x000000081a1a7c24 */ /* 0x000fc8000f8e02ff */
[----:B------:R-:W-:-:S04]  /*05e0*/  IMAD R27, R26, R2, R27 ;  /* 0x000000021a1b7224 */ /* 0x000fc800078e021b */
[----:B------:R-:W-:-:S05]  /*05f0*/  IMAD.WIDE R4, R27, 0x4, R4 ;  /* 0x000000041b047825 */ /* 0x000fca00078e0204 */
[----:B------:R0:W5:Y:S01]  /*0600*/  LDG.E R9, desc[UR6][R4.64] ;  /* 0x0000000604097981 */ /* 0x000162000c1e1900 */
[----:B------:R-:W-:Y:S01]  /*0610*/  HFMA2 R2, -RZ, RZ, 3.7421875, 0 ;  /* 0x437c0000ff027431 */ /* 0x000fe200000001ff */
[----:B---3--:R-:W-:Y:S01]  /*0620*/  MOV R6, 0x3bbb989d ;  /* 0x3bbb989d00067802 */ /* 0x008fe20000000f00 */
[----:B--2---:R-:W-:-:S04]  /*0630*/  FADD R27, R8, R7 ;  /* 0x00000007081b7221 */ /* 0x004fc80000000000 */
[----:B----4-:R-:W-:-:S04]  /*0640*/  FADD R7, R27, R10 ;  /* 0x0000000a1b077221 */ /* 0x010fc80000000000 */
[----:B-----5:R-:W-:-:S04]  /*0650*/  FADD R7, -R12, R7 ;  /* 0x000000070c077221 */ /* 0x020fc80000000100 */
[----:B------:R-:W-:-:S04]  /*0660*/  FFMA.SAT R11, R7, R6, 0.5 ;  /* 0x3f000000070b7423 */ /* 0x000fc80000002006 */
[----:B------:R-:W-:-:S04]  /*0670*/  FFMA.RM R6, R11, R2, 12582913 ;  /* 0x4b4000010b067423 */ /* 0x000fc80000004002 */
[----:B------:R-:W-:-:S04]  /*0680*/  FADD R8, R6, -12583039 ;  /* 0xcb40007f06087421 */ /* 0x000fc80000000000 */
[----:B------:R-:W-:-:S04]  /*0690*/  FFMA R8, R7, 1.4426950216293334961, -R8 ;  /* 0x3fb8aa3b07087823 */ /* 0x000fc80000000808 */
[----:B------:R-:W-:-:S04]  /*06a0*/  FFMA R8, R7, 1.925963033500011079e-08, R8 ;  /* 0x32a5706007087823 */ /* 0x000fc80000000008 */
[----:B0-----:R-:W0:Y:S01]  /*06b0*/  MUFU.EX2 R5, R8 ;  /* 0x0000000800057308 */ /* 0x001e220000000800 */
[----:B------:R-:W-:-:S04]  /*06c0*/  IADD3 R11, P0, PT, R23, R16, RZ ;  /* 0x00000010170b7210 */ /* 0x000fc80007f1e0ff */
[----:B------:R-:W-:Y:S02]  /*06d0*/  LEA.HI.X.SX32 R23, R23, RZ, 0x1, P0 ;  /* 0x000000ff17177211 */ /* 0x000fe400000f0eff */
[----:B------:R-:W-:Y:S01]  /*06e0*/  IADD3 R7, P0, PT, R24, R11, RZ ;  /* 0x0000000b18077210 */ /* 0x000fe20007f1e0ff */
[----:B------:R-:W-:-:S03]  /*06f0*/  IMAD.SHL.U32 R6, R6, 0x800000, RZ ;  /* 0x0080000006067824 */ /* 0x000fc600078e00ff */
[----:B------:R-:W-:Y:S02]  /*0700*/  LEA.HI.X.SX32 R24, R24, R23, 0x1, P0 ;  /* 0x0000001718187211 */ /* 0x000fe400000f0eff */
[----:B------:R-:W-:Y:S02]  /*0710*/  ISETP.LE.AND P0, PT, R3, UR5, PT ;  /* 0x0000000503007c0c */ /* 0x000fe4000bf03270 */
[----:B------:R-:W-:Y:S01]  /*0720*/  LEA R4, P1, R7, UR10, 0x2 ;  /* 0x0000000a07047c11 */ /* 0x000fe2000f8210ff */
[----:B0-----:R-:W-:-:S03]  /*0730*/  FMUL R6, R6, R5 ;  /* 0x0000000506067220 */ /* 0x001fc60000400000 */
[----:B------:R-:W-:Y:S01]  /*0740*/  LEA.HI.X R5, R7, UR11, R24, 0x2, P1 ;  /* 0x0000000b07057c11 */ /* 0x000fe200088f1418 */
[----:B------:R-:W-:Y:S01]  /*0750*/  FMUL R13, R9, R6 ;  /* 0x00000006090d7220 */ /* 0x000fe20000400000 */
[----:B------:R-:W-:-:S04]  /*0760*/  IMAD R10, R25, UR8, RZ ;  /* 0x00000008190a7c24 */ /* 0x000fc8000f8e02ff */
[----:B------:R0:W-:Y:S01]  /*0770*/  REDG.E.ADD.F32.FTZ.RN.STRONG.GPU desc[UR6][R4.64], R13 ;  /* 0x0000000d040079a6 */ /* 0x0001e2000c12f306 */
[----:B------:R-:W-:Y:S05]  /*0780*/  @P0 BRA `(.L_x_50) ;  /* 0x0000000000940947 */ /* 0x000fea0003800000 */
[----:B------:R-:W1:Y:S01]  /*0790*/  LDC.64 R6, c[0x0][0x390] ;  /* 0x0000e400ff067b82 */ /* 0x000e620000000a00 */
[----:B------:R-:W-:Y:S02]  /*07a0*/  IMAD R9, R17, UR5, RZ ;  /* 0x0000000511097c24 */ /* 0x000fe4000f8e02ff */
[-C--:B------:R-:W-:Y:S01]  /*07b0*/  IMAD R8, R21, R3.reuse, UR5 ;  /* 0x0000000515087e24 */ /* 0x080fe2000f8e0203 */
[----:B------:R-:W2:Y:S01]  /*07c0*/  LDCU.64 UR4, c[0x0][0x398] ;  /* 0x00007300ff0477ac */ /* 0x000ea20008000a00 */
[-C--:B------:R-:W-:Y:S01]  /*07d0*/  IMAD R22, R22, R3.reuse, RZ ;  /* 0x0000000316167224 */ /* 0x080fe200078e02ff */
[----:B------:R-:W-:Y:S01]  /*07e0*/  IADD3 R9, PT, PT, R9, R16, RZ ;  /* 0x0000001009097210 */ /* 0x000fe20007ffe0ff */
[----:B------:R-:W-:Y:S01]  /*07f0*/  IMAD R12, R18, UR8, RZ ;  /* 0x00000008120c7c24 */ /* 0x000fe2000f8e02ff */
[----:B0-----:R-:W0:Y:S01]  /*0800*/  LDC.64 R4, c[0x0][0x3b8] ;  /* 0x0000ee00ff047b82 */ /* 0x001e220000000a00 */
[----:B------:R-:W-:Y:S01]  /*0810*/  IMAD R8, R15, R3, R8 ;  /* 0x000000030f087224 */ /* 0x000fe200078e0208 */
[----:B------:R-:W-:-:S03]  /*0820*/  IADD3 R9, PT, PT, R9, R22, RZ ;  /* 0x0000001609097210 */ /* 0x000fc60007ffe0ff */
[----:B------:R-:W-:Y:S02]  /*0830*/  IMAD R12, R12, R3, R8 ;  /* 0x000000030c0c7224 */ /* 0x000fe400078e0208 */
[----:B-1----:R-:W-:-:S04]  /*0840*/  IMAD.WIDE R6, R9, 0x4, R6 ;  /* 0x0000000409067825 */ /* 0x002fc800078e0206 */
[----:B------:R-:W-:Y:S02]  /*0850*/  IMAD R9, R0, R3, R12 ;  /* 0x0000000300097224 */ /* 0x000fe400078e020c */
[----:B------:R-:W3:Y:S02]  /*0860*/  LDG.E R6, desc[UR6][R6.64] ;  /* 0x0000000606067981 */ /* 0x000ee4000c1e1900 */
[----:B0-----:R-:W-:-:S06]  /*0870*/  IMAD.WIDE R8, R9, 0x4, R4 ;  /* 0x0000000409087825 */ /* 0x001fcc00078e0204 */
[----:B------:R-:W4:Y:S01]  /*0880*/  LDG.E R8, desc[UR6][R8.64] ;  /* 0x0000000608087981 */ /* 0x000f22000c1e1900 */
[----:B------:R-:W-:-:S04]  /*0890*/  IMAD R3, R26, R3, R12 ;  /* 0x000000031a037224 */ /* 0x000fc800078e020c */
[----:B------:R-:W-:-:S06]  /*08a0*/  IMAD.WIDE R4, R3, 0x4, R4 ;  /* 0x0000000403047825 */ /* 0x000fcc00078e0204 */
[----:B------:R0:W5:Y:S01]  /*08b0*/  LDG.E R4, desc[UR6][R4.64] ;  /* 0x0000000604047981 */ /* 0x000162000c1e1900 */
[----:B------:R-:W-:Y:S02]  /*08c0*/  MOV R0, 0x3bbb989d ;  /* 0x3bbb989d00007802 */ /* 0x000fe40000000f00 */
[----:B------:R-:W-:-:S04]  /*08d0*/  IADD3 R11, P0, PT, R22, R11, RZ ;  /* 0x0000000b160b7210 */ /* 0x000fc80007f1e0ff */
[----:B------:R-:W-:Y:S01]  /*08e0*/  LEA.HI.X.SX32 R22, R22, R23, 0x1, P0 ;  /* 0x0000001716167211 */ /* 0x000fe200000f0eff */
[----:B---3--:R-:W-:-:S04]  /*08f0*/  FADD R27, R27, R6 ;  /* 0x000000061b1b7221 */ /* 0x008fc80000000000 */
[----:B----4-:R-:W-:-:S04]  /*0900*/  FADD R27, -R8, R27 ;  /* 0x0000001b081b7221 */ /* 0x010fc80000000100 */
[----:B------:R-:W-:-:S04]  /*0910*/  FFMA.SAT R3, R27, R0, 0.5 ;  /* 0x3f0000001b037423 */ /* 0x000fc80000002000 */
[----:B------:R-:W-:-:S04]  /*0920*/  FFMA.RM R3, R3, R2, 12582913 ;  /* 0x4b40000103037423 */ /* 0x000fc80000004002 */
[----:B------:R-:W-:-:S04]  /*0930*/  FADD R0, R3, -12583039 ;  /* 0xcb40007f03007421 */ /* 0x000fc80000000000 */
[----:B------:R-:W-:-:S04]  /*0940*/  FFMA R0, R27, 1.4426950216293334961, -R0 ;  /* 0x3fb8aa3b1b007823 */ /* 0x000fc80000000800 */
[----:B------:R-:W-:-:S06]  /*0950*/  FFMA R0, R27, 1.925963033500011079e-08, R0 ;  /* 0x32a570601b007823 */ /* 0x000fcc0000000000 */
[----:B------:R-:W0:Y:S01]  /*0960*/  MUFU.EX2 R0, R0 ;  /* 0x0000000000007308 */ /* 0x000e220000000800 */
[----:B------:R-:W-:Y:S02]  /*0970*/  SHF.L.U32 R3, R3, 0x17, RZ ;  /* 0x0000001703037819 */ /* 0x000fe400000006ff */
[----:B--2---:R-:W-:-:S03]  /*0980*/  LEA R2, P0, R11, UR4, 0x2 ;  /* 0x000000040b027c11 */ /* 0x004fc6000f8010ff */
[----:B0-----:R-:W-:Y:S01]  /*0990*/  FMUL R5, R3, R0 ;  /* 0x0000000003057220 */ /* 0x001fe20000400000 */
[----:B------:R-:W-:-:S03]  /*09a0*/  LEA.HI.X R3, R11, UR5, R22, 0x2, P0 ;  /* 0x000000050b037c11 */ /* 0x000fc600080f1416 */
[----:B-----5:R-:W-:-:S05]  /*09b0*/  FMUL R4, R4, R5 ;  /* 0x0000000504047220 */ /* 0x020fca0000400000 */
[----:B------:R1:W-:Y:S01]  /*09c0*/  REDG.E.ADD.F32.FTZ.RN.STRONG.GPU desc[UR6][R2.64], R4 ;  /* 0x00000004020079a6 */ /* 0x0003e2000c12f306 */
[----:B------:R-:W-:-:S07]  /*09d0*/  FADD R13, R13, R4 ;  /* 0x000000040d0d7221 */ /* 0x000fce0000000000 */
.L_x_50:
[----:B------:R-:W-:Y:S02]  /*09e0*/  IMAD R0, R17, UR8, RZ ;  /* 0x0000000811007c24 */ /* 0x000fe4000f8e02ff */
[-C--:B------:R-:W-:Y:S02]  /*09f0*/  IMAD R14, R14, R17.reuse, RZ ;  /* 0x000000110e0e7224 */ /* 0x080fe400078e02ff */
[-C--:B-1----:R-:W-:Y:S02]  /*0a00*/  IMAD R3, R10, R17.reuse, RZ ;  /* 0x000000110a037224 */ /* 0x082fe400078e02ff */
[----:B------:R-:W-:Y:S02]  /*0a10*/  IMAD R17, R18, R17, RZ ;  /* 0x0000001112117224 */ /* 0x000fe400078e02ff */
[----:B------:R-:W-:Y:S01]  /*0a20*/  IMAD R15, R15, R0, RZ ;  /* 0x000000000f0f7224 */ /* 0x000fe200078e02ff */
[----:B------:R-:W-:Y:S02]  /*0a30*/  SHF.R.S32.HI R0, RZ, 0x1f, R14 ;  /* 0x0000001fff007819 */ /* 0x000fe4000001140e */
[----:B------:R-:W-:-:S02]  /*0a40*/  IADD3 R14, P2, P3, R3, R14, R16 ;  /* 0x0000000e030e7210 */ /* 0x000fc40007b5e010 */
[----:B------:R-:W-:Y:S02]  /*0a50*/  SHF.R.S32.HI R3, RZ, 0x1f, R3 ;  /* 0x0000001fff037819 */ /* 0x000fe40000011403 */
[----:B------:R-:W-:Y:S02]  /*0a60*/  IADD3 R16, P0, P1, R15, R17, R16 ;  /* 0x000000110f107210 */ /* 0x000fe4000791e010 */
[----:B------:R-:W-:Y:S02]  /*0a70*/  SHF.R.S32.HI R2, RZ, 0x1f, R17 ;  /* 0x0000001fff027819 */ /* 0x000fe40000011411 */
[----:B------:R-:W-:Y:S02]  /*0a80*/  SHF.R.S32.HI R15, RZ, 0x1f, R15 ;  /* 0x0000001fff0f7819 */ /* 0x000fe4000001140f */
[----:B------:R-:W-:Y:S02]  /*0a90*/  IADD3.X R3, PT, PT, R3, R0, RZ, P2, P3 ;  /* 0x0000000003037210 */ /* 0x000fe400017e64ff */
[----:B------:R-:W-:-:S02]  /*0aa0*/  IADD3 R0, P2, PT, R19, R14, RZ ;  /* 0x0000000e13007210 */ /* 0x000fc40007f5e0ff */
[----:B------:R-:W-:Y:S02]  /*0ab0*/  IADD3.X R15, PT, PT, R15, R2, RZ, P0, P1 ;  /* 0x000000020f0f7210 */ /* 0x000fe400007e24ff */
[----:B------:R-:W-:Y:S02]  /*0ac0*/  IADD3 R19, P1, PT, R19, R16, RZ ;  /* 0x0000001013137210 */ /* 0x000fe40007f3e0ff */
[----:B------:R-:W-:Y:S02]  /*0ad0*/  IADD3.X R3, PT, PT, R20, R3, RZ, P2, !PT ;  /* 0x0000000314037210 */ /* 0x000fe400017fe4ff */
[----:B------:R-:W-:Y:S02]  /*0ae0*/  LEA R2, P0, R0, UR12, 0x2 ;  /* 0x0000000c00027c11 */ /* 0x000fe4000f8010ff */
[----:B------:R-:W-:Y:S02]  /*0af0*/  IADD3.X R20, PT, PT, R20, R15, RZ, P1, !PT ;  /* 0x0000000f14147210 */ /* 0x000fe40000ffe4ff */
[----:B0-----:R-:W-:-:S02]  /*0b00*/  LEA R4, P1, R19, UR14, 0x2 ;  /* 0x0000000e13047c11 */ /* 0x001fc4000f8210ff */
[----:B------:R-:W-:Y:S02]  /*0b10*/  LEA.HI.X R3, R0, UR13, R3, 0x2, P0 ;  /* 0x0000000d00037c11 */ /* 0x000fe400080f1403 */
[----:B------:R-:W-:-:S03]  /*0b20*/  LEA.HI.X R5, R19, UR15, R20, 0x2, P1 ;  /* 0x0000000f13057c11 */ /* 0x000fc600088f1414 */
[----:B------:R-:W-:Y:S04]  /*0b30*/  REDG.E.ADD.F32.FTZ.RN.STRONG.GPU desc[UR6][R2.64], R13 ;  /* 0x0000000d020079a6 */ /* 0x000fe8000c12f306 */
[----:B------:R-:W-:Y:S01]  /*0b40*/  REDG.E.ADD.F32.FTZ.RN.STRONG.GPU desc[UR6][R4.64], R13 ;  /* 0x0000000d040079a6 */ /* 0x000fe2000c12f306 */
[----:B------:R-:W-:Y:S05]  /*0b50*/  EXIT ;  /* 0x000000000000794d */ /* 0x000fea0003800000 */
.L_x_51:
        /* <DEDUP_REMOVED lines=10> */
.L_x_174:


//--------------------- .text._Z17kernel_forward_d1PfS_S_S_S_S_iiiiii --------------------------
	.section	.text._Z17kernel_forward_d1PfS_S_S_S_S_iiiiii,"ax",@progbits
	.align	128
        .global         _Z17kernel_forward_d1PfS_S_S_S_S_iiiiii
        .type           _Z17kernel_forward_d1PfS_S_S_S_S_iiiiii,@function
        .size           _Z17kernel_forward_d1PfS_S_S_S_S_iiiiii,(.L_x_175 - _Z17kernel_forward_d1PfS_S_S_S_S_iiiiii)
        .other          _Z17kernel_forward_d1PfS_S_S_S_S_iiiiii,@"STO_CUDA_ENTRY STV_DEFAULT"
_Z17kernel_forward_d1PfS_S_S_S_S_iiiiii:
.text._Z17kernel_forward_d1PfS_S_S_S_S_iiiiii:
[----:B------:R-:W-:Y:S08]  /*0000*/  LDC R1, c[0x0][0x37c] ;  /* 0x0000df00ff017b82 */ /* 0x000ff00000000800 */
[----:B------:R-:W0:Y:S01]  /*0010*/  LDC R6, c[0x0][0x3b8] ;  /* 0x0000ee00ff067b82 */ /* 0x000e220000000800 */
[----:B------:R-:W0:Y:S01]  /*0020*/  LDCU UR5, c[0x0][0x3b4] ;  /* 0x00007680ff0577ac */ /* 0x000e220008000800 */
[----:B------:R-:W1:Y:S06]  /*0030*/  S2R R11, SR_CTAID.Y ;  /* 0x00000000000b7919 */ /* 0x000e6c0000002600 */
[----:B------:R-:W2:Y:S01]  /*0040*/  S2UR UR4, SR_CTAID.X ;  /* 0x00000000000479c3 */ /* 0x000ea20000002500 */
[----:B0-----:R-:W-:-:S04]  /*0050*/  IADD3 R0, PT, PT, -R6, UR5, RZ ;  /* 0x0000000506007c10 */ /* 0x001fc8000fffe1ff */
[----:B------:R-:W0:Y:S01]  /*0060*/  I2F.U32.RP R4, R0 ;  /* 0x0000000000047306 */ /* 0x000e220000209000 */
[----:B------:R-:W-:-:S07]  /*0070*/  IADD3 R5, PT, PT, RZ, -R0, RZ ;  /* 0x80000000ff057210 */ /* 0x000fce0007ffe0ff */
[----:B0-----:R-:W0:Y:S02]  /*0080*/  MUFU.RCP R4, R4 ;  /* 0x0000000400047308 */ /* 0x001e240000001000 */
[----:B0-----:R-:W-:-:S06]  /*0090*/  IADD3 R2, PT, PT, R4, 0xffffffe, RZ ;  /* 0x0ffffffe04027810 */ /* 0x001fcc0007ffe0ff */
[----:B------:R0:W3:Y:S02]  /*00a0*/  F2I.FTZ.U32.TRUNC.NTZ R3, R2 ;  /* 0x0000000200037305 */ /* 0x0000e4000021f000 */
[----:B0-----:R-:W-:Y:S02]  /*00b0*/  HFMA2 R2, -RZ, RZ, 0, 0 ;  /* 0x00000000ff027431 */ /* 0x001fe400000001ff */
[----:B---3--:R-:W-:-:S04]  /*00c0*/  IMAD R5, R5, R3, RZ ;  /* 0x0000000305057224 */ /* 0x008fc800078e02ff */
[----:B------:R-:W-:Y:S01]  /*00d0*/  IMAD.HI.U32 R3, R3, R5, R2 ;  /* 0x0000000503037227 */ /* 0x000fe200078e0002 */
[----:B------:R-:W-:-:S05]  /*00e0*/  LOP3.LUT R2, RZ, R0, RZ, 0x33, !PT ;  /* 0x00000000ff027212 */ /* 0x000fca00078e33ff */
        /* <DEDUP_REMOVED lines=10> */
[----:B------:R-:W-:Y:S02]  /*0190*/  @P0 IADD3 R5, PT, PT, -R0, R5, RZ ;  /* 0x0000000500050210 */ /* 0x000fe40007ffe1ff */
[-C--:B------:R-:W-:Y:S02]  /*01a0*/  ISETP.GE.U32.AND P1, PT, R9, R0.reuse, PT ;  /* 0x000000000900720c */ /* 0x080fe40003f26070 */
[----:B------:R-:W-:Y:S02]  /*01b0*/  ISETP.GE.U32.AND P2, PT, R5, R0, PT ;  /* 0x000000000500720c */ /* 0x000fe40003f46070 */
[----:B------:R-:W-:-:S02]  /*01c0*/  @P0 IADD3 R3, PT, PT, R3, 0x1, RZ ;  /* 0x0000000103030810 */ /* 0x000fc40007ffe0ff */
[----:B------:R-:W-:-:S07]  /*01d0*/  ISETP.NE.U32.AND P3, PT, R0, RZ, PT ;  /* 0x000000ff0000720c */ /* 0x000fce0003f65070 */
        /* <DEDUP_REMOVED lines=15> */
[----:B------:R-:W0:Y:S01]  /*02d0*/  S2UR UR8, SR_CTAID.Z ;  /* 0x00000000000879c3 */ /* 0x000e220000002700 */
[----:B------:R-:W1:Y:S01]  /*02e0*/  S2R R5, SR_TID.X ;  /* 0x0000000000057919 */ /* 0x000e620000002100 */
[C---:B------:R-:W-:Y:S01]  /*02f0*/  IADD3 R4, PT, PT, R0.reuse, R3, RZ ;  /* 0x0000000300047210 */ /* 0x040fe20007ffe0ff */
[----:B------:R-:W-:Y:S02]  /*0300*/  UIMAD UR7, UR5, UR5, URZ ;  /* 0x00000005050772a4 */ /* 0x000fe4000f8e02ff */
[----:B------:R-:W-:Y:S01]  /*0310*/  IMAD R3, R0, UR5, RZ ;  /* 0x0000000500037c24 */ /* 0x000fe2000f8e02ff */
[----:B------:R-:W2:Y:S01]  /*0320*/  LDCU.128 UR12, c[0x0][0x390] ;  /* 0x00007200ff0c77ac */ /* 0x000ea20008000c00 */
[----:B------:R-:W-:Y:S01]  /*0330*/  IADD3 R2, PT, PT, R11, R4, RZ ;  /* 0x000000040b027210 */ /* 0x000fe20007ffe0ff */
[----:B------:R-:W0:Y:S02]  /*0340*/  LDC.64 R8, c[0x0][0x3c0] ;  /* 0x0000f000ff087b82 */ /* 0x000e240000000a00 */
[----:B------:R-:W-:Y:S01]  /*0350*/  IADD3 R10, PT, PT, R4, R3, RZ ;  /* 0x00000003040a7210 */ /* 0x000fe20007ffe0ff */
[----:B------:R-:W-:Y:S01]  /*0360*/  IMAD R0, R19, UR7, RZ ;  /* 0x0000000713007c24 */ /* 0x000fe2000f8e02ff */
[----:B------:R-:W3:Y:S01]  /*0370*/  LDCU.64 UR10, c[0x0][0x358] ;  /* 0x00006b00ff0a77ac */ /* 0x000ee20008000a00 */
[----:B------:R-:W-:-:S03]  /*0380*/  IMAD R11, R2, UR5, R7 ;  /* 0x00000005020b7c24 */ /* 0x000fc6000f8e0207 */
[----:B------:R-:W4:Y:S08]  /*0390*/  LDC R6, c[0x0][0x3bc] ;  /* 0x0000ef00ff067b82 */ /* 0x000f300000000800 */
[----:B------:R-:W5:Y:S08]  /*03a0*/  LDC.64 R12, c[0x0][0x380] ;  /* 0x0000e000ff0c7b82 */ /* 0x000f700000000a00 */
[----:B------:R-:W-:Y:S01]  /*03b0*/  BAR.SYNC.DEFER_BLOCKING 0x0 ;  /* 0x0000000000007b1d */ /* 0x000fe20000010000 */
[----:B0-----:R-:W-:Y:S01]  /*03c0*/  ISETP.LE.AND P0, PT, R9, UR8, PT ;  /* 0x0000000809007c0c */ /* 0x001fe2000bf03270 */
[----:B----4-:R-:W-:-:S02]  /*03d0*/  IMAD R14, R0, R6, RZ ;  /* 0x00000006000e7224 */ /* 0x010fc400078e02ff */
[-CC-:B-1----:R-:W-:Y:S02]  /*03e0*/  IMAD R15, R10, R6.reuse, R5.reuse ;  /* 0x000000060a0f7224 */ /* 0x182fe400078e0205 */
[----:B------:R-:W-:Y:S01]  /*03f0*/  IMAD R17, R11, R6, R5 ;  /* 0x000000060b117224 */ /* 0x000fe200078e0205 */
[----:B------:R-:W-:-:S07]  /*0400*/  SHF.R.S32.HI R16, RZ, 0x1f, R14 ;  /* 0x0000001fff107819 */ /* 0x000fce000001140e */
[----:B------:R-:W0:Y:S01]  /*0410*/  @!P0 LDC.64 R10, c[0x0][0x388] ;  /* 0x0000e200ff0a8b82 */ /* 0x000e220000000a00 */
[C---:B------:R-:W-:Y:S01]  /*0420*/  IADD3 R20, P1, PT, R14.reuse, R15, RZ ;  /* 0x0000000f0e147210 */ /* 0x040fe20007f3e0ff */
[----:B------:R-:W-:Y:S01]  /*0430*/  IMAD R19, R19, R6, RZ ;  /* 0x0000000613137224 */ /* 0x000fe200078e02ff */
[----:B------:R-:W-:Y:S02]  /*0440*/  IADD3 R18, P2, PT, R14, R17, RZ ;  /* 0x000000110e127210 */ /* 0x000fe40007f5e0ff */
[-C--:B------:R-:W-:Y:S02]  /*0450*/  LEA.HI.X.SX32 R21, R15, R16.reuse, 0x1, P1 ;  /* 0x000000100f157211 */ /* 0x080fe400008f0eff */
[----:B------:R-:W-:Y:S02]  /*0460*/  LEA.HI.X.SX32 R15, R17, R16, 0x1, P2 ;  /* 0x00000010110f7211 */ /* 0x000fe400010f0eff */
[----:B--2---:R-:W-:Y:S02]  /*0470*/  LEA R14, P2, R18, UR14, 0x2 ;  /* 0x0000000e120e7c11 */ /* 0x004fe4000f8410ff */
[----:B------:R-:W-:-:S02]  /*0480*/  LEA R16, P1, R20, UR12, 0x2 ;  /* 0x0000000c14107c11 */ /* 0x000fc4000f8210ff */
[----:B------:R-:W-:Y:S01]  /*0490*/  LEA.HI.X R15, R18, UR15, R15, 0x2, P2 ;  /* 0x0000000f120f7c11 */ /* 0x000fe200090f140f */
[----:B------:R-:W-:Y:S01]  /*04a0*/  IMAD R18, R6, UR8, R5 ;  /* 0x0000000806127c24 */ /* 0x000fe2000f8e0205 */
[----:B------:R-:W-:-:S03]  /*04b0*/  LEA.HI.X R17, R20, UR13, R21, 0x2, P1 ;  /* 0x0000000d14117c11 */ /* 0x000fc600088f1415 */
[C-C-:B------:R-:W-:Y:S01]  /*04c0*/  IMAD R21, R19.reuse, R8, R18.reuse ;  /* 0x0000000813157224 */ /* 0x140fe200078e0212 */
[----:B---3--:R-:W2:Y:S01]  /*04d0*/  LDG.E R15, desc[UR10][R14.64] ;  /* 0x0000000a0e0f7981 */ /* 0x008ea2000c1e1900 */
[----:B------:R-:W-:Y:S02]  /*04e0*/  @!P0 IMAD R9, R19, R9, R18 ;  /* 0x0000000913098224 */ /* 0x000fe400078e0212 */
[----:B-----5:R-:W-:Y:S01]  /*04f0*/  IMAD.WIDE R12, R21, 0x4, R12 ;  /* 0x00000004150c7825 */ /* 0x020fe200078e020c */
[----:B------:R-:W2:Y:S03]  /*0500*/  LDG.E R16, desc[UR10][R16.64] ;  /* 0x0000000a10107981 */ /* 0x000ea6000c1e1900 */
[----:B0-----:R-:W-:Y:S02]  /*0510*/  @!P0 IMAD.WIDE R10, R9, 0x4, R10 ;  /* 0x00000004090a8825 */ /* 0x001fe400078e020a */
[----:B------:R-:W3:Y:S04]  /*0520*/  LDG.E R13, desc[UR10][R12.64] ;  /* 0x0000000a0c0d7981 */ /* 0x000ee8000c1e1900 */
[----:B------:R-:W4:Y:S01]  /*0530*/  @!P0 LDG.E R11, desc[UR10][R10.64] ;  /* 0x0000000a0a0b8981 */ /* 0x000f22000c1e1900 */
[----:B------:R-:W0:Y:S01]  /*0540*/  S2UR UR6, SR_CgaCtaId ;  /* 0x00000000000679c3 */ /* 0x000e220000008800 */
[----:B------:R-:W-:-:S02]  /*0550*/  UMOV UR4, 0x400 ;  /* 0x0000040000047882 */ /* 0x000fc40000000000 */
[----:B------:R-:W-:Y:S02]  /*0560*/  UIADD3 UR5, UPT, UPT, UR4, 0xfa0, URZ ;  /* 0x00000fa004057890 */ /* 0x000fe4000fffe0ff */
[----:B0-----:R-:W-:Y:S02]  /*0570*/  ULEA UR4, UR6, UR4, 0x18 ;  /* 0x0000000406047291 */ /* 0x001fe4000f8ec0ff */
[----:B------:R-:W-:-:S04]  /*0580*/  ULEA UR5, UR6, UR5, 0x18 ;  /* 0x0000000506057291 */ /* 0x000fc8000f8ec0ff */
[C---:B------:R-:W-:Y:S02]  /*0590*/  LEA R8, R5.reuse, UR4, 0x2 ;  /* 0x0000000405087c11 */ /* 0x040fe4000f8e10ff */
[----:B------:R-:W-:Y:S01]  /*05a0*/  LEA R9, R5, UR5, 0x2 ;  /* 0x0000000505097c11 */ /* 0x000fe2000f8e10ff */
[----:B------:R-:W-:Y:S01]  /*05b0*/  UMOV UR4, 0x2 ;  /* 0x0000000200047882 */ /* 0x000fe20000000000 */
[----:B--2---:R-:W-:-:S04]  /*05c0*/  FADD R16, R16, R15 ;  /* 0x0000000f10107221 */ /* 0x004fc80000000000 */
[C---:B---3--:R-:W-:Y:S01]  /*05d0*/  FADD R15, R16.reuse, R13 ;  /* 0x0000000d100f7221 */ /* 0x048fe20000000000 */
[----:B----4-:R-:W-:-:S04]  /*05e0*/  @!P0 FADD R16, R16, R11 ;  /* 0x0000000b10108221 */ /* 0x010fc80000000000 */
[----:B------:R0:W-:Y:S04]  /*05f0*/  STS [R8], R15 ;  /* 0x0000000f08007388 */ /* 0x0001e80000000800 */
[----:B------:R0:W-:Y:S01]  /*0600*/  @!P0 STS [R9], R16 ;  /* 0x0000001009008388 */ /* 0x0001e20000000800 */
[----:B------:R-:W-:Y:S06]  /*0610*/  BAR.SYNC.DEFER_BLOCKING 0x0 ;  /* 0x0000000000007b1d */ /* 0x000fec0000010000 */
.L_x_52:
[----:B------:R-:W-:Y:S01]  /*0620*/  ISETP.LE.AND P0, PT, R6, UR4, PT ;  /* 0x0000000406007c0c */ /* 0x000fe2000bf03270 */
[----:B------:R-:W-:Y:S01]  /*0630*/  UMOV UR5, UR4 ;  /* 0x0000000400057c82 */ /* 0x000fe20008000000 */
[----:B------:R-:W-:-:S11]  /*0640*/  USHF.L.U32 UR4, UR4, 0x1, URZ ;  /* 0x0000000104047899 */ /* 0x000fd600080006ff */
[----:B------:R-:W-:Y:S05]  /*0650*/  @!P0 BRA `(.L_x_52) ;  /* 0xfffffffc00f08947 */ /* 0x000fea000383ffff */
[----:B------:R-:W-:Y:S01]  /*0660*/  MOV R6, UR5 ;  /* 0x0000000500067c02 */ /* 0x000fe20008000f00 */
[----:B------:R-:W1:Y:S01]  /*0670*/  LDCU UR4, c[0x0][0x3bc] ;  /* 0x00007780ff0477ac */ /* 0x000e620008000800 */
[----:B------:R-:W2:Y:S05]  /*0680*/  LDCU UR6, c[0x0][0x3c4] ;  /* 0x00007880ff0677ac */ /* 0x000eaa0008000800 */
.L_x_61:
[----:B------:R-:W-:Y:S01]  /*0690*/  MOV R10, R6 ;  /* 0x00000006000a7202 */ /* 0x000fe20000000f00 */
[----:B------:R-:W-:Y:S01]  /*06a0*/  BSSY.RECONVERGENT B0, `(.L_x_53) ;  /* 0x00000ae000007945 */ /* 0x000fe20003800200 */
[----:B------:R-:W-:-:S04]  /*06b0*/  SHF.R.U32.HI R6, RZ, 0x1, R6 ;  /* 0x00000001ff067819 */ /* 0x000fc80000011606 */
[----:B------:R-:W-:-:S04]  /*06c0*/  IADD3 R11, PT, PT, R6, R5, RZ ;  /* 0x00000005060b7210 */ /* 0x000fc80007ffe0ff */
[----:B-1----:R-:W-:-:S04]  /*06d0*/  ISETP.GE.U32.AND P0, PT, R11, UR4, PT ;  /* 0x000000040b007c0c */ /* 0x002fc8000bf06070 */
[----:B------:R-:W-:-:S13]  /*06e0*/  ISETP.GE.U32.OR P0, PT, R5, R6, P0 ;  /* 0x000000060500720c */ /* 0x000fda0000706470 */
[----:B------:R-:W-:Y:S05]  /*06f0*/  @P0 BRA `(.L_x_54) ;  /* 0x0000000800a00947 */ /* 0x000fea0003800000 */
[----:B0-----:R-:W-:Y:S01]  /*0700*/  LEA R16, R6, R8, 0x2 ;  /* 0x0000000806107211 */ /* 0x001fe200078e10ff */
[----:B------:R-:W-:Y:S01]  /*0710*/  LDS R15, [R8] ;  /* 0x00000000080f7984 */ /* 0x000fe20000000800 */
[----:B------:R-:W-:Y:S01]  /*0720*/  BSSY.RECONVERGENT B1, `(.L_x_55) ;  /* 0x0000051000017945 */ /* 0x000fe20003800200 */
[----:B------:R-:W-:Y:S01]  /*0730*/  HFMA2 R13, -RZ, RZ, 0.96630859375, -0.0022525787353515625 ;  /* 0x3bbb989dff0d7431 */ /* 0x000fe200000001ff */
[----:B------:R-:W-:Y:S01]  /*0740*/  MOV R14, 0x437c0000 ;  /* 0x437c0000000e7802 */ /* 0x000fe20000000f00 */
[----:B------:R-:W-:Y:S01]  /*0750*/  HFMA2 R11, -RZ, RZ, 1.625, 0 ;  /* 0x3e800000ff0b7431 */ /* 0x000fe200000001ff */
[----:B------:R-:W0:Y:S01]  /*0760*/  LDS R16, [R16] ;  /* 0x0000000010107984 */ /* 0x000e220000000800 */
[----:B------:R-:W-:Y:S02]  /*0770*/  MOV R12, 0x3d39bf78 ;  /* 0x3d39bf78000c7802 */ /* 0x000fe40000000f00 */
[----:B0-----:R-:W-:-:S13]  /*0780*/  FSETP.GTU.AND P0, PT, R16, R15, PT ;  /* 0x0000000f1000720b */ /* 0x001fda0003f0c000 */
[----:B------:R-:W-:Y:S05]  /*0790*/  @P0 BRA `(.L_x_56) ;  /* 0x0000000000940947 */ /* 0x000fea0003800000 */
        /* <DEDUP_REMOVED lines=37> */
.L_x_56:
        /* <DEDUP_REMOVED lines=36> */
.L_x_57:
[----:B--2---:R-:W-:Y:S05]  /*0c30*/  BSYNC.RECONVERGENT B1 ;  /* 0x0000000000017941 */ /* 0x004fea0003800200 */
.L_x_55:
[----:B------:R1:W-:Y:S01]  /*0c40*/  STS [R8], R15 ;  /* 0x0000000f08007388 */ /* 0x0003e20000000800 */
[----:B------:R-:W-:-:S09]  /*0c50*/  UISETP.GE.AND UP0, UPT, UR8, UR6, UPT ;  /* 0x000000060800728c */ /* 0x000fd2000bf06270 */
[----:B-1----:R-:W-:Y:S05]  /*0c60*/  BRA.U UP0, `(.L_x_54) ;  /* 0x0000000500447547 */ /* 0x002fea000b800000 */
[----:B------:R-:W-:Y:S01]  /*0c70*/  LEA R16, R6, R9, 0x2 ;  /* 0x0000000906107211 */ /* 0x000fe200078e10ff */
[----:B------:R-:W-:Y:S01]  /*0c80*/  LDS R15, [R9] ;  /* 0x00000000090f7984 */ /* 0x000fe20000000800 */
[----:B------:R-:W-:Y:S04]  /*0c90*/  BSSY.RECONVERGENT B1, `(.L_x_58) ;  /* 0x000004d000017945 */ /* 0x000fe80003800200 */
[----:B------:R-:W0:Y:S02]  /*0ca0*/  LDS R16, [R16] ;  /* 0x0000000010107984 */ /* 0x000e240000000800 */
[----:B0-----:R-:W-:-:S13]  /*0cb0*/  FSETP.GTU.AND P0, PT, R16, R15, PT ;  /* 0x0000000f1000720b */ /* 0x001fda0003f0c000 */
        /* <DEDUP_REMOVED lines=38> */
.L_x_59:
        /* <DEDUP_REMOVED lines=36> */
.L_x_60:
[----:B------:R-:W-:Y:S05]  /*1160*/  BSYNC.RECONVERGENT B1 ;  /* 0x0000000000017941 */ /* 0x000fea0003800200 */
.L_x_58:
[----:B------:R1:W-:Y:S02]  /*1170*/  STS [R9], R14 ;  /* 0x0000000e09007388 */ /* 0x0003e40000000800 */
.L_x_54:
[----:B--2---:R-:W-:Y:S05]  /*1180*/  BSYNC.RECONVERGENT B0 ;  /* 0x0000000000007941 */ /* 0x004fea0003800200 */
.L_x_53:
[----:B------:R-:W-:Y:S01]  /*1190*/  BAR.SYNC.DEFER_BLOCKING 0x0 ;  /* 0x0000000000007b1d */ /* 0x000fe20000010000 */
[----:B------:R-:W-:-:S13]  /*11a0*/  ISETP.GT.U32.AND P0, PT, R10, 0x3, PT ;  /* 0x000000030a00780c */ /* 0x000fda0003f04070 */
[----:B------:R-:W-:Y:S05]  /*11b0*/  @P0 BRA `(.L_x_61) ;  /* 0xfffffff400340947 */ /* 0x000fea000383ffff */
[----:B------:R-:W-:-:S13]  /*11c0*/  ISETP.NE.AND P0, PT, R5, RZ, PT ;  /* 0x000000ff0500720c */ /* 0x000fda0003f05270 */
[----:B------:R-:W-:Y:S05]  /*11d0*/  @P0 EXIT ;  /* 0x000000000000094d */ /* 0x000fea0003800000 */
[----:B------:R-:W2:Y:S01]  /*11e0*/  S2UR UR5, SR_CgaCtaId ;  /* 0x00000000000579c3 */ /* 0x000ea20000008800 */
[----:B------:R-:W-:Y:S01]  /*11f0*/  UMOV UR4, 0x400 ;  /* 0x0000040000047882 */ /* 0x000fe20000000000 */
[----:B------:R-:W-:-:S04]  /*1200*/  IMAD R0, R0, UR7, RZ ;  /* 0x0000000700007c24 */ /* 0x000fc8000f8e02ff */
[----:B------:R-:W-:Y:S02]  /*1210*/  IMAD R0, R3, UR7, R0 ;  /* 0x0000000703007c24 */ /* 0x000fe4000f8e0200 */
[----:B------:R-:W3:Y:S03]  /*1220*/  LDC R6, c[0x0][0x3b4] ;  /* 0x0000ed00ff067b82 */ /* 0x000ee60000000800 */
[----:B------:R-:W-:-:S05]  /*1230*/  IADD3 R7, PT, PT, R7, R0, RZ ;  /* 0x0000000007077210 */ /* 0x000fca0007ffe0ff */
[----:B01----:R-:W0:Y:S01]  /*1240*/  LDC.64 R8, c[0x0][0x3c0] ;  /* 0x0000f000ff087b82 */ /* 0x003e220000000a00 */
[----:B------:R-:W-:Y:S01]  /*1250*/  IMAD R7, R4, UR7, R7 ;  /* 0x0000000704077c24 */ /* 0x000fe2000f8e0207 */
[----:B--2---:R-:W-:-:S06]  /*1260*/  ULEA UR4, UR5, UR4, 0x18 ;  /* 0x0000000405047291 */ /* 0x004fcc000f8ec0ff */
[----:B------:R-:W1:Y:S01]  /*1270*/  LDC.64 R10, c[0x0][0x3a0] ;  /* 0x0000e800ff0a7b82 */ /* 0x000e620000000a00 */
[----:B---3--:R-:W-:Y:S02]  /*1280*/  IMAD R7, R2, R6, R7 ;  /* 0x0000000602077224 */ /* 0x008fe400078e0207 */
[----:B------:R-:W2:Y:S01]  /*1290*/  LDS R5, [UR4] ;  /* 0x00000004ff057984 */ /* 0x000ea20008000800 */
[----:B0-----:R-:W-:Y:S01]  /*12a0*/  ISETP.LE.AND P0, PT, R9, UR8, PT ;  /* 0x0000000809007c0c */ /* 0x001fe2000bf03270 */
[----:B------:R-:W-:-:S04]  /*12b0*/  IMAD R3, R7, R8, UR8 ;  /* 0x0000000807037e24 */ /* 0x000fc8000f8e0208 */
[----:B-1----:R-:W-:-:S05]  /*12c0*/  IMAD.WIDE R2, R3, 0x4, R10 ;  /* 0x0000000403027825 */ /* 0x002fca00078e020a */
[----:B--2---:R0:W-:Y:S03]  /*12d0*/  STG.E desc[UR10][R2.64], R5 ;  /* 0x0000000502007986 */ /* 0x0041e6000c10190a */
[----:B------:R-:W-:Y:S05]  /*12e0*/  @P0 EXIT ;  /* 0x000000000000094d */ /* 0x000fea0003800000 */
[----:B0-----:R-:W0:Y:S01]  /*12f0*/  LDS R5, [UR4+0xfa0] ;  /* 0x000fa004ff057984 */ /* 0x001e220008000800 */
[----:B------:R-:W1:Y:S01]  /*1300*/  LDC.64 R2, c[0x0][0x3a8] ;  /* 0x0000ea00ff027b82 */ /* 0x000e620000000a00 */
[----:B------:R-:W-:-:S04]  /*1310*/  IMAD R7, R7, R9, UR8 ;  /* 0x0000000807077e24 */ /* 0x000fc8000f8e0209 */
[----:B-1----:R-:W-:-:S05]  /*1320*/  IMAD.WIDE R2, R7, 0x4, R2 ;  /* 0x0000000407027825 */ /* 0x002fca00078e0202 */
[----:B0-----:R-:W-:Y:S01]  /*1330*/  STG.E desc[UR10][R2.64], R5 ;  /* 0x0000000502007986 */ /* 0x001fe2000c10190a */
[----:B------:R-:W-:Y:S05]  /*1340*/  EXIT ;  /* 0x000000000000794d */ /* 0x000fea0003800000 */
.L_x_62:
        /* <DEDUP_REMOVED lines=11> */
.L_x_175:


//--------------------- .text._Z19kernel_backward_dmrPfS_S_S_iiiii --------------------------
	.section	.text._Z19kernel_backward_dmrPfS_S_S_iiiii,"ax",@progbits
	.align	128
        .global         _Z19kernel_backward_dmrPfS_S_S_iiiii
        .type           _Z19kernel_backward_dmrPfS_S_S_iiiii,@function
        .size           _Z19kernel_backward_dmrPfS_S_S_iiiii,(.L_x_176 - _Z19kernel_backward_dmrPfS_S_S_iiiii)
        .other          _Z19kernel_backward_dmrPfS_S_S_iiiii,@"STO_CUDA_ENTRY STV_DEFAULT"
_Z19kernel_backward_dmrPfS_S_S_iiiii:
.text._Z19kernel_backward_dmrPfS_S_S_iiiii:
[----:B------:R-:W-:Y:S08]  /*0000*/  LDC R1, c[0x0][0x37c] ;  /* 0x0000df00ff017b82 */ /* 0x000ff00000000800 */
[----:B------:R-:W0:Y:S01]  /*0010*/  S2UR UR5, SR_CTAID.Y ;  /* 0x00000000000579c3 */ /* 0x000e220000002600 */
[----:B------:R-:W0:Y:S07]  /*0020*/  LDCU UR4, c[0x0][0x3a8] ;  /* 0x00007500ff0477ac */ /* 0x000e2e0008000800 */
[----:B------:R-:W1:Y:S01]  /*0030*/  LDC R7, c[0x0][0x3a4] ;  /* 0x0000e900ff077b82 */ /* 0x000e620000000800 */
[----:B0-----:R-:W-:-:S06]  /*0040*/  UIADD3 UR4, UPT, UPT, UR5, UR4, URZ ;  /* 0x0000000405047290 */ /* 0x001fcc000fffe0ff */
[----:B-1----:R-:W-:-:S13]  /*0050*/  ISETP.LE.AND P0, PT, R7, UR4, PT ;  /* 0x0000000407007c0c */ /* 0x002fda000bf03270 */
[----:B------:R-:W-:Y:S05]  /*0060*/  @P0 EXIT ;  /* 0x000000000000094d */ /* 0x000fea0003800000 */
[----:B------:R-:W0:Y:S01]  /*0070*/  S2UR UR6, SR_CTAID.X ;  /* 0x00000000000679c3 */ /* 0x000e220000002500 */
[----:B------:R-:W1:Y:S07]  /*0080*/  S2R R3, SR_TID.X ;  /* 0x0000000000037919 */ /* 0x000e6e0000002100 */
[----:B------:R-:W2:Y:S08]  /*0090*/  LDC R2, c[0x0][0x3ac] ;  /* 0x0000eb00ff027b82 */ /* 0x000eb00000000800 */
[----:B------:R-:W3:Y:S08]  /*00a0*/  S2UR UR8, SR_CTAID.Z ;  /* 0x00000000000879c3 */ /* 0x000ef00000002700 */
[----:B------:R-:W4:Y:S01]  /*00b0*/  LDC R0, c[0x0][0x3b0] ;  /* 0x0000ec00ff007b82 */ /* 0x000f220000000800 */
[----:B0-----:R-:W-:-:S04]  /*00c0*/  IMAD R6, R7, UR6, RZ ;  /* 0x0000000607067c24 */ /* 0x001fc8000f8e02ff */
[----:B------:R-:W-:-:S03]  /*00d0*/  IMAD R11, R6, R7, RZ ;  /* 0x00000007060b7224 */ /* 0x000fc600078e02ff */
[----:B------:R-:W0:Y:S01]  /*00e0*/  LDC.64 R4, c[0x0][0x390] ;  /* 0x0000e400ff047b82 */ /* 0x000e220000000a00 */
[----:B--2---:R-:W-:Y:S01]  /*00f0*/  IMAD R9, R2, UR6, RZ ;  /* 0x0000000602097c24 */ /* 0x004fe2000f8e02ff */
[----:B------:R-:W2:Y:S01]  /*0100*/  LDCU.64 UR6, c[0x0][0x358] ;  /* 0x00006b00ff0677ac */ /* 0x000ea20008000a00 */
[----:B------:R-:W-:-:S05]  /*0110*/  IMAD R6, R11, R2, RZ ;  /* 0x000000020b067224 */ /* 0x000fca00078e02ff */
[----:B------:R-:W5:Y:S01]  /*0120*/  LDC.64 R18, c[0x0][0x380] ;  /* 0x0000e000ff127b82 */ /* 0x000f620000000a00 */
[----:B---3--:R-:W-:-:S07]  /*0130*/  IMAD R8, R2, UR8, RZ ;  /* 0x0000000802087c24 */ /* 0x008fce000f8e02ff */
[----:B------:R-:W3:Y:S01]  /*0140*/  LDC.64 R14, c[0x0][0x398] ;  /* 0x0000e600ff0e7b82 */ /* 0x000ee20000000a00 */
[-C--:B----4-:R-:W-:Y:S02]  /*0150*/  IMAD R8, R9, R0.reuse, R8 ;  /* 0x0000000009087224 */ /* 0x090fe400078e0208 */
[----:B------:R-:W-:Y:S02]  /*0160*/  IMAD R9, R7, UR5, RZ ;  /* 0x0000000507097c24 */ /* 0x000fe4000f8e02ff */
[----:B------:R-:W-:Y:S01]  /*0170*/  IMAD R11, R11, R0, RZ ;  /* 0x000000000b0b7224 */ /* 0x000fe200078e02ff */
[----:B------:R-:W-:Y:S02]  /*0180*/  SHF.L.U32 R10, R8, 0x2, RZ ;  /* 0x00000002080a7819 */ /* 0x000fe400000006ff */
[----:B------:R-:W-:Y:S01]  /*0190*/  IADD3 R13, PT, PT, R9, UR4, RZ ;  /* 0x00000004090d7c10 */ /* 0x000fe2000fffe0ff */
[----:B------:R-:W-:Y:S01]  /*01a0*/  IMAD R12, R0, UR4, R11 ;  /* 0x00000004000c7c24 */ /* 0x000fe2000f8e020b */
[----:B-1----:R-:W-:-:S02]  /*01b0*/  IADD3 R8, PT, PT, R6, R3, RZ ;  /* 0x0000000306087210 */ /* 0x002fc40007ffe0ff */
[----:B------:R-:W-:Y:S01]  /*01c0*/  IADD3 R17, PT, PT, R10, R3, RZ ;  /* 0x000000030a117210 */ /* 0x000fe20007ffe0ff */
[----:B------:R-:W-:Y:S02]  /*01d0*/  IMAD R12, R9, R0, R12 ;  /* 0x00000000090c7224 */ /* 0x000fe400078e020c */
[----:B------:R-:W-:Y:S02]  /*01e0*/  IMAD R9, R13, R2, R8 ;  /* 0x000000020d097224 */ /* 0x000fe400078e0208 */
[----:B-----5:R-:W-:Y:S01]  /*01f0*/  IMAD.WIDE R18, R17, 0x4, R18 ;  /* 0x0000000411127825 */ /* 0x020fe200078e0212 */
[----:B------:R-:W-:-:S03]  /*0200*/  LEA R17, R12, UR8, 0x2 ;  /* 0x000000080c117c11 */ /* 0x000fc6000f8e10ff */
[----:B0-----:R-:W-:Y:S02]  /*0210*/  IMAD.WIDE R8, R9, 0x4, R4 ;  /* 0x0000000409087825 */ /* 0x001fe400078e0204 */
[----:B--2---:R-:W2:Y:S02]  /*0220*/  LDG.E R4, desc[UR6][R18.64] ;  /* 0x0000000612047981 */ /* 0x004ea4000c1e1900 */
[----:B---3--:R-:W-:Y:S02]  /*0230*/  IMAD.WIDE R16, R17, 0x4, R14 ;  /* 0x0000000411107825 */ /* 0x008fe400078e020e */
[----:B------:R0:W2:Y:S04]  /*0240*/  LDG.E R9, desc[UR6][R8.64] ;  /* 0x0000000608097981 */ /* 0x0000a8000c1e1900 */
[----:B------:R1:W3:Y:S01]  /*0250*/  LDG.E R12, desc[UR6][R16.64] ;  /* 0x00000006100c7981 */ /* 0x0002e2000c1e1900 */
[----:B------:R-:W-:-:S02]  /*0260*/  IMAD R7, R7, UR4, RZ ;  /* 0x0000000407077c24 */ /* 0x000fc4000f8e02ff */
[----:B------:R-:W-:-:S04]  /*0270*/  IMAD R11, R0, UR5, R11 ;  /* 0x00000005000b7c24 */ /* 0x000fc8000f8e020b */
[----:B------:R-:W-:-:S05]  /*0280*/  IMAD R5, R7, R0, R11 ;  /* 0x0000000007057224 */ /* 0x000fca00078e020b */
[----:B------:R-:W-:Y:S01]  /*0290*/  LEA R5, R5, UR8, 0x2 ;  /* 0x0000000805057c11 */ /* 0x000fe2000f8e10ff */
[----:B------:R-:W4:Y:S04]  /*02a0*/  LDCU.64 UR8, c[0x0][0x388] ;  /* 0x00007100ff0877ac */ /* 0x000f280008000a00 */
[----:B------:R-:W-:-:S05]  /*02b0*/  IMAD.WIDE R14, R5, 0x4, R14 ;  /* 0x00000004050e7825 */ /* 0x000fca00078e020e */
[----:B------:R5:W4:Y:S01]  /*02c0*/  LDG.E R5, desc[UR6][R14.64] ;  /* 0x000000060e057981 */ /* 0x000b22000c1e1900 */
[----:B0-----:R-:W-:Y:S01]  /*02d0*/  MOV R8, 0x437c0000 ;  /* 0x437c000000087802 */ /* 0x001fe20000000f00 */
[----:B------:R-:W-:Y:S01]  /*02e0*/  IMAD.WIDE R18, R2, 0x4, R18 ;  /* 0x0000000402127825 */ /* 0x000fe200078e0212 */
[----:B------:R-:W-:-:S03]  /*02f0*/  IADD3 R21, P0, PT, R10, R3, RZ ;  /* 0x000000030a157210 */ /* 0x000fc60007f1e0ff */
[----:B-1----:R-:W-:Y:S01]  /*0300*/  IMAD.WIDE R16, R0, 0x4, R16 ;  /* 0x0000000400107825 */ /* 0x002fe200078e0210 */
[----:B------:R-:W-:-:S03]  /*0310*/  LEA.HI.X.SX32 R10, R10, RZ, 0x1, P0 ;  /* 0x000000ff0a0a7211 */ /* 0x000fc600000f0eff */
[----:B-----5:R-:W-:-:S04]  /*0320*/  IMAD.WIDE R14, R0, 0x4, R14 ;  /* 0x00000004000e7825 */ /* 0x020fc800078e020e */
[----:B--2---:R-:W-:Y:S01]  /*0330*/  FADD R11, R9, R4 ;  /* 0x00000004090b7221 */ /* 0x004fe20000000000 */
[----:B------:R-:W-:-:S03]  /*0340*/  HFMA2 R4, -RZ, RZ, 0.96630859375, -0.0022525787353515625 ;  /* 0x3bbb989dff047431 */ /* 0x000fc600000001ff */
[----:B---3--:R-:W-:-:S04]  /*0350*/  FADD R11, -R12, R11 ;  /* 0x0000000b0c0b7221 */ /* 0x008fc80000000100 */
[----:B------:R-:W-:-:S04]  /*0360*/  FFMA.SAT R13, R11, R4, 0.5 ;  /* 0x3f0000000b0d7423 */ /* 0x000fc80000002004 */
[----:B------:R-:W-:-:S04]  /*0370*/  FFMA.RM R13, R13, R8, 12582913 ;  /* 0x4b4000010d0d7423 */ /* 0x000fc80000004008 */
[C---:B------:R-:W-:Y:S01]  /*0380*/  FADD R12, R13.reuse, -12583039 ;  /* 0xcb40007f0d0c7421 */ /* 0x040fe20000000000 */
[----:B------:R-:W-:-:S03]  /*0390*/  SHF.L.U32 R13, R13, 0x17, RZ ;  /* 0x000000170d0d7819 */ /* 0x000fc600000006ff */
[----:B------:R-:W-:-:S04]  /*03a0*/  FFMA R12, R11, 1.4426950216293334961, -R12 ;  /* 0x3fb8aa3b0b0c7823 */ /* 0x000fc8000000080c */
[----:B------:R-:W-:Y:S01]  /*03b0*/  FFMA R11, R11, 1.925963033500011079e-08, R12 ;  /* 0x32a570600b0b7823 */ /* 0x000fe2000000000c */
[----:B----4-:R-:W-:-:S03]  /*03c0*/  LEA R12, P0, R21, UR8, 0x2 ;  /* 0x00000008150c7c11 */ /* 0x010fc6000f8010ff */
[----:B------:R-:W0:Y:S02]  /*03d0*/  MUFU.EX2 R20, R11 ;  /* 0x0000000b00147308 */ /* 0x000e240000000800 */
[----:B0-----:R-:W-:Y:S01]  /*03e0*/  FMUL R20, R13, R20 ;  /* 0x000000140d147220 */ /* 0x001fe20000400000 */
[----:B------:R-:W-:-:S03]  /*03f0*/  LEA.HI.X R13, R21, UR9, R10, 0x2, P0 ;  /* 0x00000009150d7c11 */ /* 0x000fc600080f140a */
[----:B------:R-:W-:-:S05]  /*0400*/  FMUL R5, R5, R20 ;  /* 0x0000001405057220 */ /* 0x000fca0000400000 */
[----:B------:R-:W-:Y:S04]  /*0410*/  REDG.E.ADD.F32.FTZ.RN.STRONG.GPU desc[UR6][R12.64], R5 ;  /* 0x000000050c0079a6 */ /* 0x000fe8000c12f306 */
[----:B------:R0:W2:Y:S04]  /*0420*/  LDG.E R20, desc[UR6][R18.64] ;  /* 0x0000000612147981 */ /* 0x0000a8000c1e1900 */
[----:B------:R1:W3:Y:S04]  /*0430*/  LDG.E R10, desc[UR6][R16.64] ;  /* 0x00000006100a7981 */ /* 0x0002e8000c1e1900 */
[----:B------:R4:W5:Y:S01]  /*0440*/  LDG.E R21, desc[UR6][R14.64] ;  /* 0x000000060e157981 */ /* 0x000962000c1e1900 */
[----:B0-----:R-:W-:-:S04]  /*0450*/  IMAD.WIDE R18, R2, 0x4, R18 ;  /* 0x0000000402127825 */ /* 0x001fc800078e0212 */
[----:B-1----:R-:W-:-:S04]  /*0460*/  IMAD.WIDE R16, R0, 0x4, R16 ;  /* 0x0000000400107825 */ /* 0x002fc800078e0210 */
[----:B----4-:R-:W-:-:S04]  /*0470*/  IMAD.WIDE R14, R0, 0x4, R14 ;  /* 0x00000004000e7825 */ /* 0x010fc800078e020e */
[----:B--2---:R-:W-:-:S04]  /*0480*/  FADD R11, R9, R20 ;  /* 0x00000014090b7221 */ /* 0x004fc80000000000 */
[----:B---3--:R-:W-:-:S04]  /*0490*/  FADD R11, -R10, R11 ;  /* 0x0000000b0a0b7221 */ /* 0x008fc80000000100 */
[----:B------:R-:W-:-:S04]  /*04a0*/  FFMA.SAT R23, R11, R4, 0.5 ;  /* 0x3f0000000b177423 */ /* 0x000fc80000002004 */
[----:B------:R-:W-:-:S04]  /*04b0*/  FFMA.RM R23, R23, R8, 12582913 ;  /* 0x4b40000117177423 */ /* 0x000fc80000004008 */
[C---:B------:R-:W-:Y:S01]  /*04c0*/  FADD R10, R23.reuse, -12583039 ;  /* 0xcb40007f170a7421 */ /* 0x040fe20000000000 */
[----:B------:R-:W-:-:S03]  /*04d0*/  SHF.L.U32 R23, R23, 0x17, RZ ;  /* 0x0000001717177819 */ /* 0x000fc600000006ff */
[----:B------:R-:W-:-:S04]  /*04e0*/  FFMA R10, R11, 1.4426950216293334961, -R10 ;  /* 0x3fb8aa3b0b0a7823 */ /* 0x000fc8000000080a */
[----:B------:R-:W-:Y:S01]  /*04f0*/  FFMA R20, R11, 1.925963033500011079e-08, R10 ;  /* 0x32a570600b147823 */ /* 0x000fe2000000000a */
[----:B------:R-:W-:-:S05]  /*0500*/  IMAD.WIDE R10, R2, 0x4, R12 ;  /* 0x00000004020a7825 */ /* 0x000fca00078e020c */
[----:B------:R-:W0:Y:S02]  /*0510*/  MUFU.EX2 R20, R20 ;  /* 0x0000001400147308 */ /* 0x000e240000000800 */
[----:B0-----:R-:W-:-:S04]  /*0520*/  FMUL R22, R23, R20 ;  /* 0x0000001417167220 */ /* 0x001fc80000400000 */
[----:B-----5:R-:W-:-:S05]  /*0530*/  FMUL R21, R21, R22 ;  /* 0x0000001615157220 */ /* 0x020fca0000400000 */
[----:B------:R0:W-:Y:S04]  /*0540*/  REDG.E.ADD.F32.FTZ.RN.STRONG.GPU desc[UR6][R10.64], R21 ;  /* 0x000000150a0079a6 */ /* 0x0001e8000c12f306 */
[----:B------:R1:W2:Y:S04]  /*0550*/  LDG.E R24, desc[UR6][R18.64] ;  /* 0x0000000612187981 */ /* 0x0002a8000c1e1900 */
[----:B------:R3:W4:Y:S04]  /*0560*/  LDG.E R22, desc[UR6][R16.64] ;  /* 0x0000000610167981 */ /* 0x000728000c1e1900 */
[----:B------:R5:W4:Y:S01]  /*0570*/  LDG.E R23, desc[UR6][R14.64] ;  /* 0x000000060e177981 */ /* 0x000b22000c1e1900 */
[C---:B0-----:R-:W-:Y:S01]  /*0580*/  SHF.L.U32 R11, R2.reuse, 0x1, RZ ;  /* 0x00000001020b7819 */ /* 0x041fe200000006ff */
[----:B-1----:R-:W-:-:S04]  /*0590*/  IMAD.WIDE R18, R2, 0x4, R18 ;  /* 0x0000000402127825 */ /* 0x002fc800078e0212 */
[----:B------:R-:W-:-:S04]  /*05a0*/  IMAD.WIDE R10, R11, 0x4, R12 ;  /* 0x000000040b0a7825 */ /* 0x000fc800078e020c */
[----:B---3--:R-:W-:-:S04]  /*05b0*/  IMAD.WIDE R16, R0, 0x4, R16 ;  /* 0x0000000400107825 */ /* 0x008fc800078e0210 */
[----:B-----5:R-:W-:-:S04]  /*05c0*/  IMAD.WIDE R14, R0, 0x4, R14 ;  /* 0x00000004000e7825 */ /* 0x020fc800078e020e */
[----:B--2---:R-:W-:-:S04]  /*05d0*/  FADD R25, R9, R24 ;  /* 0x0000001809197221 */ /* 0x004fc80000000000 */
[----:B----4-:R-:W-:-:S04]  /*05e0*/  FADD R25, -R22, R25 ;  /* 0x0000001916197221 */ /* 0x010fc80000000100 */
        /* <DEDUP_REMOVED lines=8> */
[----:B------:R-:W-:-:S05]  /*0670*/  FMUL R23, R23, R22 ;  /* 0x0000001617177220 */ /* 0x000fca0000400000 */
[----:B------:R0:W-:Y:S04]  /*0680*/  REDG.E.ADD.F32.FTZ.RN.STRONG.GPU desc[UR6][R10.64], R23 ;  /* 0x000000170a0079a6 */ /* 0x0001e8000c12f306 */
[----:B------:R-:W2:Y:S04]  /*0690*/  LDG.E R18, desc[UR6][R18.64] ;  /* 0x0000000612127981 */ /* 0x000ea8000c1e1900 */
[----:B------:R-:W3:Y:S04]  /*06a0*/  LDG.E R16, desc[UR6][R16.64] ;  /* 0x0000000610107981 */ /* 0x000ee8000c1e1900 */
[----:B------:R-:W4:Y:S01]  /*06b0*/  LDG.E R0, desc[UR6][R14.64] ;  /* 0x000000060e007981 */ /* 0x000f22000c1e1900 */
[----:B------:R-:W-:-:S02]  /*06c0*/  IMAD R7, R7, R2, RZ ;  /* 0x0000000207077224 */ /* 0x000fc400078e02ff */
        /* <DEDUP_REMOVED lines=8> */
[----:B------:R-:W-:Y:S01]  /*0750*/  IMAD R4, R2, UR5, RZ ;  /* 0x0000000502047c24 */ /* 0x000fe2000f8e02ff */
[----:B------:R-:W1:Y:S02]  /*0760*/  LDCU.64 UR4, c[0x0][0x390] ;  /* 0x00007200ff0477ac */ /* 0x000e640008000a00 */
[----:B------:R-:W2:Y:S02]  /*0770*/  MUFU.EX2 R8, R9 ;  /* 0x0000000900087308 */ /* 0x000ea40000000800 */
[----:B0-----:R-:W-:Y:S02]  /*0780*/  IADD3 R10, P0, P1, R4, R6, R3 ;  /* 0x00000006040a7210 */ /* 0x001fe4000791e003 */
[----:B------:R-:W-:Y:S01]  /*0790*/  SHF.R.S32.HI R3, RZ, 0x1f, R4 ;  /* 0x0000001fff037819 */ /* 0x000fe20000011404 */
[----:B------:R-:W-:Y:S01]  /*07a0*/  FADD R4, RZ, R5 ;  /* 0x00000005ff047221 */ /* 0x000fe20000000000 */
[----:B------:R-:W-:-:S03]  /*07b0*/  SHF.R.S32.HI R6, RZ, 0x1f, R6 ;  /* 0x0000001fff067819 */ /* 0x000fc60000011406 */
[----:B------:R-:W-:Y:S01]  /*07c0*/  FADD R4, R4, R21 ;  /* 0x0000001504047221 */ /* 0x000fe20000000000 */
[----:B------:R-:W-:Y:S02]  /*07d0*/  IADD3.X R6, PT, PT, R3, R6, RZ, P0, P1 ;  /* 0x0000000603067210 */ /* 0x000fe400007e24ff */
[C---:B------:R-:W-:Y:S01]  /*07e0*/  IADD3 R5, P0, PT, R7.reuse, R10, RZ ;  /* 0x0000000a07057210 */ /* 0x040fe20007f1e0ff */
[----:B------:R-:W-:Y:S01]  /*07f0*/  FADD R23, R4, R23 ;  /* 0x0000001704177221 */ /* 0x000fe20000000000 */
[----:B------:R-:W-:Y:S02]  /*0800*/  LEA R3, R2, R2, 0x1 ;  /* 0x0000000202037211 */ /* 0x000fe400078e08ff */
[----:B------:R-:W-:Y:S01]  /*0810*/  LEA.HI.X.SX32 R6, R7, R6, 0x1, P0 ;  /* 0x0000000607067211 */ /* 0x000fe200000f0eff */
[----:B--2---:R-:W-:Y:S01]  /*0820*/  FMUL R25, R25, R8 ;  /* 0x0000000819197220 */ /* 0x004fe20000400000 */
[----:B-1----:R-:W-:Y:S01]  /*0830*/  LEA R4, P0, R5, UR4, 0x2 ;  /* 0x0000000405047c11 */ /* 0x002fe2000f8010ff */
[----:B------:R-:W-:-:S04]  /*0840*/  IMAD.WIDE R12, R3, 0x4, R12 ;  /* 0x00000004030c7825 */ /* 0x000fc800078e020c */
[----:B----4-:R-:W-:Y:S01]  /*0850*/  FMUL R0, R0, R25 ;  /* 0x0000001900007220 */ /* 0x010fe20000400000 */
[----:B------:R-:W-:-:S03]  /*0860*/  LEA.HI.X R5, R5, UR5, R6, 0x2, P0 ;  /* 0x0000000505057c11 */ /* 0x000fc600080f1406 */
[----:B------:R-:W-:Y:S01]  /*0870*/  FADD R23, R23, R0 ;  /* 0x0000000017177221 */ /* 0x000fe20000000000 */
[----:B------:R-:W-:Y:S04]  /*0880*/  REDG.E.ADD.F32.FTZ.RN.STRONG.GPU desc[UR6][R12.64], R0 ;  /* 0x000000000c0079a6 */ /* 0x000fe8000c12f306 */
[----:B------:R-:W-:Y:S01]  /*0890*/  REDG.E.ADD.F32.FTZ.RN.STRONG.GPU desc[UR6][R4.64], R23 ;  /* 0x00000017040079a6 */ /* 0x000fe2000c12f306 */
[----:B------:R-:W-:Y:S05]  /*08a0*/  EXIT ;  /* 0x000000000000794d */ /* 0x000fea0003800000 */
.L_x_63:
        /* <DEDUP_REMOVED lines=13> */
.L_x_176:


//--------------------- .text._Z24kernel_forward_dmr_smallPfS_S_iiiii --------------------------
	.section	.text._Z24kernel_forward_dmr_smallPfS_S_iiiii,"ax",@progbits
	.align	128
        .global         _Z24kernel_forward_dmr_smallPfS_S_iiiii
        .type           _Z24kernel_forward_dmr_smallPfS_S_iiiii,@function
        .size           _Z24kernel_forward_dmr_smallPfS_S_iiiii,(.L_x_177 - _Z24kernel_forward_dmr_smallPfS_S_iiiii)
        .other          _Z24kernel_forward_dmr_smallPfS_S_iiiii,@"STO_CUDA_ENTRY STV_DEFAULT"
_Z24kernel_forward_dmr_smallPfS_S_iiiii:
.text._Z24kernel_forward_dmr_smallPfS_S_iiiii:
[----:B------:R-:W-:Y:S08]  /*0000*/  LDC R1, c[0x0][0x37c] ;  /* 0x0000df00ff017b82 */ /* 0x000ff00000000800 */
[----:B------:R-:W0:Y:S01]  /*0010*/  S2UR UR5, SR_CTAID.Y ;  /* 0x00000000000579c3 */ /* 0x000e220000002600 */
[----:B------:R-:W0:Y:S07]  /*0020*/  LDCU UR4, c[0x0][0x3a0] ;  /* 0x00007400ff0477ac */ /* 0x000e2e0008000800 */
[----:B------:R-:W1:Y:S01]  /*0030*/  LDC R7, c[0x0][0x39c] ;  /* 0x0000e700ff077b82 */ /* 0x000e620000000800 */
[----:B0-----:R-:W-:-:S06]  /*0040*/  UIADD3 UR4, UPT, UPT, UR5, UR4, URZ ;  /* 0x0000000405047290 */ /* 0x001fcc000fffe0ff */
[----:B-1----:R-:W-:-:S13]  /*0050*/  ISETP.LE.AND P0, PT, R7, UR4, PT ;  /* 0x0000000407007c0c */ /* 0x002fda000bf03270 */
[----:B------:R-:W-:Y:S05]  /*0060*/  @P0 EXIT ;  /* 0x000000000000094d */ /* 0x000fea0003800000 */
[----:B------:R-:W0:Y:S01]  /*0070*/  S2R R4, SR_CTAID.X ;  /* 0x0000000000047919 */ /* 0x000e220000002500 */
[----:B------:R-:W0:Y:S01]  /*0080*/  S2UR UR9, SR_CTAID.Z ;  /* 0x00000000000979c3 */ /* 0x000e220000002700 */
[----:B------:R-:W1:Y:S01]  /*0090*/  LDCU.64 UR10, c[0x0][0x358] ;  /* 0x00006b00ff0a77ac */ /* 0x000e620008000a00 */
[----:B------:R-:W2:Y:S06]  /*00a0*/  S2R R0, SR_TID.X ;  /* 0x0000000000007919 */ /* 0x000eac0000002100 */
[----:B------:R-:W0:Y:S08]  /*00b0*/  LDC R5, c[0x0][0x3a8] ;  /* 0x0000ea00ff057b82 */ /* 0x000e300000000800 */
[----:B------:R-:W3:Y:S08]  /*00c0*/  LDC R6, c[0x0][0x3a4] ;  /* 0x0000e900ff067b82 */ /* 0x000ef00000000800 */
[----:B------:R-:W4:Y:S01]  /*00d0*/  LDC.64 R8, c[0x0][0x380] ;  /* 0x0000e000ff087b82 */ /* 0x000f220000000a00 */
[----:B0-----:R-:W-:-:S07]  /*00e0*/  IMAD R5, R4, R5, UR9 ;  /* 0x0000000904057e24 */ /* 0x001fce000f8e0205 */
[----:B------:R-:W0:Y:S01]  /*00f0*/  LDC.64 R2, c[0x0][0x388] ;  /* 0x0000e200ff027b82 */ /* 0x000e220000000a00 */
[----:B---3--:R-:W-:-:S05]  /*0100*/  IMAD R5, R5, R6, RZ ;  /* 0x0000000605057224 */ /* 0x008fca00078e02ff */
[----:B--2---:R-:W-:-:S05]  /*0110*/  LEA R5, R5, R0, 0x2 ;  /* 0x0000000005057211 */ /* 0x004fca00078e10ff */
[----:B----4-:R-:W-:-:S04]  /*0120*/  IMAD.WIDE R8, R5, 0x4, R8 ;  /* 0x0000000405087825 */ /* 0x010fc800078e0208 */
[-C--:B------:R-:W-:Y:S02]  /*0130*/  IMAD R5, R4, R7.reuse, UR5 ;  /* 0x0000000504057e24 */ /* 0x080fe4000f8e0207 */
[C---:B------:R-:W-:Y:S02]  /*0140*/  IMAD.WIDE R10, R6.reuse, 0x4, R8 ;  /* 0x00000004060a7825 */ /* 0x040fe400078e0208 */
[----:B-1----:R1:W2:Y:S02]  /*0150*/  LDG.E R9, desc[UR10][R8.64] ;  /* 0x0000000a08097981 */ /* 0x0022a4000c1e1900 */
[----:B------:R-:W-:Y:S02]  /*0160*/  IMAD R5, R5, R7, UR4 ;  /* 0x0000000405057e24 */ /* 0x000fe4000f8e0207 */
[----:B------:R-:W-:Y:S02]  /*0170*/  IMAD.WIDE R12, R6, 0x4, R10 ;  /* 0x00000004060c7825 */ /* 0x000fe400078e020a */
[----:B------:R3:W4:Y:S02]  /*0180*/  LDG.E R11, desc[UR10][R10.64] ;  /* 0x0000000a0a0b7981 */ /* 0x000724000c1e1900 */
[----:B------:R-:W-:-:S02]  /*0190*/  IMAD R7, R5, R6, R0 ;  /* 0x0000000605077224 */ /* 0x000fc400078e0200 */
[----:B------:R-:W-:Y:S02]  /*01a0*/  IMAD.WIDE R14, R6, 0x4, R12 ;  /* 0x00000004060e7825 */ /* 0x000fe400078e020c */
[----:B------:R-:W5:Y:S02]  /*01b0*/  LDG.E R13, desc[UR10][R12.64] ;  /* 0x0000000a0c0d7981 */ /* 0x000f64000c1e1900 */
[----:B0-----:R-:W-:Y:S02]  /*01c0*/  IMAD.WIDE R2, R7, 0x4, R2 ;  /* 0x0000000407027825 */ /* 0x001fe400078e0202 */
[----:B------:R-:W5:Y:S04]  /*01d0*/  LDG.E R15, desc[UR10][R14.64] ;  /* 0x0000000a0e0f7981 */ /* 0x000f68000c1e1900 */
[----:B------:R-:W2:Y:S01]  /*01e0*/  LDG.E R2, desc[UR10][R2.64] ;  /* 0x0000000a02027981 */ /* 0x000ea2000c1e1900 */
[----:B------:R-:W0:Y:S01]  /*01f0*/  S2UR UR7, SR_CgaCtaId ;  /* 0x00000000000779c3 */ /* 0x000e220000008800 */
[----:B------:R-:W-:-:S02]  /*0200*/  UMOV UR4, 0x400 ;  /* 0x0000040000047882 */ /* 0x000fc40000000000 */
[----:B------:R-:W-:Y:S02]  /*0210*/  UIADD3 UR5, UPT, UPT, UR4, 0x7d0, URZ ;  /* 0x000007d004057890 */ /* 0x000fe4000fffe0ff */
[----:B------:R-:W-:Y:S02]  /*0220*/  UIADD3 UR6, UPT, UPT, UR4, 0xfa0, URZ ;  /* 0x00000fa004067890 */ /* 0x000fe4000fffe0ff */
[----:B0-----:R-:W-:Y:S02]  /*0230*/  ULEA UR8, UR7, UR4, 0x18 ;  /* 0x0000000407087291 */ /* 0x001fe4000f8ec0ff */
[----:B------:R-:W-:Y:S02]  /*0240*/  UIADD3 UR4, UPT, UPT, UR4, 0x1770, URZ ;  /* 0x0000177004047890 */ /* 0x000fe4000fffe0ff */
[----:B------:R-:W-:Y:S02]  /*0250*/  ULEA UR5, UR7, UR5, 0x18 ;  /* 0x0000000507057291 */ /* 0x000fe4000f8ec0ff */
[----:B------:R-:W-:-:S02]  /*0260*/  ULEA UR6, UR7, UR6, 0x18 ;  /* 0x0000000607067291 */ /* 0x000fc4000f8ec0ff */
[----:B------:R-:W-:Y:S02]  /*0270*/  ULEA UR4, UR7, UR4, 0x18 ;  /* 0x0000000407047291 */ /* 0x000fe4000f8ec0ff */
[C---:B------:R-:W-:Y:S02]  /*0280*/  LEA R4, R0.reuse, UR5, 0x2 ;  /* 0x0000000500047c11 */ /* 0x040fe4000f8e10ff */
[C---:B-1----:R-:W-:Y:S02]  /*0290*/  LEA R8, R0.reuse, UR6, 0x2 ;  /* 0x0000000600087c11 */ /* 0x042fe4000f8e10ff */
[C---:B---3--:R-:W-:Y:S02]  /*02a0*/  LEA R10, R0.reuse, UR4, 0x2 ;  /* 0x00000004000a7c11 */ /* 0x048fe4000f8e10ff */
[----:B------:R-:W-:Y:S01]  /*02b0*/  ISETP.NE.AND P0, PT, R0, RZ, PT ;  /* 0x000000ff0000720c */ /* 0x000fe20003f05270 */
[C---:B--2---:R-:W-:Y:S01]  /*02c0*/  FADD R9, R2.reuse, R9 ;  /* 0x0000000902097221 */ /* 0x044fe20000000000 */
[C---:B----4-:R-:W-:Y:S01]  /*02d0*/  FADD R11, R2.reuse, R11 ;  /* 0x0000000b020b7221 */ /* 0x050fe20000000000 */
[C---:B-----5:R-:W-:Y:S01]  /*02e0*/  FADD R13, R2.reuse, R13 ;  /* 0x0000000d020d7221 */ /* 0x060fe20000000000 */
[----:B------:R-:W-:Y:S01]  /*02f0*/  FADD R15, R2, R15 ;  /* 0x0000000f020f7221 */ /* 0x000fe20000000000 */
[----:B------:R-:W-:-:S05]  /*0300*/  LEA R2, R0, UR8, 0x2 ;  /* 0x0000000800027c11 */ /* 0x000fca000f8e10ff */
[----:B------:R0:W-:Y:S04]  /*0310*/  STS [R2], R9 ;  /* 0x0000000902007388 */ /* 0x0001e80000000800 */
[----:B------:R0:W-:Y:S04]  /*0320*/  STS [R4], R11 ;  /* 0x0000000b04007388 */ /* 0x0001e80000000800 */
[----:B------:R0:W-:Y:S04]  /*0330*/  STS [R8], R13 ;  /* 0x0000000d08007388 */ /* 0x0001e80000000800 */
[----:B------:R0:W-:Y:S01]  /*0340*/  STS [R10], R15 ;  /* 0x0000000f0a007388 */ /* 0x0001e20000000800 */
[----:B------:R-:W-:Y:S06]  /*0350*/  BAR.SYNC.DEFER_BLOCKING 0x0 ;  /* 0x0000000000007b1d */ /* 0x000fec0000010000 */
[----:B------:R-:W-:Y:S05]  /*0360*/  @P0 EXIT ;  /* 0x000000000000094d */ /* 0x000fea0003800000 */
[----:B------:R-:W-:Y:S02]  /*0370*/  ISETP.GE.AND P0, PT, R6, 0x1, PT ;  /* 0x000000010600780c */ /* 0x000fe40003f06270 */
[----:B0-----:R-:W-:Y:S02]  /*0380*/  MOV R4, 0xff800000 ;  /* 0xff80000000047802 */ /* 0x001fe40000000f00 */
[----:B------:R-:W-:Y:S02]  /*0390*/  MOV R3, 0xff800000 ;  /* 0xff80000000037802 */ /* 0x000fe40000000f00 */
[----:B------:R-:W-:Y:S02]  /*03a0*/  MOV R2, 0xff800000 ;  /* 0xff80000000027802 */ /* 0x000fe40000000f00 */
[----:B------:R-:W-:-:S05]  /*03b0*/  MOV R0, 0xff800000 ;  /* 0xff80000000007802 */ /* 0x000fca0000000f00 */
[----:B------:R-:W-:Y:S05]  /*03c0*/  @!P0 BRA `(.L_x_64) ;  /* 0x0000001400008947 */ /* 0x000fea0003800000 */
[----:B------:R-:W-:Y:S01]  /*03d0*/  HFMA2 R8, -RZ, RZ, 0.96630859375, -0.0022525787353515625 ;  /* 0x3bbb989dff087431 */ /* 0x000fe200000001ff */
[----:B------:R-:W-:Y:S01]  /*03e0*/  IADD3 R7, PT, PT, -R6, RZ, RZ ;  /* 0x000000ff06077210 */ /* 0x000fe20007ffe1ff */
[----:B------:R-:W-:Y:S01]  /*03f0*/  HFMA2 R10, -RZ, RZ, 1.625, 0 ;  /* 0x3e800000ff0a7431 */ /* 0x000fe200000001ff */
[----:B------:R-:W-:Y:S02]  /*0400*/  MOV R0, 0xff800000 ;  /* 0xff80000000007802 */ /* 0x000fe40000000f00 */
[----:B------:R-:W-:Y:S02]  /*0410*/  MOV R2, 0xff800000 ;  /* 0xff80000000027802 */ /* 0x000fe40000000f00 */
[----:B------:R-:W-:Y:S02]  /*0420*/  MOV R3, 0xff800000 ;  /* 0xff80000000037802 */ /* 0x000fe40000000f00 */
[----:B------:R-:W-:Y:S02]  /*0430*/  MOV R4, 0xff800000 ;  /* 0xff80000000047802 */ /* 0x000fe40000000f00 */
[----:B------:R-:W-:-:S02]  /*0440*/  MOV R9, 0x437c0000 ;  /* 0x437c000000097802 */ /* 0x000fc40000000f00 */
[----:B------:R-:W-:-:S07]  /*0450*/  MOV R6, 0x3d39bf78 ;  /* 0x3d39bf7800067802 */ /* 0x000fce0000000f00 */
.L_x_73:
[----:B------:R-:W0:Y:S01]  /*0460*/  LDS R11, [UR8] ;  /* 0x00000008ff0b7984 */ /* 0x000e220008000800 */
[----:B------:R-:W-:-:S04]  /*0470*/  IADD3 R7, PT, PT, R7, 0x1, RZ ;  /* 0x0000000107077810 */ /* 0x000fc80007ffe0ff */
[----:B------:R-:W-:Y:S02]  /*0480*/  ISETP.NE.AND P0, PT, R7, RZ, PT ;  /* 0x000000ff0700720c */ /* 0x000fe40003f05270 */
[----:B0-----:R-:W-:-:S13]  /*0490*/  FSETP.GTU.AND P1, PT, R11, R4, PT ;  /* 0x000000040b00720b */ /* 0x001fda0003f2c000 */
        /* <DEDUP_REMOVED lines=38> */
.L_x_65:
        /* <DEDUP_REMOVED lines=36> */
.L_x_66:
[----:B------:R-:W0:Y:S02]  /*0940*/  LDS R12, [UR5] ;  /* 0x00000005ff0c7984 */ /* 0x000e240008000800 */
        /* <DEDUP_REMOVED lines=39> */
.L_x_67:
        /* <DEDUP_REMOVED lines=36> */
.L_x_68:
        /* <DEDUP_REMOVED lines=40> */
.L_x_69:
        /* <DEDUP_REMOVED lines=36> */
.L_x_70:
        /* <DEDUP_REMOVED lines=40> */
.L_x_71:
        /* <DEDUP_REMOVED lines=36> */
.L_x_72:
[----:B------:R-:W-:Y:S02]  /*1780*/  UIADD3 UR4, UPT, UPT, UR4, 0x4, URZ ;  /* 0x0000000404047890 */ /* 0x000fe4000fffe0ff */
[----:B------:R-:W-:Y:S02]  /*1790*/  UIADD3 UR6, UPT, UPT, UR6, 0x4, URZ ;  /* 0x0000000406067890 */ /* 0x000fe4000fffe0ff */
[----:B------:R-:W-:Y:S02]  /*17a0*/  UIADD3 UR5, UPT, UPT, UR5, 0x4, URZ ;  /* 0x0000000405057890 */ /* 0x000fe4000fffe0ff */
[----:B------:R-:W-:Y:S01]  /*17b0*/  UIADD3 UR8, UPT, UPT, UR8, 0x4, URZ ;  /* 0x0000000408087890 */ /* 0x000fe2000fffe0ff */
[----:B------:R-:W-:Y:S11]  /*17c0*/  @P0 BRA `(.L_x_73) ;  /* 0xffffffec00240947 */ /* 0x000ff6000383ffff */
.L_x_64:
[----:B------:R-:W0:Y:S08]  /*17d0*/  LDC R6, c[0x0][0x3a8] ;  /* 0x0000ea00ff067b82 */ /* 0x000e300000000800 */
[----:B------:R-:W1:Y:S01]  /*17e0*/  LDC.64 R8, c[0x0][0x390] ;  /* 0x0000e400ff087b82 */ /* 0x000e620000000a00 */
[----:B0-----:R-:W-:-:S05]  /*17f0*/  IMAD R5, R5, R6, RZ ;  /* 0x0000000605057224 */ /* 0x001fca00078e02ff */
[----:B------:R-:W-:-:S05]  /*1800*/  LEA R5, R5, UR9, 0x2 ;  /* 0x0000000905057c11 */ /* 0x000fca000f8e10ff */
[----:B-1----:R-:W-:-:S05]  /*1810*/  IMAD.WIDE R8, R5, 0x4, R8 ;  /* 0x0000000405087825 */ /* 0x002fca00078e0208 */
[----:B------:R-:W2:Y:S01]  /*1820*/  LDG.E R13, desc[UR10][R8.64] ;  /* 0x0000000a080d7981 */ /* 0x000ea2000c1e1900 */
[----:B------:R-:W-:Y:S01]  /*1830*/  HFMA2 R5, -RZ, RZ, 0.96630859375, -0.0022525787353515625 ;  /* 0x3bbb989dff057431 */ /* 0x000fe200000001ff */
[----:B------:R-:W-:Y:S01]  /*1840*/  MOV R7, 0x437c0000 ;  /* 0x437c000000077802 */ /* 0x000fe20000000f00 */
[----:B------:R-:W-:Y:S01]  /*1850*/  HFMA2 R10, -RZ, RZ, 1.625, 0 ;  /* 0x3e800000ff0a7431 */ /* 0x000fe200000001ff */
[----:B------:R-:W-:Y:S02]  /*1860*/  MOV R11, 0x3d39bf78 ;  /* 0x3d39bf78000b7802 */ /* 0x000fe40000000f00 */
[----:B--2---:R-:W-:-:S13]  /*1870*/  FSETP.GTU.AND P0, PT, R4, R13, PT ;  /* 0x0000000d0400720b */ /* 0x004fda0003f0c000 */
        /* <DEDUP_REMOVED lines=38> */
.L_x_74:
        /* <DEDUP_REMOVED lines=36> */
.L_x_75:
[----:B------:R-:W-:Y:S01]  /*1d20*/  IMAD.WIDE R12, R6, 0x4, R8 ;  /* 0x00000004060c7825 */ /* 0x000fe200078e0208 */
[----:B------:R0:W-:Y:S04]  /*1d30*/  STG.E desc[UR10][R8.64], R15 ;  /* 0x0000000f08007986 */ /* 0x0001e8000c10190a */
[----:B------:R-:W2:Y:S02]  /*1d40*/  LDG.E R4, desc[UR10][R12.64] ;  /* 0x0000000a0c047981 */ /* 0x000ea4000c1e1900 */
[----:B--2---:R-:W-:-:S13]  /*1d50*/  FSETP.GTU.AND P0, PT, R3, R4, PT ;  /* 0x000000040300720b */ /* 0x004fda0003f0c000 */
[----:B0-----:R-:W-:Y:S05]  /*1d60*/  @P0 BRA `(.L_x_76) ;  /* 0x0000000000940947 */ /* 0x001fea0003800000 */
        /* <DEDUP_REMOVED lines=37> */
.L_x_76:
        /* <DEDUP_REMOVED lines=36> */
.L_x_77:
        /* <DEDUP_REMOVED lines=42> */
.L_x_78:
        /* <DEDUP_REMOVED lines=36> */
.L_x_79:
        /* <DEDUP_REMOVED lines=42> */
.L_x_80:
[----:B------:R-:W-:-:S04]  /*2980*/  FADD R4, R13, -R0 ;  /* 0x800000000d047221 */ /* 0x000fc80000000000 */
        /* <DEDUP_REMOVED lines=35> */
.L_x_81:
[----:B------:R-:W-:Y:S01]  /*2bc0*/  STG.E desc[UR10][R2.64], R13 ;  /* 0x0000000d02007986 */ /* 0x000fe2000c10190a */
[----:B------:R-:W-:Y:S05]  /*2bd0*/  EXIT ;  /* 0x000000000000794d */ /* 0x000fea0003800000 */
.L_x_82:
        /* <DEDUP_REMOVED lines=10> */
.L_x_177:


//--------------------- .text._Z18kernel_forward_dmrPfS_S_iiiii --------------------------
	.section	.text._Z18kernel_forward_dmrPfS_S_iiiii,"ax",@progbits
	.align	128
        .global         _Z18kernel_forward_dmrPfS_S_iiiii
        .type           _Z18kernel_forward_dmrPfS_S_iiiii,@function
        .size           _Z18kernel_forward_dmrPfS_S_iiiii,(.L_x_178 - _Z18kernel_forward_dmrPfS_S_iiiii)
        .other          _Z18kernel_forward_dmrPfS_S_iiiii,@"STO_CUDA_ENTRY STV_DEFAULT"
_Z18kernel_forward_dmrPfS_S_iiiii:
.text._Z18kernel_forward_dmrPfS_S_iiiii:
        /* <DEDUP_REMOVED lines=17> */
[----:B--2---:R-:W-:Y:S01]  /*0110*/  LEA R11, R0, R3, 0x2 ;  /* 0x00000003000b7211 */ /* 0x004fe200078e10ff */
[----:B------:R-:W-:-:S04]  /*0120*/  IMAD R0, R2, R13, UR5 ;  /* 0x0000000502007e24 */ /* 0x000fc8000f8e020d */
[----:B----4-:R-:W-:-:S04]  /*0130*/  IMAD.WIDE R8, R11, 0x4, R8 ;  /* 0x000000040b087825 */ /* 0x010fc800078e0208 */
[----:B------:R-:W-:Y:S02]  /*0140*/  IMAD R0, R0, R13, UR4 ;  /* 0x0000000400007e24 */ /* 0x000fe4000f8e020d */
[C---:B------:R-:W-:Y:S02]  /*0150*/  IMAD.WIDE R10, R7.reuse, 0x4, R8 ;  /* 0x00000004070a7825 */ /* 0x040fe400078e0208 */
[----:B-1----:R-:W2:Y:S02]  /*0160*/  LDG.E R9, desc[UR10][R8.64] ;  /* 0x0000000a08097981 */ /* 0x002ea4000c1e1900 */
[----:B------:R-:W-:Y:S02]  /*0170*/  IMAD R15, R0, R7, R3 ;  /* 0x00000007000f7224 */ /* 0x000fe400078e0203 */
[----:B------:R-:W-:Y:S02]  /*0180*/  IMAD.WIDE R12, R7, 0x4, R10 ;  /* 0x00000004070c7825 */ /* 0x000fe400078e020a */
[----:B------:R-:W3:Y:S02]  /*0190*/  LDG.E R11, desc[UR10][R10.64] ;  /* 0x0000000a0a0b7981 */ /* 0x000ee4000c1e1900 */
[----:B0-----:R-:W-:-:S04]  /*01a0*/  IMAD.WIDE R4, R15, 0x4, R4 ;  /* 0x000000040f047825 */ /* 0x001fc800078e0204 */
[----:B------:R-:W-:Y:S02]  /*01b0*/  IMAD.WIDE R14, R7, 0x4, R12 ;  /* 0x00000004070e7825 */ /* 0x000fe400078e020c */
[----:B------:R0:W2:Y:S04]  /*01c0*/  LDG.E R4, desc[UR10][R4.64] ;  /* 0x0000000a04047981 */ /* 0x0000a8000c1e1900 */
[----:B------:R-:W4:Y:S04]  /*01d0*/  LDG.E R13, desc[UR10][R12.64] ;  /* 0x0000000a0c0d7981 */ /* 0x000f28000c1e1900 */
[----:B------:R-:W5:Y:S01]  /*01e0*/  LDG.E R15, desc[UR10][R14.64] ;  /* 0x0000000a0e0f7981 */ /* 0x000f62000c1e1900 */
[----:B------:R-:W1:Y:S01]  /*01f0*/  S2UR UR7, SR_CgaCtaId ;  /* 0x00000000000779c3 */ /* 0x000e620000008800 */
[----:B------:R-:W-:-:S02]  /*0200*/  UMOV UR4, 0x400 ;  /* 0x0000040000047882 */ /* 0x000fc40000000000 */
[----:B------:R-:W-:Y:S02]  /*0210*/  UIADD3 UR5, UPT, UPT, UR4, 0xfa0, URZ ;  /* 0x00000fa004057890 */ /* 0x000fe4000fffe0ff */
[----:B------:R-:W-:Y:S02]  /*0220*/  UIADD3 UR6, UPT, UPT, UR4, 0x1f40, URZ ;  /* 0x00001f4004067890 */ /* 0x000fe4000fffe0ff */
[----:B-1----:R-:W-:Y:S02]  /*0230*/  ULEA UR8, UR7, UR4, 0x18 ;  /* 0x0000000407087291 */ /* 0x002fe4000f8ec0ff */
[----:B------:R-:W-:Y:S02]  /*0240*/  UIADD3 UR4, UPT, UPT, UR4, 0x2ee0, URZ ;  /* 0x00002ee004047890 */ /* 0x000fe4000fffe0ff */
[----:B------:R-:W-:Y:S02]  /*0250*/  ULEA UR5, UR7, UR5, 0x18 ;  /* 0x0000000507057291 */ /* 0x000fe4000f8ec0ff */
[----:B------:R-:W-:-:S02]  /*0260*/  ULEA UR6, UR7, UR6, 0x18 ;  /* 0x0000000607067291 */ /* 0x000fc4000f8ec0ff */
[----:B------:R-:W-:Y:S01]  /*0270*/  ULEA UR4, UR7, UR4, 0x18 ;  /* 0x0000000407047291 */ /* 0x000fe2000f8ec0ff */
[C---:B------:R-:W-:Y:S02]  /*0280*/  LEA R6, R3.reuse, UR8, 0x2 ;  /* 0x0000000803067c11 */ /* 0x040fe4000f8e10ff */
[----:B0-----:R-:W-:-:S03]  /*0290*/  LEA R5, R3, UR5, 0x2 ;  /* 0x0000000503057c11 */ /* 0x001fc6000f8e10ff */
[C---:B------:R-:W-:Y:S01]  /*02a0*/  LEA R2, R3.reuse, UR4, 0x2 ;  /* 0x0000000403027c11 */ /* 0x040fe2000f8e10ff */
[----:B------:R-:W-:Y:S01]  /*02b0*/  UMOV UR4, 0x2 ;  /* 0x0000000200047882 */ /* 0x000fe20000000000 */
[C---:B--2---:R-:W-:Y:S01]  /*02c0*/  FADD R9, R4.reuse, R9 ;  /* 0x0000000904097221 */ /* 0x044fe20000000000 */
[C---:B---3--:R-:W-:Y:S01]  /*02d0*/  FADD R8, R4.reuse, R11 ;  /* 0x0000000b04087221 */ /* 0x048fe20000000000 */
[C---:B----4-:R-:W-:Y:S01]  /*02e0*/  FADD R13, R4.reuse, R13 ;  /* 0x0000000d040d7221 */ /* 0x050fe20000000000 */
[----:B-----5:R-:W-:Y:S01]  /*02f0*/  FADD R15, R4, R15 ;  /* 0x0000000f040f7221 */ /* 0x020fe20000000000 */
[----:B------:R-:W-:Y:S01]  /*0300*/  LEA R4, R3, UR6, 0x2 ;  /* 0x0000000603047c11 */ /* 0x000fe2000f8e10ff */
[----:B------:R0:W-:Y:S04]  /*0310*/  STS [R6], R9 ;  /* 0x0000000906007388 */ /* 0x0001e80000000800 */
[----:B------:R0:W-:Y:S04]  /*0320*/  STS [R5], R8 ;  /* 0x0000000805007388 */ /* 0x0001e80000000800 */
[----:B------:R0:W-:Y:S04]  /*0330*/  STS [R4], R13 ;  /* 0x0000000d04007388 */ /* 0x0001e80000000800 */
[----:B------:R0:W-:Y:S01]  /*0340*/  STS [R2], R15 ;  /* 0x0000000f02007388 */ /* 0x0001e20000000800 */
[----:B------:R-:W-:Y:S06]  /*0350*/  BAR.SYNC.DEFER_BLOCKING 0x0 ;  /* 0x0000000000007b1d */ /* 0x000fec0000010000 */
.L_x_83:
[----:B------:R-:W-:Y:S01]  /*0360*/  ISETP.LE.AND P0, PT, R7, UR4, PT ;  /* 0x0000000407007c0c */ /* 0x000fe2000bf03270 */
[----:B------:R-:W-:Y:S01]  /*0370*/  UMOV UR5, UR4 ;  /* 0x0000000400057c82 */ /* 0x000fe20008000000 */
[----:B------:R-:W-:-:S11]  /*0380*/  USHF.L.U32 UR4, UR4, 0x1, URZ ;  /* 0x0000000104047899 */ /* 0x000fd600080006ff */
[----:B------:R-:W-:Y:S05]  /*0390*/  @!P0 BRA `(.L_x_83) ;  /* 0xfffffffc00f08947 */ /* 0x000fea000383ffff */
[----:B------:R-:W-:Y:S01]  /*03a0*/  MOV R7, UR5 ;  /* 0x0000000500077c02 */ /* 0x000fe20008000f00 */
[----:B------:R-:W1:Y:S06]  /*03b0*/  LDCU UR4, c[0x0][0x3a4] ;  /* 0x00007480ff0477ac */ /* 0x000e6c0008000800 */
.L_x_98:
[----:B0-----:R-:W-:Y:S01]  /*03c0*/  SHF.R.U32.HI R8, RZ, 0x1, R7 ;  /* 0x00000001ff087819 */ /* 0x001fe20000011607 */
[----:B------:R-:W-:Y:S03]  /*03d0*/  BSSY.RECONVERGENT B0, `(.L_x_84) ;  /* 0x000014d000007945 */ /* 0x000fe60003800200 */
[----:B------:R-:W-:-:S04]  /*03e0*/  IADD3 R9, PT, PT, R8, R3, RZ ;  /* 0x0000000308097210 */ /* 0x000fc80007ffe0ff */
[----:B-1----:R-:W-:-:S04]  /*03f0*/  ISETP.GE.U32.AND P0, PT, R9, UR4, PT ;  /* 0x0000000409007c0c */ /* 0x002fc8000bf06070 */
[----:B------:R-:W-:-:S13]  /*0400*/  ISETP.GE.U32.OR P0, PT, R3, R8, P0 ;  /* 0x000000080300720c */ /* 0x000fda0000706470 */
[----:B------:R-:W-:Y:S05]  /*0410*/  @P0 BRA `(.L_x_85) ;  /* 0x0000001400200947 */ /* 0x000fea0003800000 */
[----:B------:R-:W-:Y:S01]  /*0420*/  LEA R13, R8, R6, 0x2 ;  /* 0x00000006080d7211 */ /* 0x000fe200078e10ff */
        /* <DEDUP_REMOVED lines=46> */
.L_x_87:
        /* <DEDUP_REMOVED lines=36> */
.L_x_88:
[----:B------:R-:W-:Y:S05]  /*0950*/  BSYNC.RECONVERGENT B1 ;  /* 0x0000000000017941 */ /* 0x000fea0003800200 */
.L_x_86:
[----:B------:R-:W-:Y:S01]  /*0960*/  LEA R13, R8, R5, 0x2 ;  /* 0x00000005080d7211 */ /* 0x000fe200078e10ff */
[----:B------:R-:W-:Y:S01]  /*0970*/  STS [R6], R15 ;  /* 0x0000000f06007388 */ /* 0x000fe20000000800 */
[----:B------:R-:W-:Y:S03]  /*0980*/  BSSY.RECONVERGENT B1, `(.L_x_89) ;  /* 0x000004e000017945 */ /* 0x000fe60003800200 */
[----:B------:R-:W-:Y:S04]  /*0990*/  LDS R14, [R5] ;  /* 0x00000000050e7984 */ /* 0x000fe80000000800 */
[----:B------:R-:W0:Y:S02]  /*09a0*/  LDS R13, [R13] ;  /* 0x000000000d0d7984 */ /* 0x000e240000000800 */
        /* <DEDUP_REMOVED lines=39> */
.L_x_90:
        /* <DEDUP_REMOVED lines=36> */
.L_x_91:
[----:B------:R-:W-:Y:S05]  /*0e60*/  BSYNC.RECONVERGENT B1 ;  /* 0x0000000000017941 */ /* 0x000fea0003800200 */
.L_x_89:
        /* <DEDUP_REMOVED lines=44> */
.L_x_93:
        /* <DEDUP_REMOVED lines=36> */
.L_x_94:
[----:B------:R-:W-:Y:S05]  /*1370*/  BSYNC.RECONVERGENT B1 ;  /* 0x0000000000017941 */ /* 0x000fea0003800200 */
.L_x_92:
        /* <DEDUP_REMOVED lines=44> */
.L_x_96:
        /* <DEDUP_REMOVED lines=36> */
.L_x_97:
[----:B------:R-:W-:Y:S05]  /*1880*/  BSYNC.RECONVERGENT B1 ;  /* 0x0000000000017941 */ /* 0x000fea0003800200 */
.L_x_95:
[----:B------:R0:W-:Y:S02]  /*1890*/  STS [R2], R13 ;  /* 0x0000000d02007388 */ /* 0x0001e40000000800 */
.L_x_85:
[----:B------:R-:W-:Y:S05]  /*18a0*/  BSYNC.RECONVERGENT B0 ;  /* 0x0000000000007941 */ /* 0x000fea0003800200 */
.L_x_84:
[----:B------:R-:W-:Y:S01]  /*18b0*/  BAR.SYNC.DEFER_BLOCKING 0x0 ;  /* 0x0000000000007b1d */ /* 0x000fe20000010000 */
[----:B------:R-:W-:Y:S02]  /*18c0*/  ISETP.GT.U32.AND P0, PT, R7, 0x3, PT ;  /* 0x000000030700780c */ /* 0x000fe40003f04070 */
[----:B------:R-:W-:-:S11]  /*18d0*/  MOV R7, R8 ;  /* 0x0000000800077202 */ /* 0x000fd60000000f00 */
[----:B------:R-:W-:Y:S05]  /*18e0*/  @P0 BRA `(.L_x_98) ;  /* 0xffffffe800b40947 */ /* 0x000fea000383ffff */
[----:B------:R-:W-:-:S13]  /*18f0*/  ISETP.NE.AND P0, PT, R3, RZ, PT ;  /* 0x000000ff0300720c */ /* 0x000fda0003f05270 */
[----:B------:R-:W-:Y:S05]  /*1900*/  @P0 EXIT ;  /* 0x000000000000094d */ /* 0x000fea0003800000 */
[----:B------:R-:W1:Y:S01]  /*1910*/  S2UR UR5, SR_CgaCtaId ;  /* 0x00000000000579c3 */ /* 0x000e620000008800 */
[----:B------:R-:W-:-:S07]  /*1920*/  UMOV UR4, 0x400 ;  /* 0x0000040000047882 */ /* 0x000fce0000000000 */
[----:B------:R-:W2:Y:S08]  /*1930*/  LDC R9, c[0x0][0x3a8] ;  /* 0x0000ea00ff097b82 */ /* 0x000eb00000000800 */
[----:B0-----:R-:W0:Y:S01]  /*1940*/  LDC.64 R2, c[0x0][0x390] ;  /* 0x0000e400ff027b82 */ /* 0x001e220000000a00 */
[----:B-1----:R-:W-:Y:S01]  /*1950*/  ULEA UR4, UR5, UR4, 0x18 ;  /* 0x0000000405047291 */ /* 0x002fe2000f8ec0ff */
[----:B--2---:R-:W-:-:S08]  /*1960*/  IMAD R0, R0, R9, RZ ;  /* 0x0000000900007224 */ /* 0x004fd000078e02ff */
[----:B------:R-:W1:Y:S04]  /*1970*/  LDS R11, [UR4] ;  /* 0x00000004ff0b7984 */ /* 0x000e680008000800 */
[----:B------:R-:W2:Y:S01]  /*1980*/  LDS R13, [UR4+0xfa0] ;  /* 0x000fa004ff0d7984 */ /* 0x000ea20008000800 */
[----:B------:R-:W-:-:S03]  /*1990*/  LEA R5, R0, UR9, 0x2 ;  /* 0x0000000900057c11 */ /* 0x000fc6000f8e10ff */
[----:B------:R-:W3:Y:S02]  /*19a0*/  LDS R15, [UR4+0x1f40] ;  /* 0x001f4004ff0f7984 */ /* 0x000ee40008000800 */
[----:B0-----:R-:W-:Y:S02]  /*19b0*/  IMAD.WIDE R2, R5, 0x4, R2 ;  /* 0x0000000405027825 */ /* 0x001fe400078e0202 */
[----:B------:R-:W0:Y:S02]  /*19c0*/  LDS R17, [UR4+0x2ee0] ;  /* 0x002ee004ff117984 */ /* 0x000e240008000800 */
[----:B------:R-:W-:-:S04]  /*19d0*/  IMAD.WIDE R4, R9, 0x4, R2 ;  /* 0x0000000409047825 */ /* 0x000fc800078e0202 */
[----:B------:R-:W-:-:S04]  /*19e0*/  IMAD.WIDE R6, R9, 0x4, R4 ;  /* 0x0000000409067825 */ /* 0x000fc800078e0204 */
[----:B------:R-:W-:Y:S01]  /*19f0*/  IMAD.WIDE R8, R9, 0x4, R6 ;  /* 0x0000000409087825 */ /* 0x000fe200078e0206 */
[----:B-1----:R-:W-:Y:S04]  /*1a00*/  STG.E desc[UR10][R2.64], R11 ;  /* 0x0000000b02007986 */ /* 0x002fe8000c10190a */
[----:B--2---:R-:W-:Y:S04]  /*1a10*/  STG.E desc[UR10][R4.64], R13 ;  /* 0x0000000d04007986 */ /* 0x004fe8000c10190a */
[----:B---3--:R-:W-:Y:S04]  /*1a20*/  STG.E desc[UR10][R6.64], R15 ;  /* 0x0000000f06007986 */ /* 0x008fe8000c10190a */
[----:B0-----:R-:W-:Y:S01]  /*1a30*/  STG.E desc[UR10][R8.64], R17 ;  /* 0x0000001108007986 */ /* 0x001fe2000c10190a */
[----:B------:R-:W-:Y:S05]  /*1a40*/  EXIT ;  /* 0x000000000000794d */ /* 0x000fea0003800000 */
.L_x_99:
        /* <DEDUP_REMOVED lines=11> */
.L_x_178:


//--------------------- .text._Z19kernel_backward_cmrPfS_S_S_iiiii --------------------------
	.section	.text._Z19kernel_backward_cmrPfS_S_S_iiiii,"ax",@progbits
	.align	128
        .global         _Z19kernel_backward_cmrPfS_S_S_iiiii
        .type           _Z19kernel_backward_cmrPfS_S_S_iiiii,@function
        .size           _Z19kernel_backward_cmrPfS_S_S_iiiii,(.L_x_179 - _Z19kernel_backward_cmrPfS_S_S_iiiii)
        .other          _Z19kernel_backward_cmrPfS_S_S_iiiii,@"STO_CUDA_ENTRY STV_DEFAULT"
_Z19kernel_backward_cmrPfS_S_S_iiiii:
.text._Z19kernel_backward_cmrPfS_S_S_iiiii:
[----:B------:R-:W-:Y:S08]  /*0000*/  LDC R1, c[0x0][0x37c] ;  /* 0x0000df00ff017b82 */ /* 0x000ff00000000800 */
[----:B------:R-:W0:Y:S08]  /*0010*/  S2UR UR5, SR_CTAID.Y ;  /* 0x00000000000579c3 */ /* 0x000e300000002600 */
[----:B------:R-:W0:Y:S08]  /*0020*/  LDC R15, c[0x0][0x3a8] ;  /* 0x0000ea00ff0f7b82 */ /* 0x000e300000000800 */
[----:B------:R-:W1:Y:S01]  /*0030*/  LDC R8, c[0x0][0x3a4] ;  /* 0x0000e900ff087b82 */ /* 0x000e620000000800 */
[----:B0-----:R-:W-:-:S04]  /*0040*/  IADD3 R15, PT, PT, R15, UR5, RZ ;  /* 0x000000050f0f7c10 */ /* 0x001fc8000fffe0ff */
[----:B-1----:R-:W-:-:S13]  /*0050*/  ISETP.GE.AND P0, PT, R15, R8, PT ;  /* 0x000000080f00720c */ /* 0x002fda0003f06270 */
[----:B------:R-:W-:Y:S05]  /*0060*/  @P0 EXIT ;  /* 0x000000000000094d */ /* 0x000fea0003800000 */
[----:B------:R-:W0:Y:S01]  /*0070*/  S2UR UR4, SR_CTAID.X ;  /* 0x00000000000479c3 */ /* 0x000e220000002500 */
[----:B------:R-:W1:Y:S01]  /*0080*/  S2R R0, SR_TID.X ;  /* 0x0000000000007919 */ /* 0x000e620000002100 */
[----:B------:R-:W2:Y:S01]  /*0090*/  LDCU UR10, c[0x0][0x3ac] ;  /* 0x00007580ff0a77ac */ /* 0x000ea20008000800 */
[C---:B------:R-:W-:Y:S01]  /*00a0*/  IMAD R17, R8.reuse, UR5, R15 ;  /* 0x0000000508117c24 */ /* 0x040fe2000f8e020f */
[----:B------:R-:W3:Y:S04]  /*00b0*/  LDCU.64 UR8, c[0x0][0x358] ;  /* 0x00006b00ff0877ac */ /* 0x000ee80008000a00 */
[----:B------:R-:W4:Y:S01]  /*00c0*/  S2UR UR7, SR_CTAID.Z ;  /* 0x00000000000779c3 */ /* 0x000f220000002700 */
[----:B------:R-:W5:Y:S01]  /*00d0*/  LDCU.64 UR12, c[0x0][0x390] ;  /* 0x00007200ff0c77ac */ /* 0x000f620008000a00 */
[----:B------:R-:W5:Y:S06]  /*00e0*/  LDCU.64 UR14, c[0x0][0x388] ;  /* 0x00007100ff0e77ac */ /* 0x000f6c0008000a00 */
[----:B------:R-:W3:Y:S08]  /*00f0*/  LDC R6, c[0x0][0x3b0] ;  /* 0x0000ec00ff067b82 */ /* 0x000ef00000000800 */
[----:B------:R-:W5:Y:S01]  /*0100*/  LDC.64 R10, c[0x0][0x380] ;  /* 0x0000e000ff0a7b82 */ /* 0x000f620000000a00 */
[----:B0-----:R-:W-:Y:S01]  /*0110*/  IMAD R7, R8, UR4, RZ ;  /* 0x0000000408077c24 */ /* 0x001fe2000f8e02ff */
[----:B--2---:R-:W-:-:S03]  /*0120*/  UIMAD UR4, UR4, UR10, URZ ;  /* 0x0000000a040472a4 */ /* 0x004fc6000f8e02ff */
[----:B------:R-:W-:-:S03]  /*0130*/  IMAD R13, R7, R8, RZ ;  /* 0x00000008070d7224 */ /* 0x000fc600078e02ff */
[----:B------:R-:W0:Y:S01]  /*0140*/  LDC.64 R4, c[0x0][0x390] ;  /* 0x0000e400ff047b82 */ /* 0x000e220000000a00 */
[----:B------:R-:W-:Y:S01]  /*0150*/  IMAD R7, R13, UR10, RZ ;  /* 0x0000000a0d077c24 */ /* 0x000fe2000f8e02ff */
[----:B----4-:R-:W-:-:S04]  /*0160*/  UIMAD UR6, UR7, UR10, URZ ;  /* 0x0000000a070672a4 */ /* 0x010fc8000f8e02ff */
[----:B-1----:R-:W-:Y:S02]  /*0170*/  IADD3 R12, PT, PT, R7, R0, RZ ;  /* 0x00000000070c7210 */ /* 0x002fe40007ffe0ff */
[----:B------:R-:W1:Y:S01]  /*0180*/  LDC.64 R2, c[0x0][0x398] ;  /* 0x0000e600ff027b82 */ /* 0x000e620000000a00 */
[----:B---3--:R-:W-:Y:S02]  /*0190*/  IMAD R9, R6, UR4, RZ ;  /* 0x0000000406097c24 */ /* 0x008fe4000f8e02ff */
[----:B------:R-:W-:Y:S02]  /*01a0*/  IMAD R21, R17, UR10, R12 ;  /* 0x0000000a11157c24 */ /* 0x000fe4000f8e020c */
[----:B------:R-:W-:Y:S01]  /*01b0*/  IMAD R19, R13, R6, UR7 ;  /* 0x000000070d137e24 */ /* 0x000fe2000f8e0206 */
[----:B------:R-:W-:-:S05]  /*01c0*/  IADD3 R23, PT, PT, R9, UR6, R0 ;  /* 0x0000000609177c10 */ /* 0x000fca000fffe000 */
[----:B-----5:R-:W-:-:S04]  /*01d0*/  IMAD.WIDE R12, R23, 0x4, R10 ;  /* 0x00000004170c7825 */ /* 0x020fc800078e020a */
[----:B0-----:R-:W-:Y:S02]  /*01e0*/  IMAD.WIDE R10, R21, 0x4, R4 ;  /* 0x00000004150a7825 */ /* 0x001fe400078e0204 */
[----:B------:R-:W2:Y:S02]  /*01f0*/  LDG.E R13, desc[UR8][R12.64] ;  /* 0x000000080c0d7981 */ /* 0x000ea4000c1e1900 */
[----:B------:R-:W-:Y:S02]  /*0200*/  IMAD R5, R17, R6, R19 ;  /* 0x0000000611057224 */ /* 0x000fe400078e0213 */
[----:B------:R-:W2:Y:S02]  /*0210*/  LDG.E R10, desc[UR8][R10.64] ;  /* 0x000000080a0a7981 */ /* 0x000ea4000c1e1900 */
[----:B-1----:R-:W-:-:S06]  /*0220*/  IMAD.WIDE R4, R5, 0x4, R2 ;  /* 0x0000000405047825 */ /* 0x002fcc00078e0202 */
[----:B------:R0:W3:Y:S01]  /*0230*/  LDG.E R4, desc[UR8][R4.64] ;  /* 0x0000000804047981 */ /* 0x0000e2000c1e1900 */
[----:B------:R-:W-:-:S05]  /*0240*/  IMAD R8, R15, R8, RZ ;  /* 0x000000080f087224 */ /* 0x000fca00078e02ff */
[----:B------:R-:W-:-:S05]  /*0250*/  IADD3 R14, PT, PT, R8, UR5, RZ ;  /* 0x00000005080e7c10 */ /* 0x000fca000fffe0ff */
[----:B------:R-:W-:-:S04]  /*0260*/  IMAD R19, R14, R6, R19 ;  /* 0x000000060e137224 */ /* 0x000fc800078e0213 */
[----:B------:R-:W-:-:S06]  /*0270*/  IMAD.WIDE R2, R19, 0x4, R2 ;  /* 0x0000000413027825 */ /* 0x000fcc00078e0202 */
[----:B------:R1:W4:Y:S01]  /*0280*/  LDG.E R2, desc[UR8][R2.64] ;  /* 0x0000000802027981 */ /* 0x000322000c1e1900 */
[----:B------:R-:W-:Y:S01]  /*0290*/  HFMA2 R6, -RZ, RZ, 0.96630859375, -0.0022525787353515625 ;  /* 0x3bbb989dff067431 */ /* 0x000fe200000001ff */
[----:B------:R-:W-:Y:S02]  /*02a0*/  UIMAD UR4, UR5, UR10, URZ ;  /* 0x0000000a050472a4 */ /* 0x000fe4000f8e02ff */
[----:B------:R-:W-:Y:S01]  /*02b0*/  IMAD R8, R8, UR10, RZ ;  /* 0x0000000a08087c24 */ /* 0x000fe2000f8e02ff */
[----:B0-----:R-:W-:Y:S01]  /*02c0*/  SHF.R.S32.HI R5, RZ, 0x1f, R7 ;  /* 0x0000001fff057819 */ /* 0x001fe20000011407 */
[----:B------:R-:W-:Y:S02]  /*02d0*/  USHF.R.S32.HI UR5, URZ, 0x1f, UR4 ;  /* 0x0000001fff057899 */ /* 0x000fe40008011404 */
[--C-:B------:R-:W-:Y:S01]  /*02e0*/  IADD3 R11, P2, P3, R7, UR4, R0.reuse ;  /* 0x00000004070b7c10 */ /* 0x100fe2000fb5e000 */
[----:B------:R-:W-:Y:S02]  /*02f0*/  USHF.R.S32.HI UR4, URZ, 0x1f, UR6 ;  /* 0x0000001fff047899 */ /* 0x000fe40008011406 */
[----:B------:R-:W-:-:S02]  /*0300*/  IADD3 R7, P0, P1, R9, UR6, R0 ;  /* 0x0000000609077c10 */ /* 0x000fc4000f91e000 */
[----:B------:R-:W-:Y:S01]  /*0310*/  SHF.R.S32.HI R9, RZ, 0x1f, R9 ;  /* 0x0000001fff097819 */ /* 0x000fe20000011409 */
[----:B--2---:R-:W-:Y:S01]  /*0320*/  FADD R15, R10, R13 ;  /* 0x0000000d0a0f7221 */ /* 0x004fe20000000000 */
[----:B------:R-:W-:-:S03]  /*0330*/  MOV R13, 0x437c0000 ;  /* 0x437c0000000d7802 */ /* 0x000fc60000000f00 */
[----:B---3--:R-:W-:-:S04]  /*0340*/  FADD R15, -R4, R15 ;  /* 0x0000000f040f7221 */ /* 0x008fc80000000100 */
[----:B------:R-:W-:-:S04]  /*0350*/  FFMA.SAT R6, R15, R6, 0.5 ;  /* 0x3f0000000f067423 */ /* 0x000fc80000002006 */
[----:B------:R-:W-:-:S04]  /*0360*/  FFMA.RM R6, R6, R13, 12582913 ;  /* 0x4b40000106067423 */ /* 0x000fc8000000400d */
[----:B------:R-:W-:-:S04]  /*0370*/  FADD R4, R6, -12583039 ;  /* 0xcb40007f06047421 */ /* 0x000fc80000000000 */
[----:B------:R-:W-:-:S04]  /*0380*/  FFMA R4, R15, 1.4426950216293334961, -R4 ;  /* 0x3fb8aa3b0f047823 */ /* 0x000fc80000000804 */
[----:B------:R-:W-:-:S04]  /*0390*/  FFMA R4, R15, 1.925963033500011079e-08, R4 ;  /* 0x32a570600f047823 */ /* 0x000fc80000000004 */
[----:B-1----:R0:W1:Y:S01]  /*03a0*/  MUFU.EX2 R3, R4 ;  /* 0x0000000400037308 */ /* 0x0020620000000800 */
[----:B------:R-:W-:Y:S02]  /*03b0*/  IADD3.X R13, PT, PT, R5, UR5, RZ, P2, P3 ;  /* 0x00000005050d7c10 */ /* 0x000fe400097e64ff */
[----:B------:R-:W-:Y:S02]  /*03c0*/  IADD3 R5, P2, PT, R8, R11, RZ ;  /* 0x0000000b08057210 */ /* 0x000fe40007f5e0ff */
[----:B------:R-:W-:Y:S02]  /*03d0*/  SHF.L.U32 R0, R6, 0x17, RZ ;  /* 0x0000001706007819 */ /* 0x000fe400000006ff */
[----:B------:R-:W-:Y:S02]  /*03e0*/  LEA.HI.X.SX32 R10, R8, R13, 0x1, P2 ;  /* 0x0000000d080a7211 */ /* 0x000fe400010f0eff */
[----:B------:R-:W-:Y:S02]  /*03f0*/  IADD3.X R8, PT, PT, R9, UR4, RZ, P0, P1 ;  /* 0x0000000409087c10 */ /* 0x000fe400087e24ff */
[----:B0-----:R-:W-:-:S02]  /*0400*/  LEA R4, P0, R5, UR12, 0x2 ;  /* 0x0000000c05047c11 */ /* 0x001fc4000f8010ff */
[----:B------:R-:W-:Y:S01]  /*0410*/  LEA R6, P1, R7, UR14, 0x2 ;  /* 0x0000000e07067c11 */ /* 0x000fe2000f8210ff */
[----:B-1----:R-:W-:Y:S01]  /*0420*/  FMUL R3, R0, R3 ;  /* 0x0000000300037220 */ /* 0x002fe20000400000 */
[----:B------:R-:W-:Y:S02]  /*0430*/  LEA.HI.X R5, R5, UR13, R10, 0x2, P0 ;  /* 0x0000000d05057c11 */ /* 0x000fe400080f140a */
[----:B------:R-:W-:Y:S01]  /*0440*/  LEA.HI.X R7, R7, UR15, R8, 0x2, P1 ;  /* 0x0000000f07077c11 */ /* 0x000fe200088f1408 */
[----:B----4-:R-:W-:-:S05]  /*0450*/  FMUL R3, R2, R3 ;  /* 0x0000000302037220 */ /* 0x010fca0000400000 */
[----:B------:R-:W-:Y:S04]  /*0460*/  REDG.E.ADD.F32.FTZ.RN.STRONG.GPU desc[UR8][R4.64], R3 ;  /* 0x00000003040079a6 */ /* 0x000fe8000c12f308 */
[----:B------:R-:W-:Y:S01]  /*0470*/  REDG.E.ADD.F32.FTZ.RN.STRONG.GPU desc[UR8][R6.64], R3 ;  /* 0x00000003060079a6 */ /* 0x000fe2000c12f308 */
[----:B------:R-:W-:Y:S05]  /*0480*/  EXIT ;  /* 0x000000000000794d */ /* 0x000fea0003800000 */
.L_x_100:
        /* <DEDUP_REMOVED lines=15> */
.L_x_179:


//--------------------- .text._Z23kernel_forward_cr_smallPfS_S_iiiii --------------------------
	.section	.text._Z23kernel_forward_cr_smallPfS_S_iiiii,"ax",@progbits
	.align	128
        .global         _Z23kernel_forward_cr_smallPfS_S_iiiii
        .type           _Z23kernel_forward_cr_smallPfS_S_iiiii,@function
        .size           _Z23kernel_forward_cr_smallPfS_S_iiiii,(.L_x_180 - _Z23kernel_forward_cr_smallPfS_S_iiiii)
        .other          _Z23kernel_forward_cr_smallPfS_S_iiiii,@"STO_CUDA_ENTRY STV_DEFAULT"
_Z23kernel_forward_cr_smallPfS_S_iiiii:
.text._Z23kernel_forward_cr_smallPfS_S_iiiii:
        /* <DEDUP_REMOVED lines=8> */
[----:B------:R-:W1:Y:S01]  /*0080*/  S2UR UR7, SR_CTAID.Z ;  /* 0x00000000000779c3 */ /* 0x000e620000002700 */
[----:B------:R-:W2:Y:S01]  /*0090*/  LDCU UR6, c[0x0][0x3a4] ;  /* 0x00007480ff0677ac */ /* 0x000ea20008000800 */
[----:B------:R-:W2:Y:S01]  /*00a0*/  S2R R11, SR_TID.X ;  /* 0x00000000000b7919 */ /* 0x000ea20000002100 */
[----:B------:R-:W3:Y:S05]  /*00b0*/  LDCU.64 UR8, c[0x0][0x358] ;  /* 0x00006b00ff0877ac */ /* 0x000eea0008000a00 */
[----:B------:R-:W1:Y:S08]  /*00c0*/  LDC R9, c[0x0][0x3a8] ;  /* 0x0000ea00ff097b82 */ /* 0x000e700000000800 */
[----:B------:R-:W4:Y:S08]  /*00d0*/  LDC.64 R4, c[0x0][0x380] ;  /* 0x0000e000ff047b82 */ /* 0x000f300000000a00 */
[----:B------:R-:W5:Y:S01]  /*00e0*/  LDC.64 R2, c[0x0][0x388] ;  /* 0x0000e200ff027b82 */ /* 0x000f620000000a00 */
[----:B0-----:R-:W-:-:S02]  /*00f0*/  IMAD R0, R6, R7, UR5 ;  /* 0x0000000506007e24 */ /* 0x001fc4000f8e0207 */
[----:B-1----:R-:W-:Y:S02]  /*0100*/  IMAD R6, R6, R9, UR7 ;  /* 0x0000000706067e24 */ /* 0x002fe4000f8e0209 */
[----:B------:R-:W-:Y:S02]  /*0110*/  IMAD R0, R0, R7, UR4 ;  /* 0x0000000400007e24 */ /* 0x000fe4000f8e0207 */
[--C-:B--2---:R-:W-:Y:S02]  /*0120*/  IMAD R9, R6, UR6, R11.reuse ;  /* 0x0000000606097c24 */ /* 0x104fe4000f8e020b */
[----:B------:R-:W-:Y:S02]  /*0130*/  IMAD R7, R0, UR6, R11 ;  /* 0x0000000600077c24 */ /* 0x000fe4000f8e020b */
[----:B----4-:R-:W-:Y:S01]  /*0140*/  IMAD.WIDE R4, R9, 0x4, R4 ;  /* 0x0000000409047825 */ /* 0x010fe200078e0204 */
[----:B------:R-:W-:Y:S03]  /*0150*/  BAR.SYNC.DEFER_BLOCKING 0x0 ;  /* 0x0000000000007b1d */ /* 0x000fe60000010000 */
[----:B-----5:R-:W-:-:S03]  /*0160*/  IMAD.WIDE R2, R7, 0x4, R2 ;  /* 0x0000000407027825 */ /* 0x020fc600078e0202 */
[----:B---3--:R-:W2:Y:S04]  /*0170*/  LDG.E R5, desc[UR8][R4.64] ;  /* 0x0000000804057981 */ /* 0x008ea8000c1e1900 */
[----:B------:R-:W2:Y:S01]  /*0180*/  LDG.E R2, desc[UR8][R2.64] ;  /* 0x0000000802027981 */ /* 0x000ea2000c1e1900 */
[----:B------:R-:W0:Y:S01]  /*0190*/  S2UR UR5, SR_CgaCtaId ;  /* 0x00000000000579c3 */ /* 0x000e220000008800 */
[----:B------:R-:W-:Y:S01]  /*01a0*/  UMOV UR4, 0x400 ;  /* 0x0000040000047882 */ /* 0x000fe20000000000 */
[----:B------:R-:W-:Y:S01]  /*01b0*/  ISETP.NE.AND P0, PT, R11, RZ, PT ;  /* 0x000000ff0b00720c */ /* 0x000fe20003f05270 */
[----:B0-----:R-:W-:-:S06]  /*01c0*/  ULEA UR4, UR5, UR4, 0x18 ;  /* 0x0000000405047291 */ /* 0x001fcc000f8ec0ff */
[----:B------:R-:W-:Y:S01]  /*01d0*/  LEA R7, R11, UR4, 0x2 ;  /* 0x000000040b077c11 */ /* 0x000fe2000f8e10ff */
[----:B--2---:R-:W-:-:S05]  /*01e0*/  FADD R6, R2, R5 ;  /* 0x0000000502067221 */ /* 0x004fca0000000000 */
[----:B------:R0:W-:Y:S01]  /*01f0*/  STS [R7], R6 ;  /* 0x0000000607007388 */ /* 0x0001e20000000800 */
[----:B------:R-:W-:Y:S06]  /*0200*/  BAR.SYNC.DEFER_BLOCKING 0x0 ;  /* 0x0000000000007b1d */ /* 0x000fec0000010000 */
[----:B------:R-:W-:Y:S05]  /*0210*/  @P0 EXIT ;  /* 0x000000000000094d */ /* 0x000fea0003800000 */
[----:B------:R-:W-:Y:S01]  /*0220*/  UISETP.GE.AND UP0, UPT, UR6, 0x1, UPT ;  /* 0x000000010600788c */ /* 0x000fe2000bf06270 */
[----:B------:R-:W-:-:S08]  /*0230*/  MOV R2, 0xff800000 ;  /* 0xff80000000027802 */ /* 0x000fd00000000f00 */
[----:B------:R-:W-:Y:S05]  /*0240*/  BRA.U !UP0, `(.L_x_101) ;  /* 0x0000000508687547 */ /* 0x000fea000b800000 */
[----:B------:R-:W-:Y:S01]  /*0250*/  MOV R2, 0xff800000 ;  /* 0xff80000000027802 */ /* 0x000fe20000000f00 */
[----:B------:R-:W-:-:S12]  /*0260*/  UIADD3 UR5, UPT, UPT, -UR6, URZ, URZ ;  /* 0x000000ff06057290 */ /* 0x000fd8000fffe1ff */
.L_x_104:
[----:B------:R-:W1:Y:S01]  /*0270*/  LDS R3, [UR4] ;  /* 0x00000004ff037984 */ /* 0x000e620008000800 */
[----:B------:R-:W-:-:S04]  /*0280*/  UIADD3 UR5, UPT, UPT, UR5, 0x1, URZ ;  /* 0x0000000105057890 */ /* 0x000fc8000fffe0ff */
[----:B------:R-:W-:Y:S01]  /*0290*/  UISETP.NE.AND UP0, UPT, UR5, URZ, UPT ;  /* 0x000000ff0500728c */ /* 0x000fe2000bf05270 */
[----:B-1----:R-:W-:-:S13]  /*02a0*/  FSETP.GTU.AND P0, PT, R3, R2, PT ;  /* 0x000000020300720b */ /* 0x002fda0003f0c000 */
[----:B------:R-:W-:Y:S05]  /*02b0*/  @P0 BRA `(.L_x_102) ;  /* 0x0000000000a40947 */ /* 0x000fea0003800000 */
[----:B------:R-:W-:Y:S02]  /*02c0*/  HFMA2 R4, -RZ, RZ, 0.96630859375, -0.0022525787353515625 ;  /* 0x3bbb989dff047431 */ /* 0x000fe400000001ff */
[----:B------:R-:W-:Y:S01]  /*02d0*/  FADD R3, R3, -R2 ;  /* 0x8000000203037221 */ /* 0x000fe20000000000 */
[----:B------:R-:W-:Y:S01]  /*02e0*/  MOV R5, 0x437c0000 ;  /* 0x437c000000057802 */ /* 0x000fe20000000f00 */
[----:B------:R-:W-:Y:S01]  /*02f0*/  HFMA2 R8, -RZ, RZ, 1.625, 0 ;  /* 0x3e800000ff087431 */ /* 0x000fe200000001ff */
[----:B0-----:R-:W-:Y:S01]  /*0300*/  MOV R7, 0x3d39bf78 ;  /* 0x3d39bf7800077802 */ /* 0x001fe20000000f00 */
        /* <DEDUP_REMOVED lines=36> */
.L_x_102:
[----:B------:R-:W-:Y:S02]  /*0550*/  HFMA2 R5, -RZ, RZ, 0.96630859375, -0.0022525787353515625 ;  /* 0x3bbb989dff057431 */ /* 0x000fe400000001ff */
[----:B------:R-:W-:Y:S01]  /*0560*/  FADD R2, -R3, R2 ;  /* 0x0000000203027221 */ /* 0x000fe20000000100 */
[----:B0-----:R-:W-:Y:S02]  /*0570*/  MOV R7, 0x437c0000 ;  /* 0x437c000000077802 */ /* 0x001fe40000000f00 */
[----:B------:R-:W-:Y:S01]  /*0580*/  MOV R11, 0x3d39bf78 ;  /* 0x3d39bf78000b7802 */ /* 0x000fe20000000f00 */
[----:B------:R-:W-:-:S04]  /*0590*/  FFMA.SAT R4, R2, R5, 0.5 ;  /* 0x3f00000002047423 */ /* 0x000fc80000002005 */
[----:B------:R-:W-:Y:S01]  /*05a0*/  FFMA.RM R4, R4, R7, 12582913 ;  /* 0x4b40000104047423 */ /* 0x000fe20000004007 */
[----:B------:R-:W-:-:S03]  /*05b0*/  HFMA2 R7, -RZ, RZ, 1.625, 0 ;  /* 0x3e800000ff077431 */ /* 0x000fc600000001ff */
        /* <DEDUP_REMOVED lines=33> */
.L_x_103:
[----:B------:R-:W-:Y:S01]  /*07d0*/  UIADD3 UR4, UPT, UPT, UR4, 0x4, URZ ;  /* 0x0000000404047890 */ /* 0x000fe2000fffe0ff */
[----:B------:R-:W-:Y:S11]  /*07e0*/  BRA.U UP0, `(.L_x_104) ;  /* 0xfffffff900a07547 */ /* 0x000ff6000b83ffff */
.L_x_101:
[----:B------:R-:W1:Y:S08]  /*07f0*/  LDC R3, c[0x0][0x3a8] ;  /* 0x0000ea00ff037b82 */ /* 0x000e700000000800 */
[----:B------:R-:W2:Y:S01]  /*0800*/  LDC.64 R4, c[0x0][0x390] ;  /* 0x0000e400ff047b82 */ /* 0x000ea20000000a00 */
[----:B-1----:R-:W-:-:S04]  /*0810*/  IMAD R3, R0, R3, UR7 ;  /* 0x0000000700037e24 */ /* 0x002fc8000f8e0203 */
[----:B--2---:R-:W-:-:S05]  /*0820*/  IMAD.WIDE R4, R3, 0x4, R4 ;  /* 0x0000000403047825 */ /* 0x004fca00078e0204 */
[----:B------:R-:W2:Y:S02]  /*0830*/  LDG.E R3, desc[UR8][R4.64] ;  /* 0x0000000804037981 */ /* 0x000ea4000c1e1900 */
[----:B--2---:R-:W-:-:S13]  /*0840*/  FSETP.GTU.AND P0, PT, R3, R2, PT ;  /* 0x000000020300720b */ /* 0x004fda0003f0c000 */
[----:B------:R-:W-:Y:S05]  /*0850*/  @P0 BRA `(.L_x_105) ;  /* 0x0000000000a40947 */ /* 0x000fea0003800000 */
[----:B------:R-:W-:Y:S02]  /*0860*/  HFMA2 R0, -RZ, RZ, 0.96630859375, -0.0022525787353515625 ;  /* 0x3bbb989dff007431 */ /* 0x000fe400000001ff */
[----:B------:R-:W-:Y:S01]  /*0870*/  FADD R3, R3, -R2 ;  /* 0x8000000203037221 */ /* 0x000fe20000000000 */
[----:B0-----:R-:W-:Y:S01]  /*0880*/  MOV R7, 0x437c0000 ;  /* 0x437c000000077802 */ /* 0x001fe20000000f00 */
[----:B------:R-:W-:Y:S01]  /*0890*/  HFMA2 R8, -RZ, RZ, 1.625, 0 ;  /* 0x3e800000ff087431 */ /* 0x000fe200000001ff */
[----:B------:R-:W-:Y:S01]  /*08a0*/  MOV R10, 0x3d39bf78 ;  /* 0x3d39bf78000a7802 */ /* 0x000fe20000000f00 */
        /* <DEDUP_REMOVED lines=36> */
.L_x_105:
[----:B0-----:R-:W-:Y:S02]  /*0af0*/  HFMA2 R7, -RZ, RZ, 0.96630859375, -0.0022525787353515625 ;  /* 0x3bbb989dff077431 */ /* 0x001fe400000001ff */
[----:B------:R-:W-:Y:S01]  /*0b00*/  FADD R2, -R3, R2 ;  /* 0x0000000203027221 */ /* 0x000fe20000000100 */
[----:B------:R-:W-:Y:S02]  /*0b10*/  MOV R9, 0x437c0000 ;  /* 0x437c000000097802 */ /* 0x000fe40000000f00 */
        /* <DEDUP_REMOVED lines=37> */
.L_x_106:
[----:B------:R-:W-:Y:S01]  /*0d70*/  STG.E desc[UR8][R4.64], R3 ;  /* 0x0000000304007986 */ /* 0x000fe2000c101908 */
[----:B------:R-:W-:Y:S05]  /*0d80*/  EXIT ;  /* 0x000000000000794d */ /* 0x000fea0003800000 */
.L_x_107:
        /* <DEDUP_REMOVED lines=15> */
.L_x_180:


//--------------------- .text._Z17kernel_forward_crPfS_S_iiiii --------------------------
	.section	.text._Z17kernel_forward_crPfS_S_iiiii,"ax",@progbits
	.align	128
        .global         _Z17kernel_forward_crPfS_S_iiiii
        .type           _Z17kernel_forward_crPfS_S_iiiii,@function
        .size           _Z17kernel_forward_crPfS_S_iiiii,(.L_x_181 - _Z17kernel_forward_crPfS_S_iiiii)
        .other          _Z17kernel_forward_crPfS_S_iiiii,@"STO_CUDA_ENTRY STV_DEFAULT"
_Z17kernel_forward_crPfS_S_iiiii:
.text._Z17kernel_forward_crPfS_S_iiiii:
        /* <DEDUP_REMOVED lines=26> */
[----:B------:R-:W-:Y:S02]  /*01a0*/  UMOV UR4, 0x400 ;  /* 0x0000040000047882 */ /* 0x000fe40000000000 */
[----:B0-----:R-:W-:-:S06]  /*01b0*/  ULEA UR4, UR5, UR4, 0x18 ;  /* 0x0000000405047291 */ /* 0x001fcc000f8ec0ff */
[----:B------:R-:W-:Y:S01]  /*01c0*/  LEA R2, R3, UR4, 0x2 ;  /* 0x0000000403027c11 */ /* 0x000fe2000f8e10ff */
[----:B------:R-:W-:Y:S01]  /*01d0*/  UMOV UR4, 0x2 ;  /* 0x0000000200047882 */ /* 0x000fe20000000000 */
[----:B--2---:R-:W-:-:S05]  /*01e0*/  FADD R9, R4, R7 ;  /* 0x0000000704097221 */ /* 0x004fca0000000000 */
[----:B------:R0:W-:Y:S01]  /*01f0*/  STS [R2], R9 ;  /* 0x0000000902007388 */ /* 0x0001e20000000800 */
[----:B------:R-:W-:Y:S06]  /*0200*/  BAR.SYNC.DEFER_BLOCKING 0x0 ;  /* 0x0000000000007b1d */ /* 0x000fec0000010000 */
.L_x_108:
[----:B------:R-:W-:Y:S02]  /*0210*/  UISETP.GE.AND UP0, UPT, UR4, UR9, UPT ;  /* 0x000000090400728c */ /* 0x000fe4000bf06270 */
[----:B------:R-:W-:Y:S01]  /*0220*/  UMOV UR5, UR4 ;  /* 0x0000000400057c82 */ /* 0x000fe20008000000 */
[----:B------:R-:W-:-:S06]  /*0230*/  USHF.L.U32 UR4, UR4, 0x1, URZ ;  /* 0x0000000104047899 */ /* 0x000fcc00080006ff */
[----:B------:R-:W-:Y:S06]  /*0240*/  BRA.U !UP0, `(.L_x_108) ;  /* 0xfffffffd08f07547 */ /* 0x000fec000b83ffff */
[----:B------:R-:W-:Y:S01]  /*0250*/  MOV R4, UR5 ;  /* 0x0000000500047c02 */ /* 0x000fe20008000f00 */
[----:B------:R-:W1:Y:S06]  /*0260*/  LDCU UR4, c[0x0][0x3a4] ;  /* 0x00007480ff0477ac */ /* 0x000e6c0008000800 */
.L_x_114:
[----:B------:R-:W-:Y:S01]  /*0270*/  SHF.R.U32.HI R6, RZ, 0x1, R4 ;  /* 0x00000001ff067819 */ /* 0x000fe20000011604 */
[----:B------:R-:W-:Y:S03]  /*0280*/  BSSY.RECONVERGENT B0, `(.L_x_109) ;  /* 0x000005e000007945 */ /* 0x000fe60003800200 */
[----:B-1----:R-:W-:-:S04]  /*0290*/  IADD3 R5, PT, PT, R6, R3, RZ ;  /* 0x0000000306057210 */ /* 0x002fc80007ffe0ff */
[----:B-1----:R-:W-:-:S04]  /*02a0*/  ISETP.GE.U32.AND P0, PT, R5, UR4, PT ;  /* 0x0000000405007c0c */ /* 0x002fc8000bf06070 */
[----:B------:R-:W-:-:S13]  /*02b0*/  ISETP.GE.U32.OR P0, PT, R3, R6, P0 ;  /* 0x000000060300720c */ /* 0x000fda0000706470 */
[----:B------:R-:W-:Y:S05]  /*02c0*/  @P0 BRA `(.L_x_110) ;  /* 0x0000000400640947 */ /* 0x000fea0003800000 */
[----:B------:R-:W-:Y:S01]  /*02d0*/  LEA R8, R6, R2, 0x2 ;  /* 0x0000000206087211 */ /* 0x000fe200078e10ff */
[----:B------:R-:W-:Y:S01]  /*02e0*/  LDS R5, [R2] ;  /* 0x0000000002057984 */ /* 0x000fe20000000800 */
[----:B------:R-:W-:Y:S04]  /*02f0*/  BSSY.RECONVERGENT B1, `(.L_x_111) ;  /* 0x0000055000017945 */ /* 0x000fe80003800200 */
[----:B------:R-:W1:Y:S02]  /*0300*/  LDS R8, [R8] ;  /* 0x0000000008087984 */ /* 0x000e640000000800 */
[----:B-1----:R-:W-:-:S13]  /*0310*/  FSETP.GTU.AND P0, PT, R8, R5, PT ;  /* 0x000000050800720b */ /* 0x002fda0003f0c000 */
[----:B------:R-:W-:Y:S05]  /*0320*/  @P0 BRA `(.L_x_112) ;  /* 0x0000000000a40947 */ /* 0x000fea0003800000 */
[----:B------:R-:W-:Y:S02]  /*0330*/  HFMA2 R7, -RZ, RZ, 0.96630859375, -0.0022525787353515625 ;  /* 0x3bbb989dff077431 */ /* 0x000fe400000001ff */
[----:B------:R-:W-:Y:S01]  /*0340*/  FADD R8, -R5, R8 ;  /* 0x0000000805087221 */ /* 0x000fe20000000100 */
[----:B------:R-:W-:Y:S01]  /*0350*/  MOV R10, 0x437c0000 ;  /* 0x437c0000000a7802 */ /* 0x000fe20000000f00 */
[----:B------:R-:W-:Y:S01]  /*0360*/  HFMA2 R12, -RZ, RZ, 1.625, 0 ;  /* 0x3e800000ff0c7431 */ /* 0x000fe200000001ff */
[----:B------:R-:W-:Y:S01]  /*0370*/  MOV R13, 0x3d39bf78 ;  /* 0x3d39bf78000d7802 */ /* 0x000fe20000000f00 */
[----:B------:R-:W-:-:S04]  /*0380*/  FFMA.SAT R7, R8, R7, 0.5 ;  /* 0x3f00000008077423 */ /* 0x000fc80000002007 */
[----:B------:R-:W-:-:S04]  /*0390*/  FFMA.RM R7, R7, R10, 12582913 ;  /* 0x4b40000107077423 */ /* 0x000fc8000000400a */
[C---:B0-----:R-:W-:Y:S01]  /*03a0*/  FADD R9, R7.reuse, -12583039 ;  /* 0xcb40007f07097421 */ /* 0x041fe20000000000 */
        /* <DEDUP_REMOVED lines=33> */
.L_x_112:
[----:B------:R-:W-:Y:S02]  /*05c0*/  HFMA2 R10, -RZ, RZ, 0.96630859375, -0.0022525787353515625 ;  /* 0x3bbb989dff0a7431 */ /* 0x000fe400000001ff */
[----:B------:R-:W-:Y:S01]  /*05d0*/  FADD R5, R5, -R8 ;  /* 0x8000000805057221 */ /* 0x000fe20000000000 */
[----:B------:R-:W-:Y:S01]  /*05e0*/  MOV R12, 0x437c0000 ;  /* 0x437c0000000c7802 */ /* 0x000fe20000000f00 */
[----:B------:R-:W-:Y:S01]  /*05f0*/  HFMA2 R14, -RZ, RZ, 1.625, 0 ;  /* 0x3e800000ff0e7431 */ /* 0x000fe200000001ff */
[----:B------:R-:W-:Y:S01]  /*0600*/  MOV R16, 0x3d39bf78 ;  /* 0x3d39bf7800107802 */ /* 0x000fe20000000f00 */
[----:B------:R-:W-:-:S04]  /*0610*/  FFMA.SAT R7, R5, R10, 0.5 ;  /* 0x3f00000005077423 */ /* 0x000fc8000000200a */
[----:B------:R-:W-:-:S04]  /*0620*/  FFMA.RM R7, R7, R12, 12582913 ;  /* 0x4b40000107077423 */ /* 0x000fc8000000400c */
[----:B------:R-:W-:-:S04]  /*0630*/  FADD R10, R7, -12583039 ;  /* 0xcb40007f070a7421 */ /* 0x000fc80000000000 */
[----:B------:R-:W-:-:S04]  /*0640*/  FFMA R10, R5, 1.4426950216293334961, -R10 ;  /* 0x3fb8aa3b050a7823 */ /* 0x000fc8000000080a */
[----:B------:R-:W-:Y:S01]  /*0650*/  FFMA R10, R5, 1.925963033500011079e-08, R10 ;  /* 0x32a57060050a7823 */ /* 0x000fe2000000000a */
[----:B------:R-:W-:-:S05]  /*0660*/  SHF.L.U32 R5, R7, 0x17, RZ ;  /* 0x0000001707057819 */ /* 0x000fca00000006ff */
[----:B------:R-:W1:Y:S02]  /*0670*/  MUFU.EX2 R10, R10 ;  /* 0x0000000a000a7308 */ /* 0x000e640000000800 */
[----:B-1----:R-:W-:-:S04]  /*0680*/  FMUL R5, R5, R10 ;  /* 0x0000000a05057220 */ /* 0x002fc80000400000 */
[C---:B------:R-:W-:Y:S01]  /*0690*/  FADD.RZ R7, R5.reuse, 1 ;  /* 0x3f80000005077421 */ /* 0x040fe2000000c000 */
[----:B------:R-:W-:-:S04]  /*06a0*/  ISETP.GE.U32.AND P0, PT, R5, 0x7f800000, PT ;  /* 0x7f8000000500780c */ /* 0x000fc80003f06070 */
[----:B------:R-:W-:Y:S02]  /*06b0*/  IADD3 R7, PT, PT, R7, -0x3f400000, RZ ;  /* 0xc0c0000007077810 */ /* 0x000fe40007ffe0ff */
[----:B------:R-:W-:Y:S02]  /*06c0*/  ISETP.GT.AND P1, PT, R5, -0x40800000, P0 ;  /* 0xbf8000000500780c */ /* 0x000fe40000724270 */
[----:B------:R-:W-:-:S04]  /*06d0*/  LOP3.LUT R12, R7, 0xff800000, RZ, 0xc0, !PT ;  /* 0xff800000070c7812 */ /* 0x000fc800078ec0ff */
[----:B0-----:R-:W-:Y:S02]  /*06e0*/  IADD3 R9, PT, PT, -R12, 0x40800000, RZ ;  /* 0x408000000c097810 */ /* 0x001fe40007ffe1ff */
        /* <DEDUP_REMOVED lines=21> */
.L_x_113:
[----:B------:R-:W-:Y:S05]  /*0840*/  BSYNC.RECONVERGENT B1 ;  /* 0x0000000000017941 */ /* 0x000fea0003800200 */
.L_x_111:
[----:B------:R1:W-:Y:S02]  /*0850*/  STS [R2], R5 ;  /* 0x0000000502007388 */ /* 0x0003e40000000800 */
.L_x_110:
[----:B------:R-:W-:Y:S05]  /*0860*/  BSYNC.RECONVERGENT B0 ;  /* 0x0000000000007941 */ /* 0x000fea0003800200 */
.L_x_109:
[----:B------:R-:W-:Y:S01]  /*0870*/  BAR.SYNC.DEFER_BLOCKING 0x0 ;  /* 0x0000000000007b1d */ /* 0x000fe20000010000 */
[----:B------:R-:W-:Y:S02]  /*0880*/  ISETP.GT.U32.AND P0, PT, R4, 0x3, PT ;  /* 0x000000030400780c */ /* 0x000fe40003f04070 */
[----:B------:R-:W-:-:S11]  /*0890*/  MOV R4, R6 ;  /* 0x0000000600047202 */ /* 0x000fd60000000f00 */
[----:B------:R-:W-:Y:S05]  /*08a0*/  @P0 BRA `(.L_x_114) ;  /* 0xfffffff800700947 */ /* 0x000fea000383ffff */
[----:B------:R-:W-:-:S13]  /*08b0*/  ISETP.NE.AND P0, PT, R3, RZ, PT ;  /* 0x000000ff0300720c */ /* 0x000fda0003f05270 */
[----:B------:R-:W-:Y:S05]  /*08c0*/  @P0 EXIT ;  /* 0x000000000000094d */ /* 0x000fea0003800000 */
[----:B------:R-:W2:Y:S01]  /*08d0*/  S2UR UR5, SR_CgaCtaId ;  /* 0x00000000000579c3 */ /* 0x000ea20000008800 */
[----:B------:R-:W-:-:S07]  /*08e0*/  UMOV UR4, 0x400 ;  /* 0x0000040000047882 */ /* 0x000fce0000000000 */
[----:B------:R-:W3:Y:S08]  /*08f0*/  LDC R7, c[0x0][0x3a8] ;  /* 0x0000ea00ff077b82 */ /* 0x000ef00000000800 */
[----:B01----:R-:W0:Y:S01]  /*0900*/  LDC.64 R2, c[0x0][0x390] ;  /* 0x0000e400ff027b82 */ /* 0x003e220000000a00 */
[----:B--2---:R-:W-:Y:S01]  /*0910*/  ULEA UR4, UR5, UR4, 0x18 ;  /* 0x0000000405047291 */ /* 0x004fe2000f8ec0ff */
[----:B---3--:R-:W-:-:S08]  /*0920*/  IMAD R7, R0, R7, UR8 ;  /* 0x0000000800077e24 */ /* 0x008fd0000f8e0207 */
[----:B------:R-:W1:Y:S01]  /*0930*/  LDS R5, [UR4] ;  /* 0x00000004ff057984 */ /* 0x000e620008000800 */
[----:B0-----:R-:W-:-:S05]  /*0940*/  IMAD.WIDE R2, R7, 0x4, R2 ;  /* 0x0000000407027825 */ /* 0x001fca00078e0202 */
[----:B-1----:R-:W-:Y:S01]  /*0950*/  STG.E desc[UR6][R2.64], R5 ;  /* 0x0000000502007986 */ /* 0x002fe2000c101906 */
[----:B------:R-:W-:Y:S05]  /*0960*/  EXIT ;  /* 0x000000000000794d */ /* 0x000fea0003800000 */
.L_x_115:
        /* <DEDUP_REMOVED lines=9> */
.L_x_181:


//--------------------- .text._Z21kernel_backward_closePfS_S_iiii --------------------------
	.section	.text._Z21kernel_backward_closePfS_S_iiii,"ax",@progbits
	.align	128
        .global         _Z21kernel_backward_closePfS_S_iiii
        .type           _Z21kernel_backward_closePfS_S_iiii,@function
        .size           _Z21kernel_backward_closePfS_S_iiii,(.L_x_182 - _Z21kernel_backward_closePfS_S_iiii)
        .other          _Z21kernel_backward_closePfS_S_iiii,@"STO_CUDA_ENTRY STV_DEFAULT"
_Z21kernel_backward_closePfS_S_iiii:
.text._Z21kernel_backward_closePfS_S_iiii:
[----:B------:R-:W-:Y:S08]  /*0000*/  LDC R1, c[0x0][0x37c] ;  /* 0x0000df00ff017b82 */ /* 0x000ff00000000800 */
[----:B------:R-:W0:Y:S01]  /*0010*/  S2UR UR5, SR_CTAID.Y ;  /* 0x00000000000579c3 */ /* 0x000e220000002600 */
[----:B------:R-:W0:Y:S01]  /*0020*/  LDCU UR12, c[0x0][0x3a0] ;  /* 0x00007400ff0c77ac */ /* 0x000e220008000800 */
[----:B------:R-:W1:Y:S01]  /*0030*/  LDCU UR10, c[0x0][0x39c] ;  /* 0x00007380ff0a77ac */ /* 0x000e620008000800 */
[----:B0-----:R-:W-:-:S04]  /*0040*/  UIADD3 UR27, UPT, UPT, UR5, UR12, URZ ;  /* 0x0000000c051b7290 */ /* 0x001fc8000fffe0ff */
[----:B-1----:R-:W-:-:S06]  /*0050*/  UISETP.GE.AND UP0, UPT, UR27, UR10, UPT ;  /* 0x0000000a1b00728c */ /* 0x002fcc000bf06270 */
[----:B------:R-:W-:-:S13]  /*0060*/  PLOP3.LUT P0, PT, PT, PT, UP0, 0x80, 0x8 ;  /* 0x000000000008781c */ /* 0x000fda0003f0f008 */
[----:B------:R-:W-:Y:S05]  /*0070*/  @P0 EXIT ;  /* 0x000000000000094d */ /* 0x000fea0003800000 */
[----:B------:R-:W0:Y:S01]  /*0080*/  S2UR UR8, SR_CTAID.X ;  /* 0x00000000000879c3 */ /* 0x000e220000002500 */
[----:B------:R-:W1:Y:S01]  /*0090*/  LDCU UR9, c[0x0][0x3a4] ;  /* 0x00007480ff0977ac */ /* 0x000e620008000800 */
[----:B------:R-:W2:Y:S01]  /*00a0*/  S2R R0, SR_TID.X ;  /* 0x0000000000007919 */ /* 0x000ea20000002100 */
[----:B------:R-:W-:Y:S01]  /*00b0*/  IMAD.U32 R3, RZ, RZ, UR5 ;  /* 0x00000005ff037e24 */ /* 0x000fe2000f8e00ff */
[----:B------:R-:W-:Y:S02]  /*00c0*/  UIADD3 UR32, UPT, UPT, UR27, -0x1, URZ ;  /* 0xffffffff1b207890 */ /* 0x000fe4000fffe0ff */
[----:B------:R-:W-:Y:S02]  /*00d0*/  UIADD3 UR4, UPT, UPT, UR5, 0x1, URZ ;  /* 0x0000000105047890 */ /* 0x000fe4000fffe0ff */
[----:B------:R-:W3:Y:S01]  /*00e0*/  LDC.64 R6, c[0x0][0x380] ;  /* 0x0000e000ff067b82 */ /* 0x000ee20000000a00 */
[----:B------:R-:W-:Y:S02]  /*00f0*/  UIMAD UR11, UR10, UR10, URZ ;  /* 0x0000000a0a0b72a4 */ /* 0x000fe4000f8e02ff */
[----:B------:R-:W-:-:S06]  /*0100*/  UISETP.GE.AND UP0, UPT, UR4, UR32, UPT ;  /* 0x000000200400728c */ /* 0x000fcc000bf06270 */
[----:B------:R-:W-:Y:S01]  /*0110*/  PLOP3.LUT P0, PT, PT, PT, UP0, 0x80, 0x8 ;  /* 0x000000000008781c */ /* 0x000fe20003f0f008 */
[----:B-1----:R-:W-:Y:S02]  /*0120*/  UIMAD UR6, UR11, UR9, URZ ;  /* 0x000000090b0672a4 */ /* 0x002fe4000f8e02ff */
[----:B------:R-:W-:Y:S02]  /*0130*/  UIMAD UR33, UR10, UR9, URZ ;  /* 0x000000090a2172a4 */ /* 0x000fe4000f8e02ff */
[----:B------:R-:W-:Y:S02]  /*0140*/  UIMAD UR7, UR27, UR9, URZ ;  /* 0x000000091b0772a4 */ /* 0x000fe4000f8e02ff */
[----:B0-----:R-:W-:-:S06]  /*0150*/  UIMAD UR8, UR8, UR6, URZ ;  /* 0x00000006080872a4 */ /* 0x001fcc000f8e02ff */
[----:B------:R-:W-:Y:S06]  /*0160*/  @P0 EXIT ;  /* 0x000000000000094d */ /* 0x000fec0003800000 */
[----:B------:R-:W0:Y:S01]  /*0170*/  LDCU.64 UR24, c[0x0][0x358] ;  /* 0x00006b00ff1877ac */ /* 0x000e220008000a00 */
[----:B--2---:R-:W-:Y:S02]  /*0180*/  IMAD R2, R3, UR33, R0 ;  /* 0x0000002103027c24 */ /* 0x004fe4000f8e0200 */
[----:B------:R-:W-:Y:S01]  /*0190*/  IMAD.U32 R5, RZ, RZ, UR7 ;  /* 0x00000007ff057e24 */ /* 0x000fe2000f8e00ff */
[----:B------:R-:W-:Y:S01]  /*01a0*/  UIMAD UR13, UR27, UR10, UR5 ;  /* 0x0000000a1b0d72a4 */ /* 0x000fe2000f8e0205 */
[----:B------:R-:W-:Y:S02]  /*01b0*/  IMAD.U32 R4, RZ, RZ, UR9 ;  /* 0x00000009ff047e24 */ /* 0x000fe4000f8e00ff */
[----:B------:R-:W-:Y:S01]  /*01c0*/  VIADD R3, R0, UR8 ;  /* 0x0000000800037c36 */ /* 0x000fe20008000000 */
[----:B------:R-:W-:Y:S01]  /*01d0*/  IADD3 R5, PT, PT, R5, UR8, R2 ;  /* 0x0000000805057c10 */ /* 0x000fe2000fffe002 */
[----:B------:R-:W-:Y:S02]  /*01e0*/  UIMAD UR9, UR11, UR9, URZ ;  /* 0x000000090b0972a4 */ /* 0x000fe4000f8e02ff */
[----:B------:R-:W-:-:S02]  /*01f0*/  IMAD R3, R4, UR13, R3 ;  /* 0x0000000d04037c24 */ /* 0x000fc4000f8e0203 */
[--C-:B---3--:R-:W-:Y:S02]  /*0200*/  IMAD.WIDE R4, R5, 0x4, R6.reuse ;  /* 0x0000000405047825 */ /* 0x108fe400078e0206 */
[----:B------:R-:W1:Y:S02]  /*0210*/  LDCU.U16 UR13, c[0x0][0x3a0] ;  /* 0x00007400ff0d77ac */ /* 0x000e640008000400 */
[----:B------:R-:W-:Y:S01]  /*0220*/  IMAD.WIDE R6, R3, 0x4, R6 ;  /* 0x0000000403067825 */ /* 0x000fe200078e0206 */
[----:B0-----:R0:W5:Y:S01]  /*0230*/  LDG.E R2, desc[UR24][R4.64] ;  /* 0x0000001804027981 */ /* 0x001162000c1e1900 */
[----:B------:R-:W-:Y:S02]  /*0240*/  UIMAD UR10, UR10, UR6, URZ ;  /* 0x000000060a0a72a4 */ /* 0x000fe4000f8e02ff */
[----:B------:R-:W-:Y:S02]  /*0250*/  USHF.R.S32.HI UR14, URZ, 0x1f, UR7 ;  /* 0x0000001fff0e7899 */ /* 0x000fe40008011407 */
[----:B------:R-:W-:Y:S01]  /*0260*/  VIADD R8, R0, UR7 ;  /* 0x0000000700087c36 */ /* 0x000fe20008000000 */
[----:B------:R-:W-:Y:S01]  /*0270*/  UIMAD UR6, UR5, UR9, URZ ;  /* 0x00000009050672a4 */ /* 0x000fe2000f8e02ff */
[----:B------:R2:W5:Y:S01]  /*0280*/  LDG.E R3, desc[UR24][R6.64] ;  /* 0x0000001806037981 */ /* 0x000562000c1e1900 */
[----:B------:R-:W-:Y:S01]  /*0290*/  IMAD.U32 R9, RZ, RZ, UR5 ;  /* 0x00000005ff097e24 */ /* 0x000fe2000f8e00ff */
[----:B------:R-:W-:Y:S01]  /*02a0*/  UIMAD UR11, UR11, UR8, URZ ;  /* 0x000000080b0b72a4 */ /* 0x000fe2000f8e02ff */
[----:B0-----:R-:W-:Y:S01]  /*02b0*/  IMAD.U32 R5, RZ, RZ, UR7 ;  /* 0x00000007ff057e24 */ /* 0x001fe2000f8e00ff */
[----:B------:R-:W-:-:S02]  /*02c0*/  USHF.R.S32.HI UR7, URZ, 0x1f, UR6 ;  /* 0x0000001fff077899 */ /* 0x000fc40008011406 */
[----:B------:R-:W-:Y:S02]  /*02d0*/  USHF.R.S32.HI UR34, URZ, 0x1f, UR8 ;  /* 0x0000001fff227899 */ /* 0x000fe40008011408 */
[----:B------:R-:W-:Y:S01]  /*02e0*/  IADD3 R4, P0, P1, R5, UR6, R0 ;  /* 0x0000000605047c10 */ /* 0x000fe2000f91e000 */
[----:B--2---:R-:W-:Y:S01]  /*02f0*/  IMAD.U32 R7, RZ, RZ, UR14 ;  /* 0x0000000eff077e24 */ /* 0x004fe2000f8e00ff */
[----:B------:R-:W-:Y:S01]  /*0300*/  PRMT R6, RZ, 0x7610, R6 ;  /* 0x00007610ff067816 */ /* 0x000fe20000000006 */
[----:B------:R-:W-:Y:S01]  /*0310*/  IMAD R5, R9, UR10, R8 ;  /* 0x0000000a09057c24 */ /* 0x000fe2000f8e0208 */
[----:B------:R-:W-:Y:S01]  /*0320*/  UMOV UR6, UR4 ;  /* 0x0000000400067c82 */ /* 0x000fe20008000000 */
[----:B------:R-:W-:Y:S01]  /*0330*/  UIADD3 UR12, UPT, UPT, UR12, -0x2, URZ ;  /* 0xfffffffe0c0c7890 */ /* 0x000fe2000fffe0ff */
[----:B------:R-:W-:Y:S01]  /*0340*/  IADD3.X R7, PT, PT, R7, UR7, RZ, P0, P1 ;  /* 0x0000000707077c10 */ /* 0x000fe200087e24ff */
[----:B------:R-:W-:Y:S02]  /*0350*/  USHF.R.S32.HI UR35, URZ, 0x1f, UR11 ;  /* 0x0000001fff237899 */ /* 0x000fe4000801140b */
[----:B-1----:R-:W-:Y:S01]  /*0360*/  ULOP3.LUT UR13, UR13, 0x2, URZ, 0x3c, !UPT ;  /* 0x000000020d0d7892 */ /* 0x002fe2000f8e3cff */
[----:B------:R-:W-:Y:S01]  /*0370*/  UMOV UR14, UR5 ;  /* 0x00000005000e7c82 */ /* 0x000fe20008000000 */
[----:B------:R-:W-:-:S10]  /*0380*/  UMOV UR4, URZ ;  /* 0x000000ff00047c82 */ /* 0x000fd40008000000 */
.L_x_120:
[----:B------:R-:W-:Y:S02]  /*0390*/  UIADD3 UR15, UPT, UPT, UR5, 0x2, URZ ;  /* 0x00000002050f7890 */ /* 0x000fe4000fffe0ff */
[----:B------:R-:W-:Y:S01]  /*03a0*/  UMOV UR16, UR5 ;  /* 0x0000000500107c82 */ /* 0x000fe20008000000 */
[----:B------:R-:W-:Y:S01]  /*03b0*/  UMOV UR5, UR6 ;  /* 0x0000000600057c82 */ /* 0x000fe20008000000 */
[----:B------:R-:W-:-:S09]  /*03c0*/  UISETP.GE.AND UP0, UPT, UR15, UR27, UPT ;  /* 0x0000001b0f00728c */ /* 0x000fd2000bf06270 */
[----:B01----:R-:W-:Y:S05]  /*03d0*/  BRA.U UP0, `(.L_x_116) ;  /* 0x00000015008c7547 */ /* 0x003fea000b800000 */
[----:B------:R-:W0:Y:S01]  /*03e0*/  LDCU.64 UR6, c[0x0][0x3a0] ;  /* 0x00007400ff0677ac */ /* 0x000e220008000a00 */
[----:B------:R-:W-:Y:S01]  /*03f0*/  IMAD.U32 R10, RZ, RZ, UR5 ;  /* 0x00000005ff0a7e24 */ /* 0x000fe2000f8e00ff */
[----:B------:R-:W-:-:S03]  /*0400*/  UIMAD UR18, UR5, UR10, URZ ;  /* 0x0000000a051272a4 */ /* 0x000fc6000f8e02ff */
[----:B------:R-:W-:-:S03]  /*0410*/  IMAD R10, R10, UR9, R5 ;  /* 0x000000090a0a7c24 */ /* 0x000fc6000f8e0205 */
[----:B------:R-:W-:Y:S02]  /*0420*/  IADD3 R8, P1, PT, R4, UR18, RZ ;  /* 0x0000001204087c10 */ /* 0x000fe4000ff3e0ff */
[----:B------:R-:W-:-:S04]  /*0430*/  MOV R14, UR18 ;  /* 0x00000012000e7c02 */ /* 0x000fc80008000f00 */
[----:B------:R-:W-:Y:S01]  /*0440*/  LEA.HI.X.SX32 R11, R14, R7, 0x1, P1 ;  /* 0x000000070e0b7211 */ /* 0x000fe200008f0eff */
[----:B0-----:R-:W-:Y:S02]  /*0450*/  UIADD3 UR6, UPT, UPT, -UR4, -0x3, UR6 ;  /* 0xfffffffd04067890 */ /* 0x001fe4000fffe106 */
[----:B------:R-:W-:Y:S02]  /*0460*/  UIMAD UR17, UR5, UR7, URZ ;  /* 0x00000007051172a4 */ /* 0x000fe4000f8e02ff */
[----:B------:R-:W-:-:S04]  /*0470*/  UISETP.GE.U32.AND UP0, UPT, UR6, 0x3, UPT ;  /* 0x000000030600788c */ /* 0x000fc8000bf06070 */
[----:B------:R-:W-:Y:S01]  /*0480*/  IMAD.U32 R12, RZ, RZ, UR17 ;  /* 0x00000011ff0c7e24 */ /* 0x000fe2000f8e00ff */
[----:B------:R-:W-:-:S04]  /*0490*/  IADD3 R9, P0, PT, R0, UR17, RZ ;  /* 0x0000001100097c10 */ /* 0x000fc8000ff1e0ff */
[----:B------:R-:W-:Y:S01]  /*04a0*/  LEA.HI.X.SX32 R12, R12, RZ, 0x1, P0 ;  /* 0x000000ff0c0c7211 */ /* 0x000fe200000f0eff */
[----:B------:R-:W-:Y:S08]  /*04b0*/  BRA.U !UP0, `(.L_x_117) ;  /* 0x0000000d08247547 */ /* 0x000ff0000b800000 */
[----:B------:R-:W0:Y:S01]  /*04c0*/  LDCU UR26, c[0x0][0x39c] ;  /* 0x00007380ff1a77ac */ /* 0x000e220008000800 */
[----:B------:R-:W-:Y:S01]  /*04d0*/  UMOV UR6, UR16 ;  /* 0x0000001000067c82 */ /* 0x000fe20008000000 */
[----:B------:R-:W-:Y:S02]  /*04e0*/  UIADD3 UR20, UPT, UPT, UR12, -UR4, URZ ;  /* 0x800000040c147290 */ /* 0x000fe4000fffe0ff */
[----:B------:R-:W-:Y:S02]  /*04f0*/  UIADD3 UR18, UPT, UPT, UR6, 0x5, URZ ;  /* 0x0000000506127890 */ /* 0x000fe4000fffe0ff */
[----:B------:R-:W-:Y:S02]  /*0500*/  UIADD3 UR16, UPT, UPT, UR6, 0x3, URZ ;  /* 0x0000000306107890 */ /* 0x000fe4000fffe0ff */
[----:B------:R-:W-:Y:S02]  /*0510*/  UIADD3 UR17, UPT, UPT, UR6, 0x4, URZ ;  /* 0x0000000406117890 */ /* 0x000fe4000fffe0ff */
[----:B------:R-:W-:-:S02]  /*0520*/  UIMAD UR40, UR33, UR15, URZ ;  /* 0x0000000f212872a4 */ /* 0x000fc4000f8e02ff */
[----:B------:R-:W-:Y:S02]  /*0530*/  ULOP3.LUT UR23, UR20, 0xfffffffc, URZ, 0xc0, !UPT ;  /* 0xfffffffc14177892 */ /* 0x000fe4000f8ec0ff */
[----:B------:R-:W-:Y:S02]  /*0540*/  UIMAD UR38, UR33, UR17, URZ ;  /* 0x00000011212672a4 */ /* 0x000fe4000f8e02ff */
[----:B0-----:R-:W-:Y:S02]  /*0550*/  UIMAD UR19, UR14, UR26, UR5 ;  /* 0x0000001a0e1372a4 */ /* 0x001fe4000f8e0205 */
[----:B------:R-:W-:Y:S02]  /*0560*/  UIMAD UR36, UR5, UR26, UR15 ;  /* 0x0000001a052472a4 */ /* 0x000fe4000f8e020f */
[----:B------:R-:W-:Y:S02]  /*0570*/  UIMAD UR22, UR19, UR26, UR18 ;  /* 0x0000001a131672a4 */ /* 0x000fe4000f8e0212 */
[----:B------:R-:W-:-:S02]  /*0580*/  UIMAD UR20, UR19, UR26, UR16 ;  /* 0x0000001a131472a4 */ /* 0x000fc4000f8e0210 */
[----:B------:R-:W-:Y:S01]  /*0590*/  UIMAD UR21, UR19, UR26, UR17 ;  /* 0x0000001a131572a4 */ /* 0x000fe2000f8e0211 */
[----:B------:R-:W-:Y:S01]  /*05a0*/  IMAD.U32 R17, RZ, RZ, UR36 ;  /* 0x00000024ff117e24 */ /* 0x000fe2000f8e00ff */
[----:B------:R-:W-:Y:S02]  /*05b0*/  UIMAD UR15, UR19, UR26, UR15 ;  /* 0x0000001a130f72a4 */ /* 0x000fe4000f8e020f */
[----:B------:R-:W-:Y:S01]  /*05c0*/  UIMAD UR37, UR33, UR16, URZ ;  /* 0x00000010212572a4 */ /* 0x000fe2000f8e02ff */
[----:B------:R-:W-:Y:S01]  /*05d0*/  IMAD R16, R17, UR7, R0 ;  /* 0x0000000711107c24 */ /* 0x000fe2000f8e0200 */
[----:B------:R-:W-:Y:S02]  /*05e0*/  UIMAD UR39, UR33, UR18, URZ ;  /* 0x00000012212772a4 */ /* 0x000fe4000f8e02ff */
[----:B------:R-:W-:Y:S02]  /*05f0*/  UIMAD UR17, UR5, UR26, UR17 ;  /* 0x0000001a051172a4 */ /* 0x000fe4000f8e0211 */
[----:B------:R-:W-:-:S02]  /*0600*/  UIMAD UR22, UR22, UR26, UR27 ;  /* 0x0000001a161672a4 */ /* 0x000fc4000f8e021b */
[----:B------:R-:W-:Y:S02]  /*0610*/  UIMAD UR16, UR5, UR26, UR16 ;  /* 0x0000001a051072a4 */ /* 0x000fe4000f8e0210 */
[----:B------:R-:W-:Y:S01]  /*0620*/  UIMAD UR18, UR5, UR26, UR18 ;  /* 0x0000001a051272a4 */ /* 0x000fe2000f8e0212 */
[----:B------:R-:W-:Y:S01]  /*0630*/  IMAD.U32 R15, RZ, RZ, UR17 ;  /* 0x00000011ff0f7e24 */ /* 0x000fe2000f8e00ff */
[----:B------:R-:W-:Y:S01]  /*0640*/  UIMAD UR20, UR20, UR26, UR27 ;  /* 0x0000001a141472a4 */ /* 0x000fe2000f8e021b */
[----:B------:R-:W-:Y:S01]  /*0650*/  MOV R21, UR22 ;  /* 0x0000001600157c02 */ /* 0x000fe20008000f00 */
[----:B------:R-:W-:Y:S01]  /*0660*/  UIMAD UR21, UR21, UR26, UR27 ;  /* 0x0000001a151572a4 */ /* 0x000fe2000f8e021b */
[----:B------:R-:W-:Y:S01]  /*0670*/  IMAD.U32 R13, RZ, RZ, UR16 ;  /* 0x00000010ff0d7e24 */ /* 0x000fe2000f8e00ff */
[----:B------:R-:W-:Y:S01]  /*0680*/  UIMAD UR15, UR15, UR26, UR27 ;  /* 0x0000001a0f0f72a4 */ /* 0x000fe2000f8e021b */
[----:B------:R-:W-:Y:S01]  /*0690*/  IMAD.U32 R23, RZ, RZ, UR18 ;  /* 0x00000012ff177e24 */ /* 0x000fe2000f8e00ff */
[----:B------:R-:W0:Y:S01]  /*06a0*/  LDCU.64 UR28, c[0x0][0x390] ;  /* 0x00007200ff1c77ac */ /* 0x000e220008000a00 */
[----:B------:R-:W-:-:S02]  /*06b0*/  IMAD.U32 R17, RZ, RZ, UR20 ;  /* 0x00000014ff117e24 */ /* 0x000fc4000f8e00ff */
[----:B------:R-:W-:Y:S01]  /*06c0*/  IMAD.U32 R19, RZ, RZ, UR21 ;  /* 0x00000015ff137e24 */ /* 0x000fe2000f8e00ff */
[----:B------:R-:W1:Y:S01]  /*06d0*/  LDCU.64 UR30, c[0x0][0x388] ;  /* 0x00007100ff1e77ac */ /* 0x000e620008000a00 */
[----:B------:R-:W-:Y:S02]  /*06e0*/  IMAD.U32 R27, RZ, RZ, UR15 ;  /* 0x0000000fff1b7e24 */ /* 0x000fe4000f8e00ff */
[--C-:B------:R-:W-:Y:S01]  /*06f0*/  IMAD R14, R15, UR7, R0.reuse ;  /* 0x000000070f0e7c24 */ /* 0x100fe2000f8e0200 */
[----:B------:R-:W-:Y:S01]  /*0700*/  UIADD3 UR23, UPT, UPT, -UR23, URZ, URZ ;  /* 0x000000ff17177290 */ /* 0x000fe2000fffe1ff */
[--C-:B------:R-:W-:Y:S02]  /*0710*/  IMAD R13, R13, UR7, R0.reuse ;  /* 0x000000070d0d7c24 */ /* 0x100fe4000f8e0200 */
[--C-:B------:R-:W-:Y:S02]  /*0720*/  IMAD R15, R23, UR7, R0.reuse ;  /* 0x00000007170f7c24 */ /* 0x100fe4000f8e0200 */
[----:B------:R-:W-:-:S02]  /*0730*/  IMAD R17, R17, UR7, R0 ;  /* 0x0000000711117c24 */ /* 0x000fc4000f8e0200 */
[--C-:B------:R-:W-:Y:S02]  /*0740*/  IMAD R26, R19, UR7, R0.reuse ;  /* 0x00000007131a7c24 */ /* 0x100fe4000f8e0200 */
[--C-:B------:R-:W-:Y:S02]  /*0750*/  IMAD R28, R21, UR7, R0.reuse ;  /* 0x00000007151c7c24 */ /* 0x100fe4000f8e0200 */
[----:B0-----:R-:W-:-:S07]  /*0760*/  IMAD R27, R27, UR7, R0 ;  /* 0x000000071b1b7c24 */ /* 0x001fce000f8e0200 */
.L_x_118:
[C---:B------:R-:W-:Y:S02]  /*0770*/  IADD3 R19, P1, PT, R27.reuse, UR11, RZ ;  /* 0x0000000b1b137c10 */ /* 0x040fe4000ff3e0ff */
[C---:B------:R-:W-:Y:S02]  /*0780*/  IADD3 R21, P0, PT, R16.reuse, UR8, RZ ;  /* 0x0000000810157c10 */ /* 0x040fe4000ff1e0ff */
[----:B------:R-:W-:Y:S02]  /*0790*/  LEA.HI.X.SX32 R22, R27, UR35, 0x1, P1 ;  /* 0x000000231b167c11 */ /* 0x000fe400088f0eff */
[----:B------:R-:W-:Y:S02]  /*07a0*/  LEA.HI.X.SX32 R24, R16, UR34, 0x1, P0 ;  /* 0x0000002210187c11 */ /* 0x000fe400080f0eff */
[----:B-1----:R-:W-:Y:S02]  /*07b0*/  LEA R18, P1, R19, UR30, 0x2 ;  /* 0x0000001e13127c11 */ /* 0x002fe4000f8210ff */
[----:B------:R-:W-:-:S02]  /*07c0*/  LEA R20, P0, R21, UR28, 0x2 ;  /* 0x0000001c15147c11 */ /* 0x000fc4000f8010ff */
[----:B------:R-:W-:Y:S02]  /*07d0*/  LEA.HI.X R19, R19, UR31, R22, 0x2, P1 ;  /* 0x0000001f13137c11 */ /* 0x000fe400088f1416 */
[----:B------:R-:W-:-:S04]  /*07e0*/  LEA.HI.X R21, R21, UR29, R24, 0x2, P0 ;  /* 0x0000001d15157c11 */ /* 0x000fc800080f1418 */
[----:B------:R0:W2:Y:S04]  /*07f0*/  LDG.E R19, desc[UR24][R18.64] ;  /* 0x0000001812137981 */ /* 0x0000a8000c1e1900 */
[----:B------:R-:W2:Y:S01]  /*0800*/  LDG.E R20, desc[UR24][R20.64] ;  /* 0x0000001814147981 */ /* 0x000ea2000c1e1900 */
[----:B------:R-:W-:Y:S02]  /*0810*/  IMAD.MOV.U32 R32, RZ, RZ, 0x3bbb989d ;  /* 0x3bbb989dff207424 */ /* 0x000fe400078e00ff */
[----:B------:R-:W-:Y:S01]  /*0820*/  IMAD.MOV.U32 R34, RZ, RZ, 0x437c0000 ;  /* 0x437c0000ff227424 */ /* 0x000fe200078e00ff */
[----:B------:R-:W-:Y:S01]  /*0830*/  IADD3 R30, P0, PT, R9, UR8, RZ ;  /* 0x00000008091e7c10 */ /* 0x000fe2000ff1e0ff */
[----:B------:R-:W-:Y:S01]  /*0840*/  USHF.R.S32.HI UR15, URZ, 0x1f, UR40 ;  /* 0x0000001fff0f7899 */ /* 0x000fe20008011428 */
[----:B------:R-:W-:-:S02]  /*0850*/  IADD3 R33, P1, PT, R8, UR11, RZ ;  /* 0x0000000b08217c10 */ /* 0x000fc4000ff3e0ff */
[----:B------:R-:W-:Y:S02]  /*0860*/  IADD3.X R29, PT, PT, R12, UR34, RZ, P0, !PT ;  /* 0x000000220c1d7c10 */ /* 0x000fe400087fe4ff */
[----:B------:R-:W-:Y:S02]  /*0870*/  IADD3.X R31, PT, PT, R11, UR35, RZ, P1, !PT ;  /* 0x000000230b1f7c10 */ /* 0x000fe40008ffe4ff */
[----:B0-----:R-:W-:Y:S01]  /*0880*/  IADD3 R18, P1, PT, R33, UR40, RZ ;  /* 0x0000002821127c10 */ /* 0x001fe2000ff3e0ff */
[----:B--2---:R-:W-:-:S04]  /*0890*/  FADD R23, R20, R19 ;  /* 0x0000001314177221 */ /* 0x004fc80000000000 */
[----:B-----5:R-:W-:-:S04]  /*08a0*/  FADD R23, -R2, R23 ;  /* 0x0000001702177221 */ /* 0x020fc80000000100 */
[----:B------:R-:W-:-:S04]  /*08b0*/  FFMA.SAT R25, R23, R32, 0.5 ;  /* 0x3f00000017197423 */ /* 0x000fc80000002020 */
[----:B------:R-:W-:-:S04]  /*08c0*/  FFMA.RM R25, R25, R34, 12582913 ;  /* 0x4b40000119197423 */ /* 0x000fc80000004022 */
[----:B------:R-:W-:-:S04]  /*08d0*/  FADD R22, R25, -12583039 ;  /* 0xcb40007f19167421 */ /* 0x000fc80000000000 */
[----:B------:R-:W-:-:S04]  /*08e0*/  FFMA R22, R23, 1.4426950216293334961, -R22 ;  /* 0x3fb8aa3b17167823 */ /* 0x000fc80000000816 */
[----:B------:R-:W-:-:S06]  /*08f0*/  FFMA R22, R23, 1.925963033500011079e-08, R22 ;  /* 0x32a5706017167823 */ /* 0x000fcc0000000016 */
[----:B------:R-:W0:Y:S01]  /*0900*/  MUFU.EX2 R22, R22 ;  /* 0x0000001600167308 */ /* 0x000e220000000800 */
[----:B------:R-:W-:Y:S01]  /*0910*/  IADD3 R19, P0, PT, R30, UR40, RZ ;  /* 0x000000281e137c10 */ /* 0x000fe2000ff1e0ff */
[----:B------:R-:W-:-:S03]  /*0920*/  IMAD.SHL.U32 R25, R25, 0x800000, RZ ;  /* 0x0080000019197824 */ /* 0x000fc600078e00ff */
[----:B------:R-:W-:Y:S02]  /*0930*/  IADD3.X R36, PT, PT, R29, UR15, RZ, P0, !PT ;  /* 0x0000000f1d247c10 */ /* 0x000fe400087fe4ff */
[----:B------:R-:W-:Y:S01]  /*0940*/  LEA R24, P0, R19, UR28, 0x2 ;  /* 0x0000001c13187c11 */ /* 0x000fe2000f8010ff */
[----:B0-----:R-:W-:-:S03]  /*0950*/  FMUL R20, R25, R22 ;  /* 0x0000001619147220 */ /* 0x001fc60000400000 */
[----:B------:R-:W-:Y:S02]  /*0960*/  LEA.HI.X R25, R19, UR29, R36, 0x2, P0 ;  /* 0x0000001d13197c11 */ /* 0x000fe400080f1424 */
[----:B------:R-:W-:Y:S02]  /*0970*/  IADD3.X R19, PT, PT, R31, UR15, RZ, P1, !PT ;  /* 0x0000000f1f137c10 */ /* 0x000fe40008ffe4ff */
[----:B------:R-:W-:-:S04]  /*0980*/  LEA R22, P0, R18, UR30, 0x2 ;  /* 0x0000001e12167c11 */ /* 0x000fc8000f8010ff */
[----:B------:R-:W-:Y:S02]  /*0990*/  LEA.HI.X R23, R18, UR31, R19, 0x2, P0 ;  /* 0x0000001f12177c11 */ /* 0x000fe400080f1413 */
[----:B------:R-:W-:Y:S02]  /*09a0*/  IADD3 R19, P1, PT, R17, UR11, RZ ;  /* 0x0000000b11137c10 */ /* 0x000fe4000ff3e0ff */
[----:B------:R-:W-:Y:S01]  /*09b0*/  IADD3 R21, P0, PT, R13, UR8, RZ ;  /* 0x000000080d157c10 */ /* 0x000fe2000ff1e0ff */
[----:B------:R-:W-:Y:S01]  /*09c0*/  FMUL R35, R3, R20 ;  /* 0x0000001403237220 */ /* 0x000fe20000400000 */
[----:B------:R-:W-:Y:S02]  /*09d0*/  LEA.HI.X.SX32 R36, R17, UR35, 0x1, P1 ;  /* 0x0000002311247c11 */ /* 0x000fe400088f0eff */
[----:B------:R-:W-:Y:S02]  /*09e0*/  LEA.HI.X.SX32 R37, R13, UR34, 0x1, P0 ;  /* 0x000000220d257c11 */ /* 0x000fe400080f0eff */
[----:B------:R-:W-:Y:S01]  /*09f0*/  LEA R18, P1, R19, UR30, 0x2 ;  /* 0x0000001e13127c11 */ /* 0x000fe2000f8210ff */
[----:B------:R0:W-:Y:S01]  /*0a00*/  REDG.E.ADD.F32.FTZ.RN.STRONG.GPU desc[UR24][R24.64], R35 ;  /* 0x00000023180079a6 */ /* 0x0001e2000c12f318 */
[----:B------:R-:W-:-:S02]  /*0a10*/  LEA R20, P0, R21, UR28, 0x2 ;  /* 0x0000001c15147c11 */ /* 0x000fc4000f8010ff */
[----:B------:R-:W-:Y:S01]  /*0a20*/  LEA.HI.X R19, R19, UR31, R36, 0x2, P1 ;  /* 0x0000001f13137c11 */ /* 0x000fe200088f1424 */
[----:B------:R1:W-:Y:S01]  /*0a30*/  REDG.E.ADD.F32.FTZ.RN.STRONG.GPU desc[UR24][R22.64], R35 ;  /* 0x00000023160079a6 */ /* 0x0003e2000c12f318 */
[----:B------:R-:W-:-:S04]  /*0a40*/  LEA.HI.X R21, R21, UR29, R37, 0x2, P0 ;  /* 0x0000001d15157c11 */ /* 0x000fc800080f1425 */
[----:B------:R-:W2:Y:S04]  /*0a50*/  LDG.E R19, desc[UR24][R18.64] ;  /* 0x0000001812137981 */ /* 0x000ea8000c1e1900 */
[----:B------:R3:W2:Y:S01]  /*0a60*/  LDG.E R20, desc[UR24][R20.64] ;  /* 0x0000001814147981 */ /* 0x0006a2000c1e1900 */
[----:B------:R-:W-:Y:S02]  /*0a70*/  USHF.R.S32.HI UR15, URZ, 0x1f, UR37 ;  /* 0x0000001fff0f7899 */ /* 0x000fe40008011425 */
[----:B---3--:R-:W-:Y:S02]  /*0a80*/  IADD3 R21, P0, PT, R30, UR37, RZ ;  /* 0x000000251e157c10 */ /* 0x008fe4000ff1e0ff */
[----:B------:R-:W-:Y:S02]  /*0a90*/  IADD3 R18, P1, PT, R33, UR37, RZ ;  /* 0x0000002521127c10 */ /* 0x000fe4000ff3e0ff */
[----:B------:R-:W-:-:S02]  /*0aa0*/  IADD3.X R36, PT, PT, R29, UR15, RZ, P0, !PT ;  /* 0x0000000f1d247c10 */ /* 0x000fc400087fe4ff */
[----:B0-----:R-:W-:Y:S01]  /*0ab0*/  LEA R24, P0, R21, UR28, 0x2 ;  /* 0x0000001c15187c11 */ /* 0x001fe2000f8010ff */
[----:B--2---:R-:W-:-:S04]  /*0ac0*/  FADD R25, R20, R19 ;  /* 0x0000001314197221 */ /* 0x004fc80000000000 */
[----:B------:R-:W-:-:S04]  /*0ad0*/  FADD R25, -R2, R25 ;  /* 0x0000001902197221 */ /* 0x000fc80000000100 */
[----:B-1----:R-:W-:-:S04]  /*0ae0*/  FFMA.SAT R23, R25, R32, 0.5 ;  /* 0x3f00000019177423 */ /* 0x002fc80000002020 */
[----:B------:R-:W-:-:S04]  /*0af0*/  FFMA.RM R23, R23, R34, 12582913 ;  /* 0x4b40000117177423 */ /* 0x000fc80000004022 */
[----:B------:R-:W-:-:S04]  /*0b00*/  FADD R22, R23, -12583039 ;  /* 0xcb40007f17167421 */ /* 0x000fc80000000000 */
[----:B------:R-:W-:-:S04]  /*0b10*/  FFMA R22, R25, 1.4426950216293334961, -R22 ;  /* 0x3fb8aa3b19167823 */ /* 0x000fc80000000816 */
[----:B------:R-:W-:-:S04]  /*0b20*/  FFMA R35, R25, 1.925963033500011079e-08, R22 ;  /* 0x32a5706019237823 */ /* 0x000fc80000000016 */
[----:B------:R-:W0:Y:S01]  /*0b30*/  MUFU.EX2 R22, R35 ;  /* 0x0000002300167308 */ /* 0x000e220000000800 */
[----:B------:R-:W-:Y:S01]  /*0b40*/  IMAD.SHL.U32 R23, R23, 0x800000, RZ ;  /* 0x0080000017177824 */ /* 0x000fe200078e00ff */
[----:B------:R-:W-:Y:S02]  /*0b50*/  LEA.HI.X R25, R21, UR29, R36, 0x2, P0 ;  /* 0x0000001d15197c11 */ /* 0x000fe400080f1424 */
[----:B------:R-:W-:Y:S01]  /*0b60*/  IADD3.X R19, PT, PT, R31, UR15, RZ, P1, !PT ;  /* 0x0000000f1f137c10 */ /* 0x000fe20008ffe4ff */
[----:B0-----:R-:W-:Y:S01]  /*0b70*/  FMUL R20, R23, R22 ;  /* 0x0000001617147220 */ /* 0x001fe20000400000 */
        /* <DEDUP_REMOVED lines=13> */
[----:B------:R-:W0:Y:S04]  /*0c50*/  LDG.E R19, desc[UR24][R18.64] ;  /* 0x0000001812137981 */ /* 0x000e28000c1e1900 */
[----:B------:R2:W0:Y:S01]  /*0c60*/  LDG.E R20, desc[UR24][R20.64] ;  /* 0x0000001814147981 */ /* 0x000422000c1e1900 */
[----:B------:R-:W-:Y:S02]  /*0c70*/  USHF.R.S32.HI UR15, URZ, 0x1f, UR38 ;  /* 0x0000001fff0f7899 */ /* 0x000fe40008011426 */
[----:B--2---:R-:W-:-:S04]  /*0c80*/  IADD3 R21, P1, PT, R33, UR38, RZ ;  /* 0x0000002621157c10 */ /* 0x004fc8000ff3e0ff */
[----:B------:R-:W-:Y:S01]  /*0c90*/  IADD3.X R36, PT, PT, R31, UR15, RZ, P1, !PT ;  /* 0x0000000f1f247c10 */ /* 0x000fe20008ffe4ff */
[----:B0-----:R-:W-:-:S04]  /*0ca0*/  FADD R25, R20, R19 ;  /* 0x0000001314197221 */ /* 0x001fc80000000000 */
[----:B------:R-:W-:-:S04]  /*0cb0*/  FADD R25, -R2, R25 ;  /* 0x0000001902197221 */ /* 0x000fc80000000100 */
[----:B-1----:R-:W-:-:S04]  /*0cc0*/  FFMA.SAT R23, R25, R32, 0.5 ;  /* 0x3f00000019177423 */ /* 0x002fc80000002020 */
[----:B------:R-:W-:-:S04]  /*0cd0*/  FFMA.RM R23, R23, R34, 12582913 ;  /* 0x4b40000117177423 */ /* 0x000fc80000004022 */
[----:B------:R-:W-:-:S04]  /*0ce0*/  FADD R22, R23, -12583039 ;  /* 0xcb40007f17167421 */ /* 0x000fc80000000000 */
[----:B------:R-:W-:-:S04]  /*0cf0*/  FFMA R22, R25, 1.4426950216293334961, -R22 ;  /* 0x3fb8aa3b19167823 */ /* 0x000fc80000000816 */
[----:B------:R-:W-:Y:S01]  /*0d00*/  FFMA R22, R25, 1.925963033500011079e-08, R22 ;  /* 0x32a5706019167823 */ /* 0x000fe20000000016 */
[----:B------:R-:W-:-:S05]  /*0d10*/  IADD3 R20, P0, PT, R30, UR38, RZ ;  /* 0x000000261e147c10 */ /* 0x000fca000ff1e0ff */
[----:B------:R-:W0:Y:S01]  /*0d20*/  MUFU.EX2 R22, R22 ;  /* 0x0000001600167308 */ /* 0x000e220000000800 */
[----:B------:R-:W-:Y:S02]  /*0d30*/  IADD3.X R19, PT, PT, R29, UR15, RZ, P0, !PT ;  /* 0x0000000f1d137c10 */ /* 0x000fe400087fe4ff */
[----:B------:R-:W-:Y:S01]  /*0d40*/  LEA R18, P0, R20, UR28, 0x2 ;  /* 0x0000001c14127c11 */ /* 0x000fe2000f8010ff */
[----:B------:R-:W-:-:S03]  /*0d50*/  IMAD.SHL.U32 R23, R23, 0x800000, RZ ;  /* 0x0080000017177824 */ /* 0x000fc600078e00ff */
[----:B------:R-:W-:Y:S02]  /*0d60*/  LEA.HI.X R19, R20, UR29, R19, 0x2, P0 ;  /* 0x0000001d14137c11 */ /* 0x000fe400080f1413 */
[C---:B------:R-:W-:Y:S02]  /*0d70*/  LEA R20, P0, R21.reuse, UR30, 0x2 ;  /* 0x0000001e15147c11 */ /* 0x040fe4000f8010ff */
[C---:B------:R-:W-:Y:S02]  /*0d80*/  IADD3 R25, P1, PT, R28.reuse, UR11, RZ ;  /* 0x0000000b1c197c10 */ /* 0x040fe4000ff3e0ff */
[----:B------:R-:W-:Y:S01]  /*0d90*/  LEA.HI.X R21, R21, UR31, R36, 0x2, P0 ;  /* 0x0000001f15157c11 */ /* 0x000fe200080f1424 */
[----:B0-----:R-:W-:Y:S01]  /*0da0*/  FMUL R24, R23, R22 ;  /* 0x0000001617187220 */ /* 0x001fe20000400000 */
[----:B------:R-:W-:Y:S02]  /*0db0*/  IADD3 R23, P0, PT, R15, UR8, RZ ;  /* 0x000000080f177c10 */ /* 0x000fe4000ff1e0ff */
[----:B------:R-:W-:Y:S01]  /*0dc0*/  LEA.HI.X.SX32 R36, R28, UR35, 0x1, P1 ;  /* 0x000000231c247c11 */ /* 0x000fe200088f0eff */
[----:B------:R-:W-:Y:S01]  /*0dd0*/  FMUL R35, R3, R24 ;  /* 0x0000001803237220 */ /* 0x000fe20000400000 */
[----:B------:R-:W-:-:S02]  /*0de0*/  LEA.HI.X.SX32 R37, R15, UR34, 0x1, P0 ;  /* 0x000000220f257c11 */ /* 0x000fc400080f0eff */
[----:B------:R-:W-:Y:S02]  /*0df0*/  LEA R24, P1, R25, UR30, 0x2 ;  /* 0x0000001e19187c11 */ /* 0x000fe4000f8210ff */
[----:B------:R-:W-:Y:S01]  /*0e00*/  LEA R22, P0, R23, UR28, 0x2 ;  /* 0x0000001c17167c11 */ /* 0x000fe2000f8010ff */
[----:B------:R-:W-:Y:S01]  /*0e10*/  REDG.E.ADD.F32.FTZ.RN.STRONG.GPU desc[UR24][R18.64], R35 ;  /* 0x00000023120079a6 */ /* 0x000fe2000c12f318 */
[----:B------:R-:W-:Y:S02]  /*0e20*/  LEA.HI.X R25, R25, UR31, R36, 0x2, P1 ;  /* 0x0000001f19197c11 */ /* 0x000fe400088f1424 */
[----:B------:R-:W-:Y:S01]  /*0e30*/  LEA.HI.X R23, R23, UR29, R37, 0x2, P0 ;  /* 0x0000001d17177c11 */ /* 0x000fe200080f1425 */
[----:B------:R0:W-:Y:S04]  /*0e40*/  REDG.E.ADD.F32.FTZ.RN.STRONG.GPU desc[UR24][R20.64], R35 ;  /* 0x00000023140079a6 */ /* 0x0001e8000c12f318 */
[----:B------:R-:W2:Y:S04]  /*0e50*/  LDG.E R22, desc[UR24][R22.64] ;  /* 0x0000001816167981 */ /* 0x000ea8000c1e1900 */
[----:B------:R1:W2:Y:S01]  /*0e60*/  LDG.E R25, desc[UR24][R24.64] ;  /* 0x0000001818197981 */ /* 0x0002a2000c1e1900 */
[----:B------:R-:W-:-:S02]  /*0e70*/  USHF.R.S32.HI UR15, URZ, 0x1f, UR39 ;  /* 0x0000001fff0f7899 */ /* 0x000fc40008011427 */
[----:B------:R-:W-:Y:S02]  /*0e80*/  IADD3 R30, P0, PT, R30, UR39, RZ ;  /* 0x000000271e1e7c10 */ /* 0x000fe4000ff1e0ff */
[----:B------:R-:W-:Y:S01]  /*0e90*/  IADD3 R33, P1, PT, R33, UR39, RZ ;  /* 0x0000002721217c10 */ /* 0x000fe2000ff3e0ff */
[----:B------:R-:W-:Y:S01]  /*0ea0*/  UIADD3 UR23, UPT, UPT, UR23, 0x4, URZ ;  /* 0x0000000417177890 */ /* 0x000fe2000fffe0ff */
[----:B------:R-:W-:Y:S02]  /*0eb0*/  IADD3.X R29, PT, PT, R29, UR15, RZ, P0, !PT ;  /* 0x0000000f1d1d7c10 */ /* 0x000fe400087fe4ff */
[----:B0-----:R-:W-:Y:S02]  /*0ec0*/  LEA R20, P0, R30, UR28, 0x2 ;  /* 0x0000001c1e147c11 */ /* 0x001fe4000f8010ff */
[----:B-1----:R-:W-:Y:S01]  /*0ed0*/  IADD3.X R24, PT, PT, R31, UR15, RZ, P1, !PT ;  /* 0x0000000f1f187c10 */ /* 0x002fe20008ffe4ff */
[----:B------:R-:W-:Y:S02]  /*0ee0*/  UISETP.NE.AND UP0, UPT, UR23, URZ, UPT ;  /* 0x000000ff1700728c */ /* 0x000fe4000bf05270 */
[----:B------:R-:W-:-:S02]  /*0ef0*/  UIADD3 UR6, UPT, UPT, UR6, 0x4, URZ ;  /* 0x0000000406067890 */ /* 0x000fc4000fffe0ff */
[----:B------:R-:W-:Y:S02]  /*0f00*/  ULEA UR37, UR33, UR37, 0x2 ;  /* 0x0000002521257291 */ /* 0x000fe4000f8e10ff */
[----:B------:R-:W-:Y:S02]  /*0f10*/  ULEA UR38, UR33, UR38, 0x2 ;  /* 0x0000002621267291 */ /* 0x000fe4000f8e10ff */
[----:B------:R-:W-:Y:S02]  /*0f20*/  ULEA UR40, UR33, UR40, 0x2 ;  /* 0x0000002821287291 */ /* 0x000fe4000f8e10ff */
[----:B------:R-:W-:Y:S01]  /*0f30*/  ULEA UR39, UR33, UR39, 0x2 ;  /* 0x0000002721277291 */ /* 0x000fe2000f8e10ff */
[----:B--2---:R-:W-:-:S04]  /*0f40*/  FADD R19, R22, R25 ;  /* 0x0000001916137221 */ /* 0x004fc80000000000 */
[----:B------:R-:W-:-:S04]  /*0f50*/  FADD R19, -R2, R19 ;  /* 0x0000001302137221 */ /* 0x000fc80000000100 */
[----:B------:R-:W-:-:S04]  /*0f60*/  FFMA.SAT R21, R19, R32, 0.5 ;  /* 0x3f00000013157423 */ /* 0x000fc80000002020 */
[----:B------:R-:W-:-:S04]  /*0f70*/  FFMA.RM R21, R21, R34, 12582913 ;  /* 0x4b40000115157423 */ /* 0x000fc80000004022 */
[----:B------:R-:W-:-:S04]  /*0f80*/  FADD R18, R21, -12583039 ;  /* 0xcb40007f15127421 */ /* 0x000fc80000000000 */
[----:B------:R-:W-:-:S04]  /*0f90*/  FFMA R18, R19, 1.4426950216293334961, -R18 ;  /* 0x3fb8aa3b13127823 */ /* 0x000fc80000000812 */
[----:B------:R-:W-:-:S06]  /*0fa0*/  FFMA R32, R19, 1.925963033500011079e-08, R18 ;  /* 0x32a5706013207823 */ /* 0x000fcc0000000012 */
[----:B------:R-:W0:Y:S01]  /*0fb0*/  MUFU.EX2 R32, R32 ;  /* 0x0000002000207308 */ /* 0x000e220000000800 */
[----:B------:R-:W-:Y:S01]  /*0fc0*/  IMAD.SHL.U32 R21, R21, 0x800000, RZ ;  /* 0x0080000015157824 */ /* 0x000fe200078e00ff */
[----:B------:R-:W-:-:S04]  /*0fd0*/  LEA R18, P1, R33, UR30, 0x2 ;  /* 0x0000001e21127c11 */ /* 0x000fc8000f8210ff */
[----:B------:R-:W-:Y:S01]  /*0fe0*/  LEA.HI.X R19, R33, UR31, R24, 0x2, P1 ;  /* 0x0000001f21137c11 */ /* 0x000fe200088f1418 */
[----:B0-----:R-:W-:Y:S01]  /*0ff0*/  FMUL R22, R21, R32 ;  /* 0x0000002015167220 */ /* 0x001fe20000400000 */
[----:B------:R-:W-:-:S03]  /*1000*/  LEA.HI.X R21, R30, UR29, R29, 0x2, P0 ;  /* 0x0000001d1e157c11 */ /* 0x000fc600080f141d */
[----:B------:R-:W-:Y:S01]  /*1010*/  FMUL R23, R3, R22 ;  /* 0x0000001603177220 */ /* 0x000fe20000400000 */
[----:B------:R-:W-:Y:S01]  /*1020*/  MOV R22, UR33 ;  /* 0x0000002100167c02 */ /* 0x000fe20008000f00 */
[----:B------:R-:W-:-:S03]  /*1030*/  IMAD.U32 R25, RZ, RZ, UR33 ;  /* 0x00000021ff197e24 */ /* 0x000fc6000f8e00ff */
[----:B------:R0:W-:Y:S01]  /*1040*/  REDG.E.ADD.F32.FTZ.RN.STRONG.GPU desc[UR24][R20.64], R23 ;  /* 0x00000017140079a6 */ /* 0x0001e2000c12f318 */
[----:B------:R-:W-:-:S03]  /*1050*/  IMAD.U32 R29, RZ, RZ, UR33 ;  /* 0x00000021ff1d7e24 */ /* 0x000fc6000f8e00ff */
[----:B------:R1:W-:Y:S01]  /*1060*/  REDG.E.ADD.F32.FTZ.RN.STRONG.GPU desc[UR24][R18.64], R23 ;  /* 0x00000017120079a6 */ /* 0x0003e2000c12f318 */
[----:B------:R-:W-:Y:S02]  /*1070*/  IMAD R17, R22, 0x4, R17 ;  /* 0x0000000416117824 */ /* 0x000fe400078e0211 */
[----:B------:R-:W-:Y:S02]  /*1080*/  IMAD R26, R25, 0x4, R26 ;  /* 0x00000004191a7824 */ /* 0x000fe400078e021a */
[----:B0-----:R-:W-:Y:S02]  /*1090*/  IMAD.U32 R20, RZ, RZ, UR7 ;  /* 0x00000007ff147e24 */ /* 0x001fe4000f8e00ff */
[----:B------:R-:W-:Y:S01]  /*10a0*/  IMAD.U32 R21, RZ, RZ, UR7 ;  /* 0x00000007ff157e24 */ /* 0x000fe2000f8e00ff */
[----:B-1----:R-:W-:Y:S01]  /*10b0*/  MOV R19, UR7 ;  /* 0x0000000700137c02 */ /* 0x002fe20008000f00 */
[----:B------:R-:W-:Y:S02]  /*10c0*/  IMAD.U32 R18, RZ, RZ, UR7 ;  /* 0x00000007ff127e24 */ /* 0x000fe4000f8e00ff */
[----:B------:R-:W-:-:S02]  /*10d0*/  IMAD R28, R29, 0x4, R28 ;  /* 0x000000041d1c7824 */ /* 0x000fc400078e021c */
[----:B------:R-:W-:Y:S02]  /*10e0*/  IMAD R27, R22, 0x4, R27 ;  /* 0x00000004161b7824 */ /* 0x000fe400078e021b */
[----:B------:R-:W-:Y:S02]  /*10f0*/  IMAD R13, R18, 0x4, R13 ;  /* 0x00000004120d7824 */ /* 0x000fe400078e020d */
[----:B------:R-:W-:Y:S02]  /*1100*/  IMAD R14, R19, 0x4, R14 ;  /* 0x00000004130e7824 */ /* 0x000fe400078e020e */
[----:B------:R-:W-:Y:S02]  /*1110*/  IMAD R15, R20, 0x4, R15 ;  /* 0x00000004140f7824 */ /* 0x000fe400078e020f */
[----:B------:R-:W-:Y:S01]  /*1120*/  IMAD R16, R21, 0x4, R16 ;  /* 0x0000000415107824 */ /* 0x000fe200078e0210 */
[----:B------:R-:W-:Y:S06]  /*1130*/  BRA.U UP0, `(.L_x_118) ;  /* 0xfffffff5008c7547 */ /* 0x000fec000b83ffff */
[----:B------:R-:W-:-:S12]  /*1140*/  UIADD3 UR15, UPT, UPT, UR6, 0x2, URZ ;  /* 0x00000002060f7890 */ /* 0x000fd8000fffe0ff */
.L_x_117:
[----:B------:R-:W-:-:S04]  /*1150*/  UIADD3 UR6, UPT, UPT, UR12, -UR4, URZ ;  /* 0x800000040c067290 */ /* 0x000fc8000fffe0ff */
[----:B------:R-:W-:-:S09]  /*1160*/  ULOP3.LUT UP0, URZ, UR6, 0x3, URZ, 0xc0, !UPT ;  /* 0x0000000306ff7892 */ /* 0x000fd2000f80c0ff */
[----:B------:R-:W-:Y:S05]  /*1170*/  BRA.U !UP0, `(.L_x_116) ;  /* 0x0000000908247547 */ /* 0x000fea000b800000 */
[----:B------:R-:W-:-:S05]  /*1180*/  IMAD.MOV R13, RZ, RZ, -R6 ;  /* 0x000000ffff0d7224 */ /* 0x000fca00078e0a06 */
[----:B------:R-:W-:-:S04]  /*1190*/  PRMT R13, R13, 0x7710, RZ ;  /* 0x000077100d0d7816 */ /* 0x000fc800000000ff */
[----:B------:R-:W-:-:S04]  /*11a0*/  IADD3 R13, PT, PT, R13, UR13, RZ ;  /* 0x0000000d0d0d7c10 */ /* 0x000fc8000fffe0ff */
[C---:B------:R-:W-:Y:S02]  /*11b0*/  LOP3.LUT R14, R13.reuse, 0x3, RZ, 0xc0, !PT ;  /* 0x000000030d0e7812 */ /* 0x040fe400078ec0ff */
[----:B------:R-:W-:Y:S02]  /*11c0*/  LOP3.LUT R13, R13, 0x1, RZ, 0xc0, !PT ;  /* 0x000000010d0d7812 */ /* 0x000fe400078ec0ff */
[----:B------:R-:W-:Y:S02]  /*11d0*/  ISETP.NE.AND P1, PT, R14, 0x1, PT ;  /* 0x000000010e00780c */ /* 0x000fe40003f25270 */
[----:B------:R-:W-:-:S11]  /*11e0*/  ISETP.NE.U32.AND P0, PT, R13, 0x1, PT ;  /* 0x000000010d00780c */ /* 0x000fd60003f05070 */
[----:B------:R-:W-:Y:S05]  /*11f0*/  @!P1 BRA `(.L_x_119) ;  /* 0x0000000400509947 */ /* 0x000fea0003800000 */
[----:B------:R-:W0:Y:S01]  /*1200*/  LDCU UR6, c[0x0][0x39c] ;  /* 0x00007380ff0677ac */ /* 0x000e220008000800 */
[----:B------:R-:W1:Y:S01]  /*1210*/  LDCU.64 UR20, c[0x0][0x388] ;  /* 0x00007100ff1477ac */ /* 0x000e620008000a00 */
[----:B------:R-:W2:Y:S01]  /*1220*/  LDCU.64 UR18, c[0x0][0x390] ;  /* 0x00007200ff1277ac */ /* 0x000ea20008000a00 */
[----:B------:R-:W-:Y:S02]  /*1230*/  UIMAD UR16, UR33, UR15, URZ ;  /* 0x0000000f211072a4 */ /* 0x000fe4000f8e02ff */
[----:B0-----:R-:W-:-:S04]  /*1240*/  UIMAD UR6, UR5, UR6, UR15 ;  /* 0x00000006050672a4 */ /* 0x001fc8000f8e020f */
[----:B------:R-:W-:Y:S02]  /*1250*/  VIADD R17, R10, UR16 ;  /* 0x000000100a117c36 */ /* 0x000fe40008000000 */
[----:B------:R-:W-:-:S04]  /*1260*/  IMAD.U32 R13, RZ, RZ, UR6 ;  /* 0x00000006ff0d7e24 */ /* 0x000fc8000f8e00ff */
[----:B------:R-:W-:Y:S01]  /*1270*/  IMAD R16, R13, UR7, R0 ;  /* 0x000000070d107c24 */ /* 0x000fe2000f8e0200 */
[----:B------:R-:W-:-:S04]  /*1280*/  IADD3 R13, P2, PT, R17, UR11, RZ ;  /* 0x0000000b110d7c10 */ /* 0x000fc8000ff5e0ff */
[C---:B------:R-:W-:Y:S02]  /*1290*/  IADD3 R15, P1, PT, R16.reuse, UR8, RZ ;  /* 0x00000008100f7c10 */ /* 0x040fe4000ff3e0ff */
[----:B------:R-:W-:Y:S02]  /*12a0*/  LEA.HI.X.SX32 R20, R17, UR35, 0x1, P2 ;  /* 0x0000002311147c11 */ /* 0x000fe400090f0eff */
[----:B-1----:R-:W-:Y:S02]  /*12b0*/  LEA R18, P2, R13, UR20, 0x2 ;  /* 0x000000140d127c11 */ /* 0x002fe4000f8410ff */
[----:B------:R-:W-:Y:S02]  /*12c0*/  LEA.HI.X.SX32 R22, R16, UR34, 0x1, P1 ;  /* 0x0000002210167c11 */ /* 0x000fe400088f0eff */
[----:B--2---:R-:W-:Y:S02]  /*12d0*/  LEA R14, P1, R15, UR18, 0x2 ;  /* 0x000000120f0e7c11 */ /* 0x004fe4000f8210ff */
[----:B------:R-:W-:-:S02]  /*12e0*/  LEA.HI.X R19, R13, UR21, R20, 0x2, P2 ;  /* 0x000000150d137c11 */ /* 0x000fc400090f1414 */
[----:B------:R-:W-:-:S04]  /*12f0*/  LEA.HI.X R15, R15, UR19, R22, 0x2, P1 ;  /* 0x000000130f0f7c11 */ /* 0x000fc800088f1416 */
[----:B------:R-:W2:Y:S04]  /*1300*/  LDG.E R19, desc[UR24][R18.64] ;  /* 0x0000001812137981 */ /* 0x000ea8000c1e1900 */
[----:B------:R-:W2:Y:S01]  /*1310*/  LDG.E R14, desc[UR24][R14.64] ;  /* 0x000000180e0e7981 */ /* 0x000ea2000c1e1900 */
[----:B------:R-:W-:Y:S01]  /*1320*/  IMAD.MOV.U32 R13, RZ, RZ, 0x3bbb989d ;  /* 0x3bbb989dff0d7424 */ /* 0x000fe200078e00ff */
[----:B------:R-:W-:Y:S01]  /*1330*/  USHF.R.S32.HI UR6, URZ, 0x1f, UR16 ;  /* 0x0000001fff067899 */ /* 0x000fe20008011410 */
[----:B------:R-:W-:Y:S02]  /*1340*/  IMAD.MOV.U32 R22, RZ, RZ, 0x437c0000 ;  /* 0x437c0000ff167424 */ /* 0x000fe400078e00ff */
[----:B------:R-:W-:Y:S02]  /*1350*/  IMAD.U32 R27, RZ, RZ, UR11 ;  /* 0x0000000bff1b7e24 */ /* 0x000fe4000f8e00ff */
[----:B------:R-:W-:-:S02]  /*1360*/  IMAD.U32 R30, RZ, RZ, UR35 ;  /* 0x00000023ff1e7e24 */ /* 0x000fc4000f8e00ff */
[----:B--2---:R-:W-:Y:S01]  /*1370*/  FADD R21, R14, R19 ;  /* 0x000000130e157221 */ /* 0x004fe20000000000 */
[----:B------:R-:W-:-:S03]  /*1380*/  IMAD.U32 R19, RZ, RZ, UR34 ;  /* 0x00000022ff137e24 */ /* 0x000fc6000f8e00ff */
[----:B-----5:R-:W-:-:S04]  /*1390*/  FADD R20, -R2, R21 ;  /* 0x0000001502147221 */ /* 0x020fc80000000100 */
[----:B------:R-:W-:-:S04]  /*13a0*/  FFMA.SAT R21, R20, R13, 0.5 ;  /* 0x3f00000014157423 */ /* 0x000fc8000000200d */
[----:B------:R-:W-:-:S04]  /*13b0*/  FFMA.RM R21, R21, R22, 12582913 ;  /* 0x4b40000115157423 */ /* 0x000fc80000004016 */
[C---:B------:R-:W-:Y:S01]  /*13c0*/  FADD R23, R21.reuse, -12583039 ;  /* 0xcb40007f15177421 */ /* 0x040fe20000000000 */
[----:B------:R-:W-:-:S03]  /*13d0*/  SHF.L.U32 R21, R21, 0x17, RZ ;  /* 0x0000001715157819 */ /* 0x000fc600000006ff */
[----:B------:R-:W-:-:S04]  /*13e0*/  FFMA R23, R20, 1.4426950216293334961, -R23 ;  /* 0x3fb8aa3b14177823 */ /* 0x000fc80000000817 */
[----:B------:R-:W-:Y:S01]  /*13f0*/  FFMA R23, R20, 1.925963033500011079e-08, R23 ;  /* 0x32a5706014177823 */ /* 0x000fe20000000017 */
[----:B------:R-:W-:-:S03]  /*1400*/  IMAD.U32 R20, RZ, RZ, UR8 ;  /* 0x00000008ff147e24 */ /* 0x000fc6000f8e00ff */
[----:B------:R-:W0:Y:S02]  /*1410*/  MUFU.EX2 R18, R23 ;  /* 0x0000001700127308 */ /* 0x000e240000000800 */
[----:B------:R-:W-:-:S04]  /*1420*/  IADD3 R15, P1, P2, R20, UR16, R9 ;  /* 0x00000010140f7c10 */ /* 0x000fc8000fa3e009 */
[----:B------:R-:W-:Y:S01]  /*1430*/  IADD3.X R20, PT, PT, R19, UR6, R12, P1, P2 ;  /* 0x0000000613147c10 */ /* 0x000fe20008fe440c */
[----:B------:R-:W-:Y:S01]  /*1440*/  VIADD R19, R17, UR33 ;  /* 0x0000002111137c36 */ /* 0x000fe20008000000 */
[----:B------:R-:W-:Y:S01]  /*1450*/  LEA R14, P1, R15, UR18, 0x2 ;  /* 0x000000120f0e7c11 */ /* 0x000fe2000f8210ff */
[----:B------:R-:W-:Y:S01]  /*1460*/  VIADD R17, R16, UR7 ;  /* 0x0000000710117c36 */ /* 0x000fe20008000000 */
[----:B------:R-:W-:Y:S02]  /*1470*/  IADD3 R27, P2, P3, R27, UR16, R8 ;  /* 0x000000101b1b7c10 */ /* 0x000fe4000fb5e008 */
[----:B------:R-:W-:Y:S02]  /*1480*/  LEA.HI.X R15, R15, UR19, R20, 0x2, P1 ;  /* 0x000000130f0f7c11 */ /* 0x000fe400088f1414 */
[----:B------:R-:W-:Y:S02]  /*1490*/  IADD3.X R30, PT, PT, R30, UR6, R11, P2, P3 ;  /* 0x000000061e1e7c10 */ /* 0x000fe400097e640b */
[----:B------:R-:W-:Y:S01]  /*14a0*/  IADD3 R25, P3, PT, R17, UR8, RZ ;  /* 0x0000000811197c10 */ /* 0x000fe2000ff7e0ff */
[----:B0-----:R-:W-:Y:S01]  /*14b0*/  FMUL R24, R21, R18 ;  /* 0x0000001215187220 */ /* 0x001fe20000400000 */
[----:B------:R-:W-:-:S02]  /*14c0*/  IADD3 R21, P1, PT, R19, UR11, RZ ;  /* 0x0000000b13157c10 */ /* 0x000fc4000ff3e0ff */
[----:B------:R-:W-:Y:S01]  /*14d0*/  LEA R16, P2, R27, UR20, 0x2 ;  /* 0x000000141b107c11 */ /* 0x000fe2000f8410ff */
[----:B------:R-:W-:Y:S01]  /*14e0*/  FMUL R23, R3, R24 ;  /* 0x0000001803177220 */ /* 0x000fe20000400000 */
[----:B------:R-:W-:Y:S02]  /*14f0*/  LEA.HI.X.SX32 R26, R19, UR35, 0x1, P1 ;  /* 0x00000023131a7c11 */ /* 0x000fe400088f0eff */
[----:B------:R-:W-:Y:S02]  /*1500*/  LEA R18, P4, R21, UR20, 0x2 ;  /* 0x0000001415127c11 */ /* 0x000fe4000f8810ff */
[----:B------:R-:W-:Y:S01]  /*1510*/  LEA.HI.X.SX32 R28, R17, UR34, 0x1, P3 ;  /* 0x00000022111c7c11 */ /* 0x000fe200098f0eff */
[----:B------:R-:W-:Y:S01]  /*1520*/  REDG.E.ADD.F32.FTZ.RN.STRONG.GPU desc[UR24][R14.64], R23 ;  /* 0x000000170e0079a6 */ /* 0x000fe2000c12f318 */
[----:B------:R-:W-:Y:S02]  /*1530*/  LEA R20, P1, R25, UR18, 0x2 ;  /* 0x0000001219147c11 */ /* 0x000fe4000f8210ff */
[----:B------:R-:W-:-:S02]  /*1540*/  LEA.HI.X R17, R27, UR21, R30, 0x2, P2 ;  /* 0x000000151b117c11 */ /* 0x000fc400090f141e */
[----:B------:R-:W-:Y:S02]  /*1550*/  LEA.HI.X R19, R21, UR21, R26, 0x2, P4 ;  /* 0x0000001515137c11 */ /* 0x000fe4000a0f141a */
[----:B------:R-:W-:Y:S01]  /*1560*/  LEA.HI.X R21, R25, UR19, R28, 0x2, P1 ;  /* 0x0000001319157c11 */ /* 0x000fe200088f141c */
[----:B------:R0:W-:Y:S04]  /*1570*/  REDG.E.ADD.F32.FTZ.RN.STRONG.GPU desc[UR24][R16.64], R23 ;  /* 0x00000017100079a6 */ /* 0x0001e8000c12f318 */
[----:B------:R-:W2:Y:S04]  /*1580*/  LDG.E R20, desc[UR24][R20.64] ;  /* 0x0000001814147981 */ /* 0x000ea8000c1e1900 */
[----:B------:R1:W2:Y:S01]  /*1590*/  LDG.E R19, desc[UR24][R18.64] ;  /* 0x0000001812137981 */ /* 0x0002a2000c1e1900 */
[----:B------:R-:W-:-:S04]  /*15a0*/  UIADD3 UR6, UPT, UPT, UR33, UR16, URZ ;  /* 0x0000001021067290 */ /* 0x000fc8000fffe0ff */
[----:B------:R-:W-:Y:S02]  /*15b0*/  USHF.R.S32.HI UR16, URZ, 0x1f, UR6 ;  /* 0x0000001fff107899 */ /* 0x000fe40008011406 */
[----:B0-----:R-:W-:-:S04]  /*15c0*/  IMAD.U32 R17, RZ, RZ, UR6 ;  /* 0x00000006ff117e24 */ /* 0x001fc8000f8e00ff */
[----:B-1----:R-:W-:Y:S01]  /*15d0*/  IMAD.U32 R18, RZ, RZ, UR16 ;  /* 0x00000010ff127e24 */ /* 0x002fe2000f8e00ff */
[--C-:B------:R-:W-:Y:S02]  /*15e0*/  IADD3 R15, P1, P2, R9, UR8, R17.reuse ;  /* 0x00000008090f7c10 */ /* 0x100fe4000fa3e011 */
[----:B------:R-:W-:Y:S01]  /*15f0*/  IADD3 R17, P3, P4, R8, UR11, R17 ;  /* 0x0000000b08117c10 */ /* 0x000fe2000fc7e011 */
[----:B--2---:R-:W-:-:S04]  /*1600*/  FADD R25, R20, R19 ;  /* 0x0000001314197221 */ /* 0x004fc80000000000 */
[----:B------:R-:W-:-:S04]  /*1610*/  FADD R24, -R2, R25 ;  /* 0x0000001902187221 */ /* 0x000fc80000000100 */
[----:B------:R-:W-:-:S04]  /*1620*/  FFMA.SAT R13, R24, R13, 0.5 ;  /* 0x3f000000180d7423 */ /* 0x000fc8000000200d */
[----:B------:R-:W-:-:S04]  /*1630*/  FFMA.RM R13, R13, R22, 12582913 ;  /* 0x4b4000010d0d7423 */ /* 0x000fc80000004016 */
[----:B------:R-:W-:-:S04]  /*1640*/  FADD R25, R13, -12583039 ;  /* 0xcb40007f0d197421 */ /* 0x000fc80000000000 */
[----:B------:R-:W-:-:S04]  /*1650*/  FFMA R25, R24, 1.4426950216293334961, -R25 ;  /* 0x3fb8aa3b18197823 */ /* 0x000fc80000000819 */
[----:B------:R-:W-:-:S04]  /*1660*/  FFMA R25, R24, 1.925963033500011079e-08, R25 ;  /* 0x32a5706018197823 */ /* 0x000fc80000000019 */
[----:B------:R-:W0:Y:S01]  /*1670*/  MUFU.EX2 R22, R25 ;  /* 0x0000001900167308 */ /* 0x000e220000000800 */
[----:B------:R-:W-:Y:S01]  /*1680*/  IMAD.SHL.U32 R13, R13, 0x800000, RZ ;  /* 0x008000000d0d7824 */ /* 0x000fe200078e00ff */
[--C-:B------:R-:W-:Y:S02]  /*1690*/  IADD3.X R20, PT, PT, R12, UR34, R18.reuse, P1, P2 ;  /* 0x000000220c147c10 */ /* 0x100fe40008fe4412 */
[----:B------:R-:W-:Y:S02]  /*16a0*/  LEA R14, P1, R15, UR18, 0x2 ;  /* 0x000000120f0e7c11 */ /* 0x000fe4000f8210ff */
[----:B------:R-:W-:Y:S02]  /*16b0*/  IADD3.X R18, PT, PT, R11, UR35, R18, P3, P4 ;  /* 0x000000230b127c10 */ /* 0x000fe40009fe8412 */
[----:B------:R-:W-:Y:S02]  /*16c0*/  LEA R16, P2, R17, UR20, 0x2 ;  /* 0x0000001411107c11 */ /* 0x000fe4000f8410ff */
[----:B------:R-:W-:-:S02]  /*16d0*/  LEA.HI.X R15, R15, UR19, R20, 0x2, P1 ;  /* 0x000000130f0f7c11 */ /* 0x000fc400088f1414 */
[----:B------:R-:W-:Y:S01]  /*16e0*/  LEA.HI.X R17, R17, UR21, R18, 0x2, P2 ;  /* 0x0000001511117c11 */ /* 0x000fe200090f1412 */
[----:B0-----:R-:W-:-:S04]  /*16f0*/  FMUL R22, R13, R22 ;  /* 0x000000160d167220 */ /* 0x001fc80000400000 */
[----:B------:R-:W-:-:S05]  /*1700*/  FMUL R13, R3, R22 ;  /* 0x00000016030d7220 */ /* 0x000fca0000400000 */
[----:B------:R0:W-:Y:S04]  /*1710*/  REDG.E.ADD.F32.FTZ.RN.STRONG.GPU desc[UR24][R14.64], R13 ;  /* 0x0000000d0e0079a6 */ /* 0x0001e8000c12f318 */
[----:B------:R0:W-:Y:S01]  /*1720*/  REDG.E.ADD.F32.FTZ.RN.STRONG.GPU desc[UR24][R16.64], R13 ;  /* 0x0000000d100079a6 */ /* 0x0001e2000c12f318 */
[----:B------:R-:W-:-:S12]  /*1730*/  UIADD3 UR15, UPT, UPT, UR15, 0x2, URZ ;  /* 0x000000020f0f7890 */ /* 0x000fd8000fffe0ff */
.L_x_119:
[----:B------:R-:W-:Y:S05]  /*1740*/  @P0 BRA `(.L_x_116) ;  /* 0x0000000000b00947 */ /* 0x000fea0003800000 */
[----:B------:R-:W1:Y:S01]  /*1750*/  LDCU UR6, c[0x0][0x39c] ;  /* 0x00007380ff0677ac */ /* 0x000e620008000800 */
[----:B------:R-:W2:Y:S01]  /*1760*/  LDCU.64 UR18, c[0x0][0x388] ;  /* 0x00007100ff1277ac */ /* 0x000ea20008000a00 */
[----:B------:R-:W3:Y:S01]  /*1770*/  LDCU.64 UR16, c[0x0][0x390] ;  /* 0x00007200ff1077ac */ /* 0x000ee20008000a00 */
[----:B-1----:R-:W-:Y:S02]  /*1780*/  UIMAD UR6, UR5, UR6, UR15 ;  /* 0x00000006050672a4 */ /* 0x002fe4000f8e020f */
[----:B------:R-:W-:-:S04]  /*1790*/  UIMAD UR15, UR33, UR15, URZ ;  /* 0x0000000f210f72a4 */ /* 0x000fc8000f8e02ff */
[----:B0-----:R-:W-:Y:S02]  /*17a0*/  IMAD.U32 R15, RZ, RZ, UR6 ;  /* 0x00000006ff0f7e24 */ /* 0x001fe4000f8e00ff */
[----:B------:R-:W-:Y:S02]  /*17b0*/  IADD3 R13, PT, PT, R10, UR15, RZ ;  /* 0x0000000f0a0d7c10 */ /* 0x000fe4000fffe0ff */
[----:B------:R-:W-:Y:S02]  /*17c0*/  IMAD R10, R15, UR7, R0 ;  /* 0x000000070f0a7c24 */ /* 0x000fe4000f8e0200 */
[----:B------:R-:W-:-:S03]  /*17d0*/  IADD3 R15, P1, PT, R13, UR11, RZ ;  /* 0x0000000b0d0f7c10 */ /* 0x000fc6000ff3e0ff */
[C---:B------:R-:W-:Y:S02]  /*17e0*/  IADD3 R19, P0, PT, R10.reuse, UR8, RZ ;  /* 0x000000080a137c10 */ /* 0x040fe4000ff1e0ff */
[----:B------:R-:W-:Y:S02]  /*17f0*/  LEA.HI.X.SX32 R18, R13, UR35, 0x1, P1 ;  /* 0x000000230d127c11 */ /* 0x000fe400088f0eff */
[----:B--2---:R-:W-:Y:S02]  /*1800*/  LEA R16, P1, R15, UR18, 0x2 ;  /* 0x000000120f107c11 */ /* 0x004fe4000f8210ff */
[----:B------:R-:W-:Y:S02]  /*1810*/  LEA.HI.X.SX32 R10, R10, UR34, 0x1, P0 ;  /* 0x000000220a0a7c11 */ /* 0x000fe400080f0eff */
[----:B---3--:R-:W-:Y:S02]  /*1820*/  LEA R14, P0, R19, UR16, 0x2 ;  /* 0x00000010130e7c11 */ /* 0x008fe4000f8010ff */
[----:B------:R-:W-:-:S02]  /*1830*/  LEA.HI.X R17, R15, UR19, R18, 0x2, P1 ;  /* 0x000000130f117c11 */ /* 0x000fc400088f1412 */
[----:B------:R-:W-:-:S04]  /*1840*/  LEA.HI.X R15, R19, UR17, R10, 0x2, P0 ;  /* 0x00000011130f7c11 */ /* 0x000fc800080f140a */
[----:B------:R0:W2:Y:S04]  /*1850*/  LDG.E R17, desc[UR24][R16.64] ;  /* 0x0000001810117981 */ /* 0x0000a8000c1e1900 */
[----:B------:R-:W2:Y:S01]  /*1860*/  LDG.E R14, desc[UR24][R14.64] ;  /* 0x000000180e0e7981 */ /* 0x000ea2000c1e1900 */
[----:B------:R-:W-:Y:S01]  /*1870*/  IMAD.MOV.U32 R10, RZ, RZ, 0x3bbb989d ;  /* 0x3bbb989dff0a7424 */ /* 0x000fe200078e00ff */
[----:B------:R-:W-:Y:S01]  /*1880*/  USHF.R.S32.HI UR6, URZ, 0x1f, UR15 ;  /* 0x0000001fff067899 */ /* 0x000fe2000801140f */
[----:B------:R-:W-:-:S05]  /*1890*/  IMAD.MOV.U32 R19, RZ, RZ, 0x437c0000 ;  /* 0x437c0000ff137424 */ /* 0x000fca00078e00ff */
[----:B0-----:R-:W-:Y:S02]  /*18a0*/  IMAD.U32 R16, RZ, RZ, UR6 ;  /* 0x00000006ff107e24 */ /* 0x001fe4000f8e00ff */
[----:B--2---:R-:W-:-:S04]  /*18b0*/  FADD R13, R14, R17 ;  /* 0x000000110e0d7221 */ /* 0x004fc80000000000 */
[----:B-----5:R-:W-:-:S04]  /*18c0*/  FADD R13, -R2, R13 ;  /* 0x0000000d020d7221 */ /* 0x020fc80000000100 */
[----:B------:R-:W-:-:S04]  /*18d0*/  FFMA.SAT R10, R13, R10, 0.5 ;  /* 0x3f0000000d0a7423 */ /* 0x000fc8000000200a */
[----:B------:R-:W-:-:S04]  /*18e0*/  FFMA.RM R10, R10, R19, 12582913 ;  /* 0x4b4000010a0a7423 */ /* 0x000fc80000004013 */
[----:B------:R-:W-:-:S04]  /*18f0*/  FADD R18, R10, -12583039 ;  /* 0xcb40007f0a127421 */ /* 0x000fc80000000000 */
[----:B------:R-:W-:-:S04]  /*1900*/  FFMA R18, R13, 1.4426950216293334961, -R18 ;  /* 0x3fb8aa3b0d127823 */ /* 0x000fc80000000812 */
[----:B------:R-:W-:Y:S01]  /*1910*/  FFMA R18, R13, 1.925963033500011079e-08, R18 ;  /* 0x32a570600d127823 */ /* 0x000fe20000000012 */
[----:B------:R-:W-:-:S05]  /*1920*/  IMAD.U32 R13, RZ, RZ, UR15 ;  /* 0x0000000fff0d7e24 */ /* 0x000fca000f8e00ff */
[----:B------:R-:W0:Y:S01]  /*1930*/  MUFU.EX2 R18, R18 ;  /* 0x0000001200127308 */ /* 0x000e220000000800 */
[--C-:B------:R-:W-:Y:S01]  /*1940*/  IADD3 R14, P0, P1, R9, UR8, R13.reuse ;  /* 0x00000008090e7c10 */ /* 0x100fe2000f91e00d */
[----:B------:R-:W-:Y:S01]  /*1950*/  IMAD.SHL.U32 R9, R10, 0x800000, RZ ;  /* 0x008000000a097824 */ /* 0x000fe200078e00ff */
[----:B------:R-:W-:Y:S02]  /*1960*/  IADD3 R13, P2, P3, R8, UR11, R13 ;  /* 0x0000000b080d7c10 */ /* 0x000fe4000fb5e00d */
[--C-:B------:R-:W-:Y:S02]  /*1970*/  IADD3.X R15, PT, PT, R12, UR34, R16.reuse, P0, P1 ;  /* 0x000000220c0f7c10 */ /* 0x100fe400087e2410 */
[----:B------:R-:W-:Y:S02]  /*1980*/  IADD3.X R12, PT, PT, R11, UR35, R16, P2, P3 ;  /* 0x000000230b0c7c10 */ /* 0x000fe400097e6410 */
[----:B------:R-:W-:Y:S02]  /*1990*/  LEA R10, P1, R13, UR18, 0x2 ;  /* 0x000000120d0a7c11 */ /* 0x000fe4000f8210ff */
[----:B------:R-:W-:-:S02]  /*19a0*/  LEA R8, P0, R14, UR16, 0x2 ;  /* 0x000000100e087c11 */ /* 0x000fc4000f8010ff */
[----:B------:R-:W-:Y:S01]  /*19b0*/  LEA.HI.X R11, R13, UR19, R12, 0x2, P1 ;  /* 0x000000130d0b7c11 */ /* 0x000fe200088f140c */
[----:B0-----:R-:W-:Y:S01]  /*19c0*/  FMUL R18, R9, R18 ;  /* 0x0000001209127220 */ /* 0x001fe20000400000 */
[----:B------:R-:W-:-:S03]  /*19d0*/  LEA.HI.X R9, R14, UR17, R15, 0x2, P0 ;  /* 0x000000110e097c11 */ /* 0x000fc600080f140f */
[----:B------:R-:W-:-:S05]  /*19e0*/  FMUL R13, R3, R18 ;  /* 0x00000012030d7220 */ /* 0x000fca0000400000 */
[----:B------:R1:W-:Y:S04]  /*19f0*/  REDG.E.ADD.F32.FTZ.RN.STRONG.GPU desc[UR24][R8.64], R13 ;  /* 0x0000000d080079a6 */ /* 0x0003e8000c12f318 */
[----:B------:R1:W-:Y:S02]  /*1a00*/  REDG.E.ADD.F32.FTZ.RN.STRONG.GPU desc[UR24][R10.64], R13 ;  /* 0x0000000d0a0079a6 */ /* 0x0003e4000c12f318 */
.L_x_116:
[----:B------:R-:W-:-:S04]  /*1a10*/  UIADD3 UR6, UPT, UPT, UR5, 0x1, URZ ;  /* 0x0000000105067890 */ /* 0x000fc8000fffe0ff */
[----:B------:R-:W-:-:S06]  /*1a20*/  UISETP.NE.AND UP0, UPT, UR6, UR32, UPT ;  /* 0x000000200600728c */ /* 0x000fcc000bf05270 */
[----:B------:R-:W-:-:S13]  /*1a30*/  PLOP3.LUT P0, PT, PT, PT, UP0, 0x80, 0x8 ;  /* 0x000000000008781c */ /* 0x000fda0003f0f008 */
[----:B------:R-:W-:Y:S05]  /*1a40*/  @!P0 EXIT ;  /* 0x000000000000894d */ /* 0x000fea0003800000 */
[----:B------:R-:W-:Y:S01]  /*1a50*/  VIADD R6, R6, 0x1 ;  /* 0x0000000106067836 */ /* 0x000fe20000000000 */
[----:B------:R-:W-:Y:S01]  /*1a60*/  UIADD3 UR4, UPT, UPT, UR4, 0x1, URZ ;  /* 0x0000000104047890 */ /* 0x000fe2000fffe0ff */
[----:B------:R-:W-:Y:S11]  /*1a70*/  BRA `(.L_x_120) ;  /* 0xffffffe800447947 */ /* 0x000ff6000383ffff */
.L_x_121:
        /* <DEDUP_REMOVED lines=16> */
.L_x_182:


//--------------------- .text._Z20kernel_forward_closePfS_S_iiii --------------------------
	.section	.text._Z20kernel_forward_closePfS_S_iiii,"ax",@progbits
	.align	128
        .global         _Z20kernel_forward_closePfS_S_iiii
        .type           _Z20kernel_forward_closePfS_S_iiii,@function
        .size           _Z20kernel_forward_closePfS_S_iiii,(.L_x_183 - _Z20kernel_forward_closePfS_S_iiii)
        .other          _Z20kernel_forward_closePfS_S_iiii,@"STO_CUDA_ENTRY STV_DEFAULT"
_Z20kernel_forward_closePfS_S_iiii:
.text._Z20kernel_forward_closePfS_S_iiii:
        /* <DEDUP_REMOVED lines=8> */
[----:B------:R-:W1:Y:S01]  /*0080*/  S2R R2, SR_TID.X ;  /* 0x0000000000027919 */ /* 0x000e620000002100 */
[----:B------:R-:W2:Y:S01]  /*0090*/  LDCU UR7, c[0x0][0x3a4] ;  /* 0x00007480ff0777ac */ /* 0x000ea20008000800 */
[----:B------:R-:W-:Y:S01]  /*00a0*/  IMAD R4, R4, R4, RZ ;  /* 0x0000000404047224 */ /* 0x000fe200078e02ff */
[----:B------:R-:W-:Y:S01]  /*00b0*/  MOV R0, 0xff800000 ;  /* 0xff80000000007802 */ /* 0x000fe20000000f00 */
[----:B------:R-:W-:Y:S02]  /*00c0*/  UIADD3 UR5, UPT, UPT, UR8, 0x1, URZ ;  /* 0x0000000108057890 */ /* 0x000fe4000fffe0ff */
[----:B------:R-:W-:Y:S01]  /*00d0*/  UIADD3 UR12, UPT, UPT, UR4, -0x1, URZ ;  /* 0xffffffff040c7890 */ /* 0x000fe2000fffe0ff */
[----:B------:R-:W3:Y:S03]  /*00e0*/  LDCU.64 UR14, c[0x0][0x358] ;  /* 0x00006b00ff0e77ac */ /* 0x000ee60008000a00 */
[----:B------:R-:W-:Y:S01]  /*00f0*/  UISETP.GE.AND UP0, UPT, UR5, UR12, UPT ;  /* 0x0000000c0500728c */ /* 0x000fe2000bf06270 */
[----:B0-----:R-:W-:-:S04]  /*0100*/  IMAD R3, R4, UR6, RZ ;  /* 0x0000000604037c24 */ /* 0x001fc8000f8e02ff */
[----:B--2---:R-:W-:-:S04]  /*0110*/  IMAD R3, R3, UR7, RZ ;  /* 0x0000000703037c24 */ /* 0x004fc8000f8e02ff */
[----:B---3--:R-:W-:Y:S05]  /*0120*/  BRA.U UP0, `(.L_x_122) ;  /* 0x0000000500fc7547 */ /* 0x008fea000b800000 */
[----:B------:R-:W-:Y:S01]  /*0130*/  IMAD R5, R4, R3, RZ ;  /* 0x0000000304057224 */ /* 0x000fe200078e02ff */
[----:B------:R-:W-:Y:S01]  /*0140*/  MOV R0, 0xff800000 ;  /* 0xff80000000007802 */ /* 0x000fe20000000f00 */
[----:B------:R-:W-:-:S06]  /*0150*/  UMOV UR6, UR8 ;  /* 0x0000000800067c82 */ /* 0x000fcc0008000000 */
.L_x_128:
[----:B------:R-:W-:Y:S02]  /*0160*/  UIADD3 UR10, UPT, UPT, UR6, 0x2, URZ ;  /* 0x00000002060a7890 */ /* 0x000fe4000fffe0ff */
[----:B------:R-:W-:Y:S01]  /*0170*/  UMOV UR9, UR6 ;  /* 0x0000000600097c82 */ /* 0x000fe20008000000 */
[----:B------:R-:W-:Y:S01]  /*0180*/  UMOV UR6, UR5 ;  /* 0x0000000500067c82 */ /* 0x000fe20008000000 */
[----:B------:R-:W-:-:S09]  /*0190*/  UISETP.GE.AND UP0, UPT, UR10, UR4, UPT ;  /* 0x000000040a00728c */ /* 0x000fd2000bf06270 */
[----:B------:R-:W-:Y:S05]  /*01a0*/  BRA.U UP0, `(.L_x_123) ;  /* 0x0000000500d07547 */ /* 0x000fea000b800000 */
[----:B------:R-:W0:Y:S01]  /*01b0*/  LDCU UR11, c[0x0][0x39c] ;  /* 0x00007380ff0b77ac */ /* 0x000e220008000800 */
[----:B------:R-:W1:Y:S01]  /*01c0*/  LDC R9, c[0x0][0x3a4] ;  /* 0x0000e900ff097b82 */ /* 0x000e620000000800 */
[----:B------:R-:W2:Y:S01]  /*01d0*/  LDCU UR13, c[0x0][0x3a4] ;  /* 0x00007480ff0d77ac */ /* 0x000ea20008000800 */
[----:B------:R-:W3:Y:S06]  /*01e0*/  LDCU.64 UR16, c[0x0][0x390] ;  /* 0x00007200ff1077ac */ /* 0x000eec0008000a00 */
[----:B------:R-:W4:Y:S01]  /*01f0*/  LDC R7, c[0x0][0x39c] ;  /* 0x0000e700ff077b82 */ /* 0x000f220000000800 */
[----:B------:R-:W1:Y:S01]  /*0200*/  LDCU.64 UR18, c[0x0][0x388] ;  /* 0x00007100ff1277ac */ /* 0x000e620008000a00 */
[----:B------:R-:W-:-:S02]  /*0210*/  UIADD3 UR9, UPT, UPT, -UR4, UR9, URZ ;  /* 0x0000000904097290 */ /* 0x000fc4000fffe1ff */
[----:B0-----:R-:W-:-:S04]  /*0220*/  UIMAD UR5, UR8, UR11, UR6 ;  /* 0x0000000b080572a4 */ /* 0x001fc8000f8e0206 */
[----:B------:R-:W-:Y:S02]  /*0230*/  UIMAD UR7, UR5, UR11, UR10 ;  /* 0x0000000b050772a4 */ /* 0x000fe4000f8e020a */
[----:B------:R-:W-:Y:S02]  /*0240*/  UIMAD UR5, UR6, UR11, UR10 ;  /* 0x0000000b060572a4 */ /* 0x000fe4000f8e020a */
[----:B------:R-:W-:-:S04]  /*0250*/  UIMAD UR7, UR7, UR11, UR4 ;  /* 0x0000000b070772a4 */ /* 0x000fc8000f8e0204 */
[C-C-:B-1----:R-:W-:Y:S02]  /*0260*/  IMAD R6, R9.reuse, UR5, R2.reuse ;  /* 0x0000000509067c24 */ /* 0x142fe4000f8e0202 */
[----:B--23--:R-:W-:-:S07]  /*0270*/  IMAD R4, R9, UR7, R2 ;  /* 0x0000000709047c24 */ /* 0x00cfce000f8e0202 */
.L_x_127:
[----:B------:R-:W-:Y:S02]  /*0280*/  SHF.R.S32.HI R8, RZ, 0x1f, R6 ;  /* 0x0000001fff087819 */ /* 0x000fe40000011406 */
[----:B------:R-:W-:Y:S02]  /*0290*/  IADD3 R11, P0, PT, R3, R6, RZ ;  /* 0x00000006030b7210 */ /* 0x000fe40007f1e0ff */
[----:B------:R-:W-:Y:S02]  /*02a0*/  SHF.R.S32.HI R10, RZ, 0x1f, R4 ;  /* 0x0000001fff0a7819 */ /* 0x000fe40000011404 */
[----:B------:R-:W-:Y:S02]  /*02b0*/  IADD3 R9, P1, PT, R5, R4, RZ ;  /* 0x0000000405097210 */ /* 0x000fe40007f3e0ff */
[----:B------:R-:W-:Y:S02]  /*02c0*/  LEA.HI.X.SX32 R14, R3, R8, 0x1, P0 ;  /* 0x00000008030e7211 */ /* 0x000fe400000f0eff */
[----:B------:R-:W-:-:S02]  /*02d0*/  LEA.HI.X.SX32 R8, R5, R10, 0x1, P1 ;  /* 0x0000000a05087211 */ /* 0x000fc400008f0eff */
[----:B------:R-:W-:Y:S02]  /*02e0*/  LEA R10, P0, R11, UR16, 0x2 ;  /* 0x000000100b0a7c11 */ /* 0x000fe4000f8010ff */
[----:B------:R-:W-:Y:S02]  /*02f0*/  LEA R12, P1, R9, UR18, 0x2 ;  /* 0x00000012090c7c11 */ /* 0x000fe4000f8210ff */
[----:B------:R-:W-:Y:S02]  /*0300*/  LEA.HI.X R11, R11, UR17, R14, 0x2, P0 ;  /* 0x000000110b0b7c11 */ /* 0x000fe400080f140e */
[----:B------:R-:W-:-:S03]  /*0310*/  LEA.HI.X R13, R9, UR19, R8, 0x2, P1 ;  /* 0x00000013090d7c11 */ /* 0x000fc600088f1408 */
[----:B------:R-:W2:Y:S04]  /*0320*/  LDG.E R9, desc[UR14][R10.64] ;  /* 0x0000000e0a097981 */ /* 0x000ea8000c1e1900 */
[----:B------:R-:W2:Y:S01]  /*0330*/  LDG.E R12, desc[UR14][R12.64] ;  /* 0x0000000e0c0c7981 */ /* 0x000ea2000c1e1900 */
[----:B------:R-:W-:Y:S01]  /*0340*/  UIADD3 UR9, UPT, UPT, UR9, 0x1, URZ ;  /* 0x0000000109097890 */ /* 0x000fe2000fffe0ff */
[----:B------:R-:W-:Y:S03]  /*0350*/  BSSY.RECONVERGENT B0, `(.L_x_124) ;  /* 0x0000056000007945 */ /* 0x000fe60003800200 */
[----:B------:R-:W-:Y:S01]  /*0360*/  UISETP.NE.AND UP0, UPT, UR9, -0x2, UPT ;  /* 0xfffffffe0900788c */ /* 0x000fe2000bf05270 */
[----:B--2---:R-:W-:-:S05]  /*0370*/  FADD R9, R9, R12 ;  /* 0x0000000c09097221 */ /* 0x004fca0000000000 */
[----:B------:R-:W-:-:S13]  /*0380*/  FSETP.GTU.AND P0, PT, R9, R0, PT ;  /* 0x000000000900720b */ /* 0x000fda0003f0c000 */
[----:B------:R-:W-:Y:S05]  /*0390*/  @P0 BRA `(.L_x_125) ;  /* 0x0000000000a40947 */ /* 0x000fea0003800000 */
[----:B------:R-:W-:Y:S02]  /*03a0*/  HFMA2 R8, -RZ, RZ, 0.96630859375, -0.0022525787353515625 ;  /* 0x3bbb989dff087431 */ /* 0x000fe400000001ff */
[----:B------:R-:W-:Y:S01]  /*03b0*/  FADD R9, R9, -R0 ;  /* 0x8000000009097221 */ /* 0x000fe20000000000 */
[----:B------:R-:W-:Y:S01]  /*03c0*/  MOV R11, 0x437c0000 ;  /* 0x437c0000000b7802 */ /* 0x000fe20000000f00 */
        /* <DEDUP_REMOVED lines=38> */
.L_x_125:
[----:B------:R-:W-:Y:S02]  /*0630*/  HFMA2 R11, -RZ, RZ, 0.96630859375, -0.0022525787353515625 ;  /* 0x3bbb989dff0b7431 */ /* 0x000fe400000001ff */
[----:B------:R-:W-:Y:S01]  /*0640*/  FADD R0, -R9, R0 ;  /* 0x0000000009007221 */ /* 0x000fe20000000100 */
        /* <DEDUP_REMOVED lines=38> */
.L_x_126:
[----:B------:R-:W-:Y:S05]  /*08b0*/  BSYNC.RECONVERGENT B0 ;  /* 0x0000000000007941 */ /* 0x000fea0003800200 */
.L_x_124:
[----:B------:R-:W-:Y:S01]  /*08c0*/  IADD3 R6, PT, PT, R6, UR13, RZ ;  /* 0x0000000d06067c10 */ /* 0x000fe2000fffe0ff */
[----:B----4-:R-:W-:Y:S01]  /*08d0*/  IMAD R4, R7, UR13, R4 ;  /* 0x0000000d07047c24 */ /* 0x010fe2000f8e0204 */
[----:B------:R-:W-:Y:S06]  /*08e0*/  BRA.U UP0, `(.L_x_127) ;  /* 0xfffffff900647547 */ /* 0x000fec000b83ffff */
.L_x_123:
[----:B------:R-:W-:-:S04]  /*08f0*/  UIADD3 UR5, UPT, UPT, UR6, 0x1, URZ ;  /* 0x0000000106057890 */ /* 0x000fc8000fffe0ff */
[----:B------:R-:W-:-:S09]  /*0900*/  UISETP.NE.AND UP0, UPT, UR5, UR12, UPT ;  /* 0x0000000c0500728c */ /* 0x000fd2000bf05270 */
[----:B------:R-:W-:Y:S05]  /*0910*/  BRA.U UP0, `(.L_x_128) ;  /* 0xfffffff900107547 */ /* 0x000fea000b83ffff */
.L_x_122:
[----:B------:R-:W0:Y:S01]  /*0920*/  LDCU UR7, c[0x0][0x39c] ;  /* 0x00007380ff0777ac */ /* 0x000e220008000800 */
[----:B------:R-:W2:Y:S01]  /*0930*/  LDC R7, c[0x0][0x3a4] ;  /* 0x0000e900ff077b82 */ /* 0x000ea20000000800 */
[----:B-1----:R-:W-:-:S07]  /*0940*/  IADD3 R2, PT, PT, R3, R2, RZ ;  /* 0x0000000203027210 */ /* 0x002fce0007ffe0ff */
[----:B------:R-:W1:Y:S01]  /*0950*/  LDC.64 R4, c[0x0][0x380] ;  /* 0x0000e000ff047b82 */ /* 0x000e620000000a00 */
[----:B0-----:R-:W-:-:S06]  /*0960*/  UIMAD UR7, UR8, UR7, UR4 ;  /* 0x00000007080772a4 */ /* 0x001fcc000f8e0204 */
[----:B--2---:R-:W-:-:S04]  /*0970*/  IMAD R3, R7, UR7, R2 ;  /* 0x0000000707037c24 */ /* 0x004fc8000f8e0202 */
[----:B-1----:R-:W-:-:S05]  /*0980*/  IMAD.WIDE R2, R3, 0x4, R4 ;  /* 0x0000000403027825 */ /* 0x002fca00078e0204 */
[----:B------:R-:W-:Y:S01]  /*0990*/  STG.E desc[UR14][R2.64], R0 ;  /* 0x0000000002007986 */ /* 0x000fe2000c10190e */
[----:B------:R-:W-:Y:S05]  /*09a0*/  EXIT ;  /* 0x000000000000794d */ /* 0x000fea0003800000 */
.L_x_129:
        /* <DEDUP_REMOVED lines=13> */
.L_x_183:


//--------------------- .text._Z15kernel_backwardPfS_S_iiii --------------------------
	.section	.text._Z15kernel_backwardPfS_S_iiii,"ax",@progbits
	.align	128
        .global         _Z15kernel_backwardPfS_S_iiii
        .type           _Z15kernel_backwardPfS_S_iiii,@function
        .size           _Z15kernel_backwardPfS_S_iiii,(.L_x_184 - _Z15kernel_backwardPfS_S_iiii)
        .other          _Z15kernel_backwardPfS_S_iiii,@"STO_CUDA_ENTRY STV_DEFAULT"
_Z15kernel_backwardPfS_S_iiii:
.text._Z15kernel_backwardPfS_S_iiii:
        /* <DEDUP_REMOVED lines=11> */
[----:B------:R-:W-:Y:S02]  /*00b0*/  UISETP.GE.AND UP0, UPT, UR8, 0x2, UPT ;  /* 0x000000020800788c */ /* 0x000fe4000bf06270 */
[----:B------:R-:W-:-:S03]  /*00c0*/  UIMAD UR7, UR5, UR15, URZ ;  /* 0x0000000f050772a4 */ /* 0x000fc6000f8e02ff */
[----:B------:R-:W3:Y:S01]  /*00d0*/  LDC.64 R8, c[0x0][0x380] ;  /* 0x0000e000ff087b82 */ /* 0x000ee20000000a00 */
[----:B------:R-:W-:Y:S02]  /*00e0*/  PLOP3.LUT P0, PT, PT, PT, UP0, 0x80, 0x8 ;  /* 0x000000000008781c */ /* 0x000fe40003f0f008 */
[----:B------:R-:W-:Y:S01]  /*00f0*/  IMAD.U32 R3, RZ, RZ, UR7 ;  /* 0x00000007ff037e24 */ /* 0x000fe2000f8e00ff */
[----:B-1----:R-:W-:Y:S02]  /*0100*/  UIMAD UR10, UR4, UR16, URZ ;  /* 0x00000010040a72a4 */ /* 0x002fe4000f8e02ff */
[----:B------:R-:W-:Y:S02]  /*0110*/  UIMAD UR13, UR5, UR16, URZ ;  /* 0x00000010050d72a4 */ /* 0x000fe4000f8e02ff */
[----:B0-----:R-:W-:-:S04]  /*0120*/  UIMAD UR6, UR6, UR15, URZ ;  /* 0x0000000f060672a4 */ /* 0x001fc8000f8e02ff */
[----:B------:R-:W-:-:S04]  /*0130*/  UIMAD UR6, UR6, UR15, URZ ;  /* 0x0000000f060672a4 */ /* 0x000fc8000f8e02ff */
[----:B------:R-:W-:Y:S01]  /*0140*/  UIMAD UR6, UR6, UR16, URZ ;  /* 0x00000010060672a4 */ /* 0x000fe2000f8e02ff */
[----:B------:R-:W-:Y:S11]  /*0150*/  @!P0 EXIT ;  /* 0x000000000000894d */ /* 0x000ff60003800000 */
[----:B------:R-:W-:Y:S01]  /*0160*/  IMAD.U32 R11, RZ, RZ, UR13 ;  /* 0x0000000dff0b7e24 */ /* 0x000fe2000f8e00ff */
[----:B------:R-:W0:Y:S01]  /*0170*/  LDCU.64 UR18, c[0x0][0x358] ;  /* 0x00006b00ff1277ac */ /* 0x000e220008000a00 */
[--C-:B--2---:R-:W-:Y:S02]  /*0180*/  IMAD R0, R3, UR16, R20.reuse ;  /* 0x0000001003007c24 */ /* 0x104fe4000f8e0214 */
[----:B------:R-:W-:Y:S01]  /*0190*/  IMAD.U32 R7, RZ, RZ, UR10 ;  /* 0x0000000aff077e24 */ /* 0x000fe2000f8e00ff */
[----:B------:R-:W-:Y:S01]  /*01a0*/  UIMAD UR11, UR10, UR15, URZ ;  /* 0x0000000f0a0b72a4 */ /* 0x000fe2000f8e02ff */
[----:B------:R-:W-:Y:S01]  /*01b0*/  IADD3 R2, PT, PT, R11, UR6, R20 ;  /* 0x000000060b027c10 */ /* 0x000fe2000fffe014 */
[----:B------:R-:W-:Y:S02]  /*01c0*/  UIADD3 UR12, UPT, UPT, UR4, -0x2, -UR5 ;  /* 0xfffffffe040c7890 */ /* 0x000fe4000fffe805 */
[----:B------:R-:W-:Y:S02]  /*01d0*/  IADD3 R7, PT, PT, R7, UR6, R0 ;  /* 0x0000000607077c10 */ /* 0x000fe4000fffe000 */
[----:B------:R-:W-:Y:S01]  /*01e0*/  UISETP.GE.U32.AND UP0, UPT, UR12, 0x3, UPT ;  /* 0x000000030c00788c */ /* 0x000fe2000bf06070 */
[----:B------:R-:W-:-:S02]  /*01f0*/  VIADD R3, R2, UR11 ;  /* 0x0000000b02037c36 */ /* 0x000fc40008000000 */
[----:B---3--:R-:W-:Y:S01]  /*0200*/  IMAD.WIDE R6, R7, 0x4, R8 ;  /* 0x0000000407067825 */ /* 0x008fe200078e0208 */
[----:B------:R-:W-:-:S03]  /*0210*/  IADD3 R4, P0, PT, R20, UR13, RZ ;  /* 0x0000000d14047c10 */ /* 0x000fc6000ff1e0ff */
[----:B------:R-:W-:Y:S01]  /*0220*/  IMAD.WIDE R8, R3, 0x4, R8 ;  /* 0x0000000403087825 */ /* 0x000fe200078e0208 */
[C---:B------:R-:W-:Y:S01]  /*0230*/  IADD3 R5, P1, PT, R20.reuse, UR11, RZ ;  /* 0x0000000b14057c10 */ /* 0x040fe2000ff3e0ff */
[----:B0-----:R0:W5:Y:S02]  /*0240*/  LDG.E R2, desc[UR18][R6.64] ;  /* 0x0000001206027981 */ /* 0x001164000c1e1900 */
[----:B------:R-:W-:Y:S02]  /*0250*/  IMAD.U32 R10, RZ, RZ, UR11 ;  /* 0x0000000bff0a7e24 */ /* 0x000fe4000f8e00ff */
[----:B------:R1:W5:Y:S01]  /*0260*/  LDG.E R3, desc[UR18][R8.64] ;  /* 0x0000001208037981 */ /* 0x000362000c1e1900 */
[----:B------:R-:W-:Y:S02]  /*0270*/  USHF.R.S32.HI UR30, URZ, 0x1f, UR6 ;  /* 0x0000001fff1e7899 */ /* 0x000fe40008011406 */
[----:B------:R-:W-:Y:S02]  /*0280*/  UIADD3 UR9, UPT, UPT, UR5, 0x1, URZ ;  /* 0x0000000105097890 */ /* 0x000fe4000fffe0ff */
[----:B------:R-:W-:Y:S01]  /*0290*/  UIMAD UR7, UR15, UR16, URZ ;  /* 0x000000100f0772a4 */ /* 0x000fe2000f8e02ff */
[----:B0-----:R-:W-:Y:S01]  /*02a0*/  VIADD R6, R20, UR10 ;  /* 0x0000000a14067c36 */ /* 0x001fe20008000000 */
[----:B------:R-:W-:Y:S01]  /*02b0*/  LEA.HI.X.SX32 R7, R11, RZ, 0x1, P0 ;  /* 0x000000ff0b077211 */ /* 0x000fe200000f0eff */
[----:B------:R-:W-:Y:S01]  /*02c0*/  UIADD3 UR8, UPT, UPT, UR8, -0x1, URZ ;  /* 0xffffffff08087890 */ /* 0x000fe2000fffe0ff */
[----:B-1----:R-:W-:Y:S01]  /*02d0*/  LEA.HI.X.SX32 R8, R10, RZ, 0x1, P1 ;  /* 0x000000ff0a087211 */ /* 0x002fe200008f0eff */
[----:B------:R-:W-:Y:S10]  /*02e0*/  BRA.U !UP0, `(.L_x_130) ;  /* 0x0000000d08407547 */ /* 0x000ff4000b800000 */
[----:B------:R-:W-:Y:S01]  /*02f0*/  UIADD3 UR10, UPT, UPT, UR5, 0x2, URZ ;  /* 0x00000002050a7890 */ /* 0x000fe2000fffe0ff */
[----:B------:R-:W-:Y:S01]  /*0300*/  IADD3 RZ, P0, PT, R4, UR6, RZ ;  /* 0x0000000604ff7c10 */ /* 0x000fe2000ff1e0ff */
[----:B------:R-:W-:Y:S01]  /*0310*/  UIADD3 UR11, UPT, UPT, UR5, 0x3, URZ ;  /* 0x00000003050b7890 */ /* 0x000fe2000fffe0ff */
[----:B------:R-:W-:Y:S01]  /*0320*/  IADD3 RZ, P1, PT, R5, UR6, RZ ;  /* 0x0000000605ff7c10 */ /* 0x000fe2000ff3e0ff */
[----:B------:R-:W-:Y:S01]  /*0330*/  UIMAD UR13, UR5, UR15, UR5 ;  /* 0x0000000f050d72a4 */ /* 0x000fe2000f8e0205 */
[----:B------:R-:W-:Y:S01]  /*0340*/  IADD3.X R9, PT, PT, R7, UR30, RZ, P0, !PT ;  /* 0x0000001e07097c10 */ /* 0x000fe200087fe4ff */
[----:B------:R-:W-:Y:S01]  /*0350*/  UIADD3 UR12, UPT, UPT, UR5, 0x4, URZ ;  /* 0x00000004050c7890 */ /* 0x000fe2000fffe0ff */
[----:B------:R-:W-:Y:S01]  /*0360*/  IADD3.X R10, PT, PT, R8, UR30, RZ, P1, !PT ;  /* 0x0000001e080a7c10 */ /* 0x000fe20008ffe4ff */
[----:B------:R-:W-:Y:S02]  /*0370*/  UIMAD UR23, UR10, UR16, URZ ;  /* 0x000000100a1772a4 */ /* 0x000fe4000f8e02ff */
[----:B------:R-:W-:-:S02]  /*0380*/  UIMAD UR24, UR11, UR16, URZ ;  /* 0x000000100b1872a4 */ /* 0x000fc4000f8e02ff */
[----:B------:R-:W-:Y:S02]  /*0390*/  UIADD3 UR17, UPT, UPT, UR13, 0x2, URZ ;  /* 0x000000020d117890 */ /* 0x000fe4000fffe0ff */
[----:B------:R-:W-:Y:S02]  /*03a0*/  UIMAD UR27, UR7, UR10, URZ ;  /* 0x0000000a071b72a4 */ /* 0x000fe4000f8e02ff */
[----:B------:R-:W-:Y:S02]  /*03b0*/  UIMAD UR28, UR7, UR11, URZ ;  /* 0x0000000b071c72a4 */ /* 0x000fe4000f8e02ff */
[----:B------:R-:W-:Y:S01]  /*03c0*/  UIMAD UR22, UR9, UR15, UR4 ;  /* 0x0000000f091672a4 */ /* 0x000fe2000f8e0204 */
[----:B------:R-:W-:Y:S01]  /*03d0*/  MOV R11, UR17 ;  /* 0x00000011000b7c02 */ /* 0x000fe20008000f00 */
[----:B------:R-:W-:Y:S02]  /*03e0*/  UIADD3 UR20, UPT, UPT, UR13, 0x3, URZ ;  /* 0x000000030d147890 */ /* 0x000fe4000fffe0ff */
[----:B------:R-:W-:-:S02]  /*03f0*/  UIMAD UR10, UR10, UR15, UR4 ;  /* 0x0000000f0a0a72a4 */ /* 0x000fc4000f8e0204 */
[----:B------:R-:W-:Y:S01]  /*0400*/  UIMAD UR11, UR11, UR15, UR4 ;  /* 0x0000000f0b0b72a4 */ /* 0x000fe2000f8e0204 */
[----:B------:R-:W-:Y:S01]  /*0410*/  IMAD.U32 R23, RZ, RZ, UR22 ;  /* 0x00000016ff177e24 */ /* 0x000fe2000f8e00ff */
[----:B------:R-:W-:Y:S01]  /*0420*/  UIADD3 UR21, UPT, UPT, UR13, 0x4, URZ ;  /* 0x000000040d157890 */ /* 0x000fe2000fffe0ff */
[----:B------:R-:W-:Y:S01]  /*0430*/  IMAD.U32 R13, RZ, RZ, UR20 ;  /* 0x00000014ff0d7e24 */ /* 0x000fe2000f8e00ff */
[----:B------:R-:W-:Y:S01]  /*0440*/  UIMAD UR4, UR12, UR15, UR4 ;  /* 0x0000000f0c0472a4 */ /* 0x000fe2000f8e0204 */
[----:B------:R-:W-:Y:S01]  /*0450*/  IMAD.U32 R17, RZ, RZ, UR10 ;  /* 0x0000000aff117e24 */ /* 0x000fe2000f8e00ff */
[----:B------:R-:W-:Y:S01]  /*0460*/  UIMAD UR13, UR13, UR16, UR16 ;  /* 0x000000100d0d72a4 */ /* 0x000fe2000f8e0210 */
[----:B------:R-:W-:Y:S01]  /*0470*/  IMAD.U32 R21, RZ, RZ, UR11 ;  /* 0x0000000bff157e24 */ /* 0x000fe2000f8e00ff */
[----:B------:R-:W-:Y:S01]  /*0480*/  UIMAD UR26, UR9, UR16, URZ ;  /* 0x00000010091a72a4 */ /* 0x000fe2000f8e02ff */
[----:B------:R-:W-:Y:S01]  /*0490*/  IMAD.U32 R15, RZ, RZ, UR21 ;  /* 0x00000015ff0f7e24 */ /* 0x000fe2000f8e00ff */
[----:B------:R-:W-:Y:S01]  /*04a0*/  UIMAD UR14, UR7, UR9, URZ ;  /* 0x00000009070e72a4 */ /* 0x000fe2000f8e02ff */
[----:B------:R-:W-:Y:S01]  /*04b0*/  IMAD.U32 R19, RZ, RZ, UR4 ;  /* 0x00000004ff137e24 */ /* 0x000fe2000f8e00ff */
[----:B------:R-:W-:Y:S01]  /*04c0*/  ULOP3.LUT UR9, UR8, 0xfffffffc, URZ, 0xc0, !UPT ;  /* 0xfffffffc08097892 */ /* 0x000fe2000f8ec0ff */
[--C-:B------:R-:W-:Y:S01]  /*04d0*/  IMAD R24, R11, UR16, R20.reuse ;  /* 0x000000100b187c24 */ /* 0x100fe2000f8e0214 */
[----:B------:R-:W0:Y:S01]  /*04e0*/  LDCU.64 UR32, c[0x0][0x388] ;  /* 0x00007100ff2077ac */ /* 0x000e220008000a00 */
[----:B------:R-:W-:-:S02]  /*04f0*/  IMAD R12, R13, UR16, R20 ;  /* 0x000000100d0c7c24 */ /* 0x000fc4000f8e0214 */
[--C-:B------:R-:W-:Y:S01]  /*0500*/  IMAD R23, R23, UR16, R20.reuse ;  /* 0x0000001017177c24 */ /* 0x100fe2000f8e0214 */
[----:B------:R-:W1:Y:S01]  /*0510*/  LDCU.64 UR34, c[0x0][0x390] ;  /* 0x00007200ff2277ac */ /* 0x000e620008000a00 */
[--C-:B------:R-:W-:Y:S02]  /*0520*/  IMAD R13, R15, UR16, R20.reuse ;  /* 0x000000100f0d7c24 */ /* 0x100fe4000f8e0214 */
[--C-:B------:R-:W-:Y:S01]  /*0530*/  IMAD R11, R17, UR16, R20.reuse ;  /* 0x00000010110b7c24 */ /* 0x100fe2000f8e0214 */
[----:B------:R-:W-:Y:S02]  /*0540*/  UIMAD UR25, UR12, UR16, URZ ;  /* 0x000000100c1972a4 */ /* 0x000fe4000f8e02ff */
[--C-:B------:R-:W-:Y:S01]  /*0550*/  IMAD R21, R21, UR16, R20.reuse ;  /* 0x0000001015157c24 */ /* 0x100fe2000f8e0214 */
[----:B------:R-:W-:Y:S01]  /*0560*/  UIMAD UR29, UR7, UR12, URZ ;  /* 0x0000000c071d72a4 */ /* 0x000fe2000f8e02ff */
[----:B------:R-:W-:Y:S01]  /*0570*/  IMAD R22, R19, UR16, R20 ;  /* 0x0000001013167c24 */ /* 0x000fe2000f8e0214 */
[----:B------:R-:W-:Y:S01]  /*0580*/  UIADD3 UR9, UPT, UPT, -UR9, URZ, URZ ;  /* 0x000000ff09097290 */ /* 0x000fe2000fffe1ff */
[----:B------:R-:W-:-:S11]  /*0590*/  VIADD R20, R20, UR13 ;  /* 0x0000000d14147c36 */ /* 0x000fd60008000000 */
.L_x_131:
[C---:B------:R-:W-:Y:S02]  /*05a0*/  IADD3 R15, P1, PT, R23.reuse, UR6, RZ ;  /* 0x00000006170f7c10 */ /* 0x040fe4000ff3e0ff */
[C---:B------:R-:W-:Y:S02]  /*05b0*/  IADD3 R17, P0, PT, R20.reuse, UR6, RZ ;  /* 0x0000000614117c10 */ /* 0x040fe4000ff1e0ff */
[----:B------:R-:W-:Y:S02]  /*05c0*/  LEA.HI.X.SX32 R18, R23, UR30, 0x1, P1 ;  /* 0x0000001e17127c11 */ /* 0x000fe400088f0eff */
[----:B------:R-:W-:Y:S02]  /*05d0*/  LEA.HI.X.SX32 R26, R20, UR30, 0x1, P0 ;  /* 0x0000001e141a7c11 */ /* 0x000fe400080f0eff */
[----:B-1----:R-:W-:Y:S02]  /*05e0*/  LEA R14, P1, R15, UR34, 0x2 ;  /* 0x000000220f0e7c11 */ /* 0x002fe4000f8210ff */
[----:B0-----:R-:W-:-:S02]  /*05f0*/  LEA R16, P0, R17, UR32, 0x2 ;  /* 0x0000002011107c11 */ /* 0x001fc4000f8010ff */
[----:B------:R-:W-:Y:S02]  /*0600*/  LEA.HI.X R15, R15, UR35, R18, 0x2, P1 ;  /* 0x000000230f0f7c11 */ /* 0x000fe400088f1412 */
[----:B------:R-:W-:-:S04]  /*0610*/  LEA.HI.X R17, R17, UR33, R26, 0x2, P0 ;  /* 0x0000002111117c11 */ /* 0x000fc800080f141a */
[----:B------:R0:W2:Y:S04]  /*0620*/  LDG.E R15, desc[UR18][R14.64] ;  /* 0x000000120e0f7981 */ /* 0x0000a8000c1e1900 */
[----:B------:R-:W2:Y:S01]  /*0630*/  LDG.E R16, desc[UR18][R16.64] ;  /* 0x0000001210107981 */ /* 0x000ea2000c1e1900 */
[----:B------:R-:W-:Y:S02]  /*0640*/  HFMA2 R27, -RZ, RZ, 0.96630859375, -0.0022525787353515625 ;  /* 0x3bbb989dff1b7431 */ /* 0x000fe400000001ff */
[----:B------:R-:W-:Y:S02]  /*0650*/  IMAD.MOV.U32 R28, RZ, RZ, 0x437c0000 ;  /* 0x437c0000ff1c7424 */ /* 0x000fe400078e00ff */
[----:B------:R-:W-:Y:S02]  /*0660*/  VIADD R26, R4, UR6 ;  /* 0x00000006041a7c36 */ /* 0x000fe40008000000 */
[----:B0-----:R-:W-:-:S02]  /*0670*/  IMAD.U32 R14, RZ, RZ, UR14 ;  /* 0x0000000eff0e7e24 */ /* 0x001fc4000f8e00ff */
        /* <DEDUP_REMOVED lines=10> */
[----:B------:R-:W-:Y:S01]  /*0720*/  LEA.HI.X.SX32 R17, R14, R9, 0x1, P0 ;  /* 0x000000090e117211 */ /* 0x000fe200000f0eff */
[----:B------:R-:W-:Y:S01]  /*0730*/  VIADD R25, R5, UR6 ;  /* 0x0000000605197c36 */ /* 0x000fe20008000000 */
[----:B------:R-:W-:-:S04]  /*0740*/  LEA R14, P0, R15, UR32, 0x2 ;  /* 0x000000200f0e7c11 */ /* 0x000fc8000f8010ff */
[----:B------:R-:W-:Y:S01]  /*0750*/  LEA.HI.X R15, R15, UR33, R17, 0x2, P0 ;  /* 0x000000210f0f7c11 */ /* 0x000fe200080f1411 */
[----:B------:R-:W-:Y:S02]  /*0760*/  IMAD.U32 R17, RZ, RZ, UR26 ;  /* 0x0000001aff117e24 */ /* 0x000fe4000f8e00ff */
[----:B0-----:R-:W-:-:S04]  /*0770*/  FMUL R16, R19, R18 ;  /* 0x0000001213107220 */ /* 0x001fc80000400000 */
[----:B------:R-:W-:Y:S01]  /*0780*/  FMUL R29, R3, R16 ;  /* 0x00000010031d7220 */ /* 0x000fe20000400000 */
[----:B------:R-:W-:-:S04]  /*0790*/  IADD3 R16, P0, PT, R25, UR26, RZ ;  /* 0x0000001a19107c10 */ /* 0x000fc8000ff1e0ff */
[----:B------:R-:W-:Y:S01]  /*07a0*/  LEA.HI.X.SX32 R17, R17, R10, 0x1, P0 ;  /* 0x0000000a11117211 */ /* 0x000fe200000f0eff */
[----:B------:R0:W-:Y:S01]  /*07b0*/  REDG.E.ADD.F32.FTZ.RN.STRONG.GPU desc[UR18][R14.64], R29 ;  /* 0x0000001d0e0079a6 */ /* 0x0001e2000c12f312 */
[----:B------:R-:W-:-:S04]  /*07c0*/  LEA R18, P0, R16, UR34, 0x2 ;  /* 0x0000002210127c11 */ /* 0x000fc8000f8010ff */
[----:B------:R-:W-:Y:S02]  /*07d0*/  LEA.HI.X R19, R16, UR35, R17, 0x2, P0 ;  /* 0x0000002310137c11 */ /* 0x000fe400080f1411 */
[----:B------:R-:W-:-:S03]  /*07e0*/  IADD3 R17, P0, PT, R24, UR6, RZ ;  /* 0x0000000618117c10 */ /* 0x000fc6000ff1e0ff */
[----:B------:R1:W-:Y:S01]  /*07f0*/  REDG.E.ADD.F32.FTZ.RN.STRONG.GPU desc[UR18][R18.64], R29 ;  /* 0x0000001d120079a6 */ /* 0x0003e2000c12f312 */
[----:B0-----:R-:W-:Y:S02]  /*0800*/  LEA.HI.X.SX32 R14, R24, UR30, 0x1, P0 ;  /* 0x0000001e180e7c11 */ /* 0x001fe400080f0eff */
[----:B------:R-:W-:-:S04]  /*0810*/  LEA R16, P0, R17, UR32, 0x2 ;  /* 0x0000002011107c11 */ /* 0x000fc8000f8010ff */
[----:B------:R-:W-:Y:S02]  /*0820*/  LEA.HI.X R17, R17, UR33, R14, 0x2, P0 ;  /* 0x0000002111117c11 */ /* 0x000fe400080f140e */
[----:B------:R-:W-:-:S03]  /*0830*/  IADD3 R15, P0, PT, R11, UR6, RZ ;  /* 0x000000060b0f7c10 */ /* 0x000fc6000ff1e0ff */
[----:B------:R0:W1:Y:S02]  /*0840*/  LDG.E R16, desc[UR18][R16.64] ;  /* 0x0000001210107981 */ /* 0x000064000c1e1900 */
[----:B0-----:R-:W-:Y:S02]  /*0850*/  LEA.HI.X.SX32 R17, R11, UR30, 0x1, P0 ;  /* 0x0000001e0b117c11 */ /* 0x001fe400080f0eff */
[----:B------:R-:W-:-:S04]  /*0860*/  LEA R14, P0, R15, UR34, 0x2 ;  /* 0x000000220f0e7c11 */ /* 0x000fc8000f8010ff */
[----:B------:R-:W-:-:S06]  /*0870*/  LEA.HI.X R15, R15, UR35, R17, 0x2, P0 ;  /* 0x000000230f0f7c11 */ /* 0x000fcc00080f1411 */
[----:B------:R0:W1:Y:S02]  /*0880*/  LDG.E R15, desc[UR18][R14.64] ;  /* 0x000000120e0f7981 */ /* 0x000064000c1e1900 */
[----:B0-----:R-:W-:Y:S02]  /*0890*/  IMAD.U32 R14, RZ, RZ, UR27 ;  /* 0x0000001bff0e7e24 */ /* 0x001fe4000f8e00ff */
[----:B-1----:R-:W-:-:S04]  /*08a0*/  FADD R19, R16, R15 ;  /* 0x0000000f10137221 */ /* 0x002fc80000000000 */
[----:B------:R-:W-:-:S04]  /*08b0*/  FADD R18, -R2, R19 ;  /* 0x0000001302127221 */ /* 0x000fc80000000100 */
[----:B------:R-:W-:-:S04]  /*08c0*/  FFMA.SAT R19, R18, R27, 0.5 ;  /* 0x3f00000012137423 */ /* 0x000fc8000000201b */
[----:B------:R-:W-:-:S04]  /*08d0*/  FFMA.RM R19, R19, R28, 12582913 ;  /* 0x4b40000113137423 */ /* 0x000fc8000000401c */
[----:B------:R-:W-:-:S04]  /*08e0*/  FADD R29, R19, -12583039 ;  /* 0xcb40007f131d7421 */ /* 0x000fc80000000000 */
[----:B------:R-:W-:-:S04]  /*08f0*/  FFMA R29, R18, 1.4426950216293334961, -R29 ;  /* 0x3fb8aa3b121d7823 */ /* 0x000fc8000000081d */
[----:B------:R-:W-:-:S06]  /*0900*/  FFMA R18, R18, 1.925963033500011079e-08, R29 ;  /* 0x32a5706012127823 */ /* 0x000fcc000000001d */
[----:B------:R-:W0:Y:S01]  /*0910*/  MUFU.EX2 R18, R18 ;  /* 0x0000001200127308 */ /* 0x000e220000000800 */
[----:B------:R-:W-:Y:S02]  /*0920*/  IADD3 R15, P0, PT, R26, UR27, RZ ;  /* 0x0000001b1a0f7c10 */ /* 0x000fe4000ff1e0ff */
[----:B------:R-:W-:Y:S02]  /*0930*/  SHF.L.U32 R19, R19, 0x17, RZ ;  /* 0x0000001713137819 */ /* 0x000fe400000006ff */
[----:B------:R-:W-:Y:S02]  /*0940*/  LEA.HI.X.SX32 R17, R14, R9, 0x1, P0 ;  /* 0x000000090e117211 */ /* 0x000fe400000f0eff */
        /* <DEDUP_REMOVED lines=20> */
[----:B------:R0:W1:Y:S01]  /*0a90*/  LDG.E R15, desc[UR18][R14.64] ;  /* 0x000000120e0f7981 */ /* 0x000062000c1e1900 */
[----:B------:R-:W-:Y:S01]  /*0aa0*/  IMAD.U32 R17, RZ, RZ, UR24 ;  /* 0x00000018ff117e24 */ /* 0x000fe2000f8e00ff */
[----:B0-----:R-:W-:Y:S01]  /*0ab0*/  IADD3 R14, P0, PT, R26, UR28, RZ ;  /* 0x0000001c1a0e7c10 */ /* 0x001fe2000ff1e0ff */
        /* <DEDUP_REMOVED lines=8> */
[----:B------:R-:W-:Y:S02]  /*0b40*/  IMAD.U32 R18, RZ, RZ, UR28 ;  /* 0x0000001cff127e24 */ /* 0x000fe4000f8e00ff */
[----:B------:R-:W-:-:S03]  /*0b50*/  IMAD.SHL.U32 R19, R19, 0x800000, RZ ;  /* 0x0080000013137824 */ /* 0x000fc600078e00ff */
[----:B------:R-:W-:Y:S02]  /*0b60*/  LEA.HI.X.SX32 R15, R18, R9, 0x1, P0 ;  /* 0x00000009120f7211 */ /* 0x000fe400000f0eff */
[----:B------:R-:W-:Y:S01]  /*0b70*/  LEA R18, P0, R14, UR32, 0x2 ;  /* 0x000000200e127c11 */ /* 0x000fe2000f8010ff */
[----:B0-----:R-:W-:-:S03]  /*0b80*/  FMUL R29, R19, R16 ;  /* 0x00000010131d7220 */ /* 0x001fc60000400000 */
[----:B------:R-:W-:Y:S02]  /*0b90*/  LEA.HI.X R19, R14, UR33, R15, 0x2, P0 ;  /* 0x000000210e137c11 */ /* 0x000fe400080f140f */
[----:B------:R-:W-:-:S04]  /*0ba0*/  IADD3 R15, P0, PT, R25, UR24, RZ ;  /* 0x00000018190f7c10 */ /* 0x000fc8000ff1e0ff */
[----:B------:R-:W-:Y:S02]  /*0bb0*/  LEA.HI.X.SX32 R16, R17, R10, 0x1, P0 ;  /* 0x0000000a11107211 */ /* 0x000fe400000f0eff */
[----:B------:R-:W-:Y:S01]  /*0bc0*/  LEA R14, P0, R15, UR34, 0x2 ;  /* 0x000000220f0e7c11 */ /* 0x000fe2000f8010ff */
[----:B------:R-:W-:-:S03]  /*0bd0*/  FMUL R29, R3, R29 ;  /* 0x0000001d031d7220 */ /* 0x000fc60000400000 */
[----:B------:R-:W-:Y:S02]  /*0be0*/  LEA.HI.X R15, R15, UR35, R16, 0x2, P0 ;  /* 0x000000230f0f7c11 */ /* 0x000fe400080f1410 */
[C---:B------:R-:W-:Y:S01]  /*0bf0*/  IADD3 R17, P0, PT, R13.reuse, UR6, RZ ;  /* 0x000000060d117c10 */ /* 0x040fe2000ff1e0ff */
[----:B------:R-:W-:Y:S04]  /*0c00*/  REDG.E.ADD.F32.FTZ.RN.STRONG.GPU desc[UR18][R18.64], R29 ;  /* 0x0000001d120079a6 */ /* 0x000fe8000c12f312 */
[----:B------:R0:W-:Y:S02]  /*0c10*/  REDG.E.ADD.F32.FTZ.RN.STRONG.GPU desc[UR18][R14.64], R29 ;  /* 0x0000001d0e0079a6 */ /* 0x0001e4000c12f312 */
[----:B0-----:R-:W-:Y:S02]  /*0c20*/  LEA.HI.X.SX32 R14, R13, UR30, 0x1, P0 ;  /* 0x0000001e0d0e7c11 */ /* 0x001fe400080f0eff */
[----:B------:R-:W-:-:S04]  /*0c30*/  LEA R16, P0, R17, UR32, 0x2 ;  /* 0x0000002011107c11 */ /* 0x000fc8000f8010ff */
[----:B------:R-:W-:Y:S02]  /*0c40*/  LEA.HI.X R17, R17, UR33, R14, 0x2, P0 ;  /* 0x0000002111117c11 */ /* 0x000fe400080f140e */
[----:B------:R-:W-:-:S03]  /*0c50*/  IADD3 R19, P0, PT, R22, UR6, RZ ;  /* 0x0000000616137c10 */ /* 0x000fc6000ff1e0ff */
[----:B------:R0:W2:Y:S01]  /*0c60*/  LDG.E R16, desc[UR18][R16.64] ;  /* 0x0000001210107981 */ /* 0x0000a2000c1e1900 */
[----:B------:R-:W-:Y:S02]  /*0c70*/  LEA.HI.X.SX32 R14, R22, UR30, 0x1, P0 ;  /* 0x0000001e160e7c11 */ /* 0x000fe400080f0eff */
[----:B------:R-:W-:-:S04]  /*0c80*/  LEA R18, P0, R19, UR34, 0x2 ;  /* 0x0000002213127c11 */ /* 0x000fc8000f8010ff */
[----:B------:R-:W-:-:S06]  /*0c90*/  LEA.HI.X R19, R19, UR35, R14, 0x2, P0 ;  /* 0x0000002313137c11 */ /* 0x000fcc00080f140e */
[----:B------:R1:W2:Y:S01]  /*0ca0*/  LDG.E R19, desc[UR18][R18.64] ;  /* 0x0000001212137981 */ /* 0x0002a2000c1e1900 */
[----:B------:R-:W-:Y:S02]  /*0cb0*/  IADD3 R26, P0, PT, R26, UR29, RZ ;  /* 0x0000001d1a1a7c10 */ /* 0x000fe4000ff1e0ff */
[----:B0-----:R-:W-:Y:S02]  /*0cc0*/  MOV R17, UR25 ;  /* 0x0000001900117c02 */ /* 0x001fe40008000f00 */
[----:B------:R-:W-:Y:S01]  /*0cd0*/  IADD3 R25, P1, PT, R25, UR25, RZ ;  /* 0x0000001919197c10 */ /* 0x000fe2000ff3e0ff */
[----:B------:R-:W-:-:S03]  /*0ce0*/  UIADD3 UR9, UPT, UPT, UR9, 0x4, URZ ;  /* 0x0000000409097890 */ /* 0x000fc6000fffe0ff */
[----:B-1----:R-:W-:Y:S01]  /*0cf0*/  LEA.HI.X.SX32 R18, R17, R10, 0x1, P1 ;  /* 0x0000000a11127211 */ /* 0x002fe200008f0eff */
[----:B------:R-:W-:Y:S02]  /*0d00*/  UISETP.NE.AND UP0, UPT, UR9, URZ, UPT ;  /* 0x000000ff0900728c */ /* 0x000fe4000bf05270 */
[----:B------:R-:W-:Y:S02]  /*0d10*/  UIADD3 UR5, UPT, UPT, UR5, 0x4, URZ ;  /* 0x0000000405057890 */ /* 0x000fe4000fffe0ff */
[----:B------:R-:W-:Y:S02]  /*0d20*/  ULEA UR23, UR16, UR23, 0x2 ;  /* 0x0000001710177291 */ /* 0x000fe4000f8e10ff */
[----:B------:R-:W-:Y:S02]  /*0d30*/  ULEA UR24, UR16, UR24, 0x2 ;  /* 0x0000001810187291 */ /* 0x000fe4000f8e10ff */
[----:B------:R-:W-:Y:S02]  /*0d40*/  ULEA UR26, UR16, UR26, 0x2 ;  /* 0x0000001a101a7291 */ /* 0x000fe4000f8e10ff */
[----:B------:R-:W-:-:S02]  /*0d50*/  ULEA UR27, UR7, UR27, 0x2 ;  /* 0x0000001b071b7291 */ /* 0x000fc4000f8e10ff */
        /* <DEDUP_REMOVED lines=14> */
[C---:B------:R-:W-:Y:S02]  /*0e40*/  LEA R16, P0, R26.reuse, UR32, 0x2 ;  /* 0x000000201a107c11 */ /* 0x040fe4000f8010ff */
[C---:B------:R-:W-:Y:S02]  /*0e50*/  LEA R14, P1, R25.reuse, UR34, 0x2 ;  /* 0x00000022190e7c11 */ /* 0x040fe4000f8210ff */
[----:B------:R-:W-:Y:S01]  /*0e60*/  LEA.HI.X R17, R26, UR33, R15, 0x2, P0 ;  /* 0x000000211a117c11 */ /* 0x000fe200080f140f */
[----:B0-----:R-:W-:Y:S01]  /*0e70*/  FMUL R28, R28, R27 ;  /* 0x0000001b1c1c7220 */ /* 0x001fe20000400000 */
[----:B------:R-:W-:-:S03]  /*0e80*/  LEA.HI.X R15, R25, UR35, R18, 0x2, P1 ;  /* 0x00000023190f7c11 */ /* 0x000fc600088f1412 */
[----:B------:R-:W-:Y:S01]  /*0e90*/  FMUL R19, R3, R28 ;  /* 0x0000001c03137220 */ /* 0x000fe20000400000 */
[----:B------:R-:W-:-:S04]  /*0ea0*/  IMAD.U32 R18, RZ, RZ, UR16 ;  /* 0x00000010ff127e24 */ /* 0x000fc8000f8e00ff */
[----:B------:R0:W-:Y:S01]  /*0eb0*/  REDG.E.ADD.F32.FTZ.RN.STRONG.GPU desc[UR18][R16.64], R19 ;  /* 0x00000013100079a6 */ /* 0x0001e2000c12f312 */
[----:B------:R-:W-:-:S03]  /*0ec0*/  IMAD R13, R18, 0x4, R13 ;  /* 0x00000004120d7824 */ /* 0x000fc600078e020d */
[----:B------:R1:W-:Y:S01]  /*0ed0*/  REDG.E.ADD.F32.FTZ.RN.STRONG.GPU desc[UR18][R14.64], R19 ;  /* 0x000000130e0079a6 */ /* 0x0003e2000c12f312 */
[----:B------:R-:W-:Y:S02]  /*0ee0*/  IMAD.U32 R25, RZ, RZ, UR16 ;  /* 0x00000010ff197e24 */ /* 0x000fe4000f8e00ff */
[----:B------:R-:W-:Y:S02]  /*0ef0*/  IMAD.U32 R27, RZ, RZ, UR16 ;  /* 0x00000010ff1b7e24 */ /* 0x000fe4000f8e00ff */
[----:B------:R-:W-:Y:S01]  /*0f00*/  IMAD.U32 R18, RZ, RZ, UR7 ;  /* 0x00000007ff127e24 */ /* 0x000fe2000f8e00ff */
[----:B0-----:R-:W-:Y:S01]  /*0f10*/  MOV R17, UR16 ;  /* 0x0000001000117c02 */ /* 0x001fe20008000f00 */
[----:B------:R-:W-:Y:S02]  /*0f20*/  IMAD.U32 R16, RZ, RZ, UR7 ;  /* 0x00000007ff107e24 */ /* 0x000fe4000f8e00ff */
[----:B-1----:R-:W-:Y:S02]  /*0f30*/  IMAD.U32 R14, RZ, RZ, UR7 ;  /* 0x00000007ff0e7e24 */ /* 0x002fe4000f8e00ff */
[----:B------:R-:W-:-:S02]  /*0f40*/  IMAD.U32 R15, RZ, RZ, UR7 ;  /* 0x00000007ff0f7e24 */ /* 0x000fc4000f8e00ff */
[----:B------:R-:W-:Y:S01]  /*0f50*/  IMAD R24, R25, 0x4, R24 ;  /* 0x0000000419187824 */ /* 0x000fe200078e0218 */
[----:B------:R-:W-:Y:S01]  /*0f60*/  LEA R11, R14, R11, 0x2 ;  /* 0x0000000b0e0b7211 */ /* 0x000fe200078e10ff */
[----:B------:R-:W-:Y:S02]  /*0f70*/  IMAD R12, R27, 0x4, R12 ;  /* 0x000000041b0c7824 */ /* 0x000fe400078e020c */
[----:B------:R-:W-:Y:S02]  /*0f80*/  IMAD R20, R17, 0x4, R20 ;  /* 0x0000000411147824 */ /* 0x000fe400078e0214 */
[----:B------:R-:W-:Y:S02]  /*0f90*/  IMAD R21, R16, 0x4, R21 ;  /* 0x0000000410157824 */ /* 0x000fe400078e0215 */
[----:B------:R-:W-:Y:S02]  /*0fa0*/  IMAD R22, R15, 0x4, R22 ;  /* 0x000000040f167824 */ /* 0x000fe400078e0216 */
[----:B------:R-:W-:Y:S01]  /*0fb0*/  IMAD R23, R18, 0x4, R23 ;  /* 0x0000000412177824 */ /* 0x000fe200078e0217 */
[----:B------:R-:W-:Y:S01]  /*0fc0*/  ULEA UR29, UR7, UR29, 0x2 ;  /* 0x0000001d071d7291 */ /* 0x000fe2000f8e10ff */
[----:B------:R-:W-:Y:S11]  /*0fd0*/  BRA.U UP0, `(.L_x_131) ;  /* 0xfffffff500707547 */ /* 0x000ff6000b83ffff */
[----:B------:R-:W-:-:S12]  /*0fe0*/  UIADD3 UR9, UPT, UPT, UR5, 0x1, URZ ;  /* 0x0000000105097890 */ /* 0x000fd8000fffe0ff */
.L_x_130:
[----:B------:R-:W-:-:S06]  /*0ff0*/  ULOP3.LUT UP0, UR4, UR8, 0x3, URZ, 0xc0, !UPT ;  /* 0x0000000308047892 */ /* 0x000fcc000f80c0ff */
[----:B------:R-:W-:-:S13]  /*1000*/  PLOP3.LUT P0, PT, PT, PT, UP0, 0x80, 0x8 ;  /* 0x000000000008781c */ /* 0x000fda0003f0f008 */
[----:B------:R-:W-:Y:S05]  /*1010*/  @!P0 EXIT ;  /* 0x000000000000894d */ /* 0x000fea0003800000 */
[----:B------:R-:W-:-:S09]  /*1020*/  UISETP.NE.AND UP0, UPT, UR4, 0x1, UPT ;  /* 0x000000010400788c */ /* 0x000fd2000bf05270 */
[----:B------:R-:W-:Y:S05]  /*1030*/  BRA.U !UP0, `(.L_x_132) ;  /* 0x00000005085c7547 */ /* 0x000fea000b800000 */
[----:B------:R-:W0:Y:S01]  /*1040*/  LDCU.64 UR12, c[0x0][0x388] ;  /* 0x00007100ff0c77ac */ /* 0x000e220008000a00 */
[----:B------:R-:W1:Y:S01]  /*1050*/  LDCU.64 UR14, c[0x0][0x390] ;  /* 0x00007200ff0e77ac */ /* 0x000e620008000a00 */
[----:B------:R-:W-:Y:S02]  /*1060*/  UIMAD UR4, UR9, UR16, URZ ;  /* 0x00000010090472a4 */ /* 0x000fe4000f8e02ff */
[----:B------:R-:W-:-:S04]  /*1070*/  UIMAD UR5, UR7, UR9, URZ ;  /* 0x00000009070572a4 */ /* 0x000fc8000f8e02ff */
[----:B------:R-:W-:Y:S02]  /*1080*/  VIADD R12, R0, UR4 ;  /* 0x00000004000c7c36 */ /* 0x000fe40008000000 */
[----:B------:R-:W-:-:S03]  /*1090*/  VIADD R13, R6, UR5 ;  /* 0x00000005060d7c36 */ /* 0x000fc60008000000 */
[C---:B------:R-:W-:Y:S02]  /*10a0*/  IADD3 R11, P0, PT, R12.reuse, UR6, RZ ;  /* 0x000000060c0b7c10 */ /* 0x040fe4000ff1e0ff */
[----:B------:R-:W-:Y:S02]  /*10b0*/  IADD3 R9, P1, PT, R13, UR6, RZ ;  /* 0x000000060d097c10 */ /* 0x000fe4000ff3e0ff */
[----:B------:R-:W-:Y:S02]  /*10c0*/  LEA.HI.X.SX32 R18, R12, UR30, 0x1, P0 ;  /* 0x0000001e0c127c11 */ /* 0x000fe400080f0eff */
[----:B0-----:R-:W-:Y:S02]  /*10d0*/  LEA R14, P0, R11, UR12, 0x2 ;  /* 0x0000000c0b0e7c11 */ /* 0x001fe4000f8010ff */
[----:B------:R-:W-:Y:S02]  /*10e0*/  LEA.HI.X.SX32 R16, R13, UR30, 0x1, P1 ;  /* 0x0000001e0d107c11 */ /* 0x000fe400088f0eff */
[----:B-1----:R-:W-:-:S02]  /*10f0*/  LEA R10, P1, R9, UR14, 0x2 ;  /* 0x0000000e090a7c11 */ /* 0x002fc4000f8210ff */
[----:B------:R-:W-:Y:S02]  /*1100*/  LEA.HI.X R15, R11, UR13, R18, 0x2, P0 ;  /* 0x0000000d0b0f7c11 */ /* 0x000fe400080f1412 */
[----:B------:R-:W-:-:S03]  /*1110*/  LEA.HI.X R11, R9, UR15, R16, 0x2, P1 ;  /* 0x0000000f090b7c11 */ /* 0x000fc600088f1410 */
[----:B------:R0:W2:Y:S04]  /*1120*/  LDG.E R14, desc[UR18][R14.64] ;  /* 0x000000120e0e7981 */ /* 0x0000a8000c1e1900 */
[----:B------:R-:W2:Y:S01]  /*1130*/  LDG.E R11, desc[UR18][R10.64] ;  /* 0x000000120a0b7981 */ /* 0x000ea2000c1e1900 */
[----:B------:R-:W-:Y:S01]  /*1140*/  MOV R9, 0x3bbb989d ;  /* 0x3bbb989d00097802 */ /* 0x000fe20000000f00 */
[----:B------:R-:W-:Y:S01]  /*1150*/  IMAD.MOV.U32 R18, RZ, RZ, 0x437c0000 ;  /* 0x437c0000ff127424 */ /* 0x000fe200078e00ff */
[----:B------:R-:W-:Y:S01]  /*1160*/  USHF.R.S32.HI UR10, URZ, 0x1f, UR5 ;  /* 0x0000001fff0a7899 */ /* 0x000fe20008011405 */
[----:B------:R-:W-:Y:S02]  /*1170*/  IMAD.U32 R20, RZ, RZ, UR4 ;  /* 0x00000004ff147e24 */ /* 0x000fe4000f8e00ff */
[----:B------:R-:W-:-:S03]  /*1180*/  VIADD R13, R13, UR7 ;  /* 0x000000070d0d7c36 */ /* 0x000fc60008000000 */
[----:B0-----:R-:W-:Y:S01]  /*1190*/  IADD3 R15, P2, P3, R5, UR6, R20 ;  /* 0x00000006050f7c10 */ /* 0x001fe2000fb5e014 */
[----:B--2---:R-:W-:Y:S01]  /*11a0*/  FADD R17, R14, R11 ;  /* 0x0000000b0e117221 */ /* 0x004fe20000000000 */
[----:B------:R-:W-:-:S03]  /*11b0*/  IMAD.U32 R11, RZ, RZ, UR5 ;  /* 0x00000005ff0b7e24 */ /* 0x000fc6000f8e00ff */
[----:B-----5:R-:W-:Y:S02]  /*11c0*/  FADD R16, -R2, R17 ;  /* 0x0000001102107221 */ /* 0x020fe40000000100 */
[----:B------:R-:W-:Y:S02]  /*11d0*/  IADD3 R11, P0, P1, R4, UR6, R11 ;  /* 0x00000006040b7c10 */ /* 0x000fe4000f91e00b */
[----:B------:R-:W-:-:S04]  /*11e0*/  FFMA.SAT R17, R16, R9, 0.5 ;  /* 0x3f00000010117423 */ /* 0x000fc80000002009 */
[----:B------:R-:W-:-:S04]  /*11f0*/  FFMA.RM R17, R17, R18, 12582913 ;  /* 0x4b40000111117423 */ /* 0x000fc80000004012 */
[C---:B------:R-:W-:Y:S01]  /*1200*/  FADD R19, R17.reuse, -12583039 ;  /* 0xcb40007f11137421 */ /* 0x040fe20000000000 */
[----:B------:R-:W-:-:S03]  /*1210*/  IMAD.SHL.U32 R17, R17, 0x800000, RZ ;  /* 0x0080000011117824 */ /* 0x000fc600078e00ff */
[----:B------:R-:W-:-:S04]  /*1220*/  FFMA R19, R16, 1.4426950216293334961, -R19 ;  /* 0x3fb8aa3b10137823 */ /* 0x000fc80000000813 */
[----:B------:R-:W-:Y:S01]  /*1230*/  FFMA R19, R16, 1.925963033500011079e-08, R19 ;  /* 0x32a5706010137823 */ /* 0x000fe20000000013 */
[----:B------:R-:W-:Y:S01]  /*1240*/  IMAD.U32 R16, RZ, RZ, UR10 ;  /* 0x0000000aff107e24 */ /* 0x000fe2000f8e00ff */
[----:B------:R-:W-:Y:S02]  /*1250*/  USHF.R.S32.HI UR10, URZ, 0x1f, UR4 ;  /* 0x0000001fff0a7899 */ /* 0x000fe40008011404 */
[----:B------:R0:W1:Y:S02]  /*1260*/  MUFU.EX2 R14, R19 ;  /* 0x00000013000e7308 */ /* 0x0000640000000800 */
[----:B------:R-:W-:Y:S02]  /*1270*/  IADD3.X R16, PT, PT, R7, UR30, R16, P0, P1 ;  /* 0x0000001e07107c10 */ /* 0x000fe400087e2410 */
[----:B------:R-:W-:-:S04]  /*1280*/  LEA R10, P0, R11, UR12, 0x2 ;  /* 0x0000000c0b0a7c11 */ /* 0x000fc8000f8010ff */
[----:B------:R-:W-:Y:S01]  /*1290*/  LEA.HI.X R11, R11, UR13, R16, 0x2, P0 ;  /* 0x0000000d0b0b7c11 */ /* 0x000fe200080f1410 */
[----:B0-----:R-:W-:Y:S01]  /*12a0*/  IMAD.U32 R19, RZ, RZ, UR10 ;  /* 0x0000000aff137e24 */ /* 0x001fe2000f8e00ff */
[----:B------:R-:W-:-:S04]  /*12b0*/  IADD3 R16, PT, PT, R12, UR16, RZ ;  /* 0x000000100c107c10 */ /* 0x000fc8000fffe0ff */
[----:B------:R-:W-:Y:S02]  /*12c0*/  IADD3 R21, P0, PT, R16, UR6, RZ ;  /* 0x0000000610157c10 */ /* 0x000fe4000ff1e0ff */
[----:B------:R-:W-:Y:S01]  /*12d0*/  IADD3.X R26, PT, PT, R8, UR30, R19, P2, P3 ;  /* 0x0000001e081a7c10 */ /* 0x000fe200097e6413 */
[----:B-1----:R-:W-:Y:S01]  /*12e0*/  FMUL R20, R17, R14 ;  /* 0x0000000e11147220 */ /* 0x002fe20000400000 */
[----:B------:R-:W-:Y:S02]  /*12f0*/  IADD3 R17, P1, PT, R13, UR6, RZ ;  /* 0x000000060d117c10 */ /* 0x000fe4000ff3e0ff */
[----:B------:R-:W-:Y:S01]  /*1300*/  LEA.HI.X.SX32 R24, R16, UR30, 0x1, P0 ;  /* 0x0000001e10187c11 */ /* 0x000fe200080f0eff */
[----:B------:R-:W-:Y:S01]  /*1310*/  FMUL R19, R3, R20 ;  /* 0x0000001403137220 */ /* 0x000fe20000400000 */
[----:B------:R-:W-:Y:S02]  /*1320*/  LEA.HI.X.SX32 R22, R13, UR30, 0x1, P1 ;  /* 0x0000001e0d167c11 */ /* 0x000fe400088f0eff */
[----:B------:R-:W-:-:S02]  /*1330*/  LEA R12, P2, R15, UR14, 0x2 ;  /* 0x0000000e0f0c7c11 */ /* 0x000fc4000f8410ff */
[----:B------:R-:W-:Y:S01]  /*1340*/  LEA R16, P1, R17, UR14, 0x2 ;  /* 0x0000000e11107c11 */ /* 0x000fe2000f8210ff */
[----:B------:R0:W-:Y:S01]  /*1350*/  REDG.E.ADD.F32.FTZ.RN.STRONG.GPU desc[UR18][R10.64], R19 ;  /* 0x000000130a0079a6 */ /* 0x0001e2000c12f312 */
[----:B------:R-:W-:Y:S02]  /*1360*/  LEA R14, P0, R21, UR12, 0x2 ;  /* 0x0000000c150e7c11 */ /* 0x000fe4000f8010ff */
[----:B------:R-:W-:Y:S02]  /*1370*/  LEA.HI.X R13, R15, UR15, R26, 0x2, P2 ;  /* 0x0000000f0f0d7c11 */ /* 0x000fe400090f141a */
[----:B------:R-:W-:Y:S02]  /*1380*/  LEA.HI.X R17, R17, UR15, R22, 0x2, P1 ;  /* 0x0000000f11117c11 */ /* 0x000fe400088f1416 */
[----:B------:R-:W-:Y:S01]  /*1390*/  LEA.HI.X R15, R21, UR13, R24, 0x2, P0 ;  /* 0x0000000d150f7c11 */ /* 0x000fe200080f1418 */
[----:B------:R1:W-:Y:S04]  /*13a0*/  REDG.E.ADD.F32.FTZ.RN.STRONG.GPU desc[UR18][R12.64], R19 ;  /* 0x000000130c0079a6 */ /* 0x0003e8000c12f312 */
[----:B------:R2:W3:Y:S04]  /*13b0*/  LDG.E R14, desc[UR18][R14.64] ;  /* 0x000000120e0e7981 */ /* 0x0004e8000c1e1900 */
[----:B------:R4:W3:Y:S01]  /*13c0*/  LDG.E R17, desc[UR18][R16.64] ;  /* 0x0000001210117981 */ /* 0x0008e2000c1e1900 */
[----:B------:R-:W-:-:S02]  /*13d0*/  UIADD3 UR5, UPT, UPT, UR7, UR5, URZ ;  /* 0x0000000507057290 */ /* 0x000fc4000fffe0ff */
[----:B------:R-:W-:Y:S02]  /*13e0*/  UIADD3 UR4, UPT, UPT, UR4, UR16, URZ ;  /* 0x0000001004047290 */ /* 0x000fe4000fffe0ff */
[----:B------:R-:W-:Y:S02]  /*13f0*/  USHF.R.S32.HI UR10, URZ, 0x1f, UR5 ;  /* 0x0000001fff0a7899 */ /* 0x000fe40008011405 */
[----:B0-----:R-:W-:Y:S01]  /*1400*/  IMAD.U32 R11, RZ, RZ, UR5 ;  /* 0x00000005ff0b7e24 */ /* 0x001fe2000f8e00ff */
[----:B------:R-:W-:Y:S02]  /*1410*/  USHF.R.S32.HI UR11, URZ, 0x1f, UR4 ;  /* 0x0000001fff0b7899 */ /* 0x000fe40008011404 */
[----:B------:R-:W-:Y:S02]  /*1420*/  IMAD.U32 R10, RZ, RZ, UR4 ;  /* 0x00000004ff0a7e24 */ /* 0x000fe4000f8e00ff */
[----:B------:R-:W-:-:S03]  /*1430*/  IADD3 R11, P0, P1, R4, UR6, R11 ;  /* 0x00000006040b7c10 */ /* 0x000fc6000f91e00b */
[----:B-1----:R-:W-:Y:S02]  /*1440*/  IADD3 R13, P2, P3, R5, UR6, R10 ;  /* 0x00000006050d7c10 */ /* 0x002fe4000fb5e00a */
[----:B--2---:R-:W-:-:S04]  /*1450*/  MOV R15, UR11 ;  /* 0x0000000b000f7c02 */ /* 0x004fc80008000f00 */
[----:B----4-:R-:W-:Y:S01]  /*1460*/  IADD3.X R16, PT, PT, R8, UR30, R15, P2, P3 ;  /* 0x0000001e08107c10 */ /* 0x010fe200097e640f */
[----:B---3--:R-:W-:-:S04]  /*1470*/  FADD R21, R14, R17 ;  /* 0x000000110e157221 */ /* 0x008fc80000000000 */
[----:B------:R-:W-:-:S04]  /*1480*/  FADD R20, -R2, R21 ;  /* 0x0000001502147221 */ /* 0x000fc80000000100 */
[----:B------:R-:W-:-:S04]  /*1490*/  FFMA.SAT R9, R20, R9, 0.5 ;  /* 0x3f00000014097423 */ /* 0x000fc80000002009 */
[----:B------:R-:W-:-:S04]  /*14a0*/  FFMA.RM R9, R9, R18, 12582913 ;  /* 0x4b40000109097423 */ /* 0x000fc80000004012 */
[----:B------:R-:W-:-:S04]  /*14b0*/  FADD R21, R9, -12583039 ;  /* 0xcb40007f09157421 */ /* 0x000fc80000000000 */
[----:B------:R-:W-:-:S04]  /*14c0*/  FFMA R21, R20, 1.4426950216293334961, -R21 ;  /* 0x3fb8aa3b14157823 */ /* 0x000fc80000000815 */
[----:B------:R-:W-:-:S04]  /*14d0*/  FFMA R21, R20, 1.925963033500011079e-08, R21 ;  /* 0x32a5706014157823 */ /* 0x000fc80000000015 */
[----:B------:R-:W0:Y:S01]  /*14e0*/  MUFU.EX2 R14, R21 ;  /* 0x00000015000e7308 */ /* 0x000e220000000800 */
[----:B------:R-:W-:Y:S02]  /*14f0*/  IMAD.U32 R18, RZ, RZ, UR10 ;  /* 0x0000000aff127e24 */ /* 0x000fe4000f8e00ff */
[----:B------:R-:W-:-:S03]  /*1500*/  IMAD.SHL.U32 R9, R9, 0x800000, RZ ;  /* 0x0080000009097824 */ /* 0x000fc600078e00ff */
[----:B------:R-:W-:Y:S02]  /*1510*/  IADD3.X R18, PT, PT, R7, UR30, R18, P0, P1 ;  /* 0x0000001e07127c10 */ /* 0x000fe400087e2412 */
[----:B------:R-:W-:Y:S02]  /*1520*/  LEA R10, P0, R11, UR12, 0x2 ;  /* 0x0000000c0b0a7c11 */ /* 0x000fe4000f8010ff */
[----:B------:R-:W-:Y:S02]  /*1530*/  LEA R12, P1, R13, UR14, 0x2 ;  /* 0x0000000e0d0c7c11 */ /* 0x000fe4000f8210ff */
[----:B------:R-:W-:Y:S01]  /*1540*/  LEA.HI.X R11, R11, UR13, R18, 0x2, P0 ;  /* 0x0000000d0b0b7c11 */ /* 0x000fe200080f1412 */
[----:B0-----:R-:W-:Y:S01]  /*1550*/  FMUL R14, R9, R14 ;  /* 0x0000000e090e7220 */ /* 0x001fe20000400000 */
[----:B------:R-:W-:-:S03]  /*1560*/  LEA.HI.X R13, R13, UR15, R16, 0x2, P1 ;  /* 0x0000000f0d0d7c11 */ /* 0x000fc600088f1410 */
[----:B------:R-:W-:-:S05]  /*1570*/  FMUL R9, R3, R14 ;  /* 0x0000000e03097220 */ /* 0x000fca0000400000 */
[----:B------:R0:W-:Y:S04]  /*1580*/  REDG.E.ADD.F32.FTZ.RN.STRONG.GPU desc[UR18][R10.64], R9 ;  /* 0x000000090a0079a6 */ /* 0x0001e8000c12f312 */
[----:B------:R0:W-:Y:S01]  /*1590*/  REDG.E.ADD.F32.FTZ.RN.STRONG.GPU desc[UR18][R12.64], R9 ;  /* 0x000000090c0079a6 */ /* 0x0001e2000c12f312 */
[----:B------:R-:W-:-:S12]  /*15a0*/  UIADD3 UR9, UPT, UPT, UR9, 0x2, URZ ;  /* 0x0000000209097890 */ /* 0x000fd8000fffe0ff */
.L_x_132:
[----:B------:R-:W-:-:S04]  /*15b0*/  ULOP3.LUT UR8, UR8, 0x1, URZ, 0xc0, !UPT ;  /* 0x0000000108087892 */ /* 0x000fc8000f8ec0ff */
[----:B------:R-:W-:-:S06]  /*15c0*/  UISETP.NE.U32.AND UP0, UPT, UR8, 0x1, UPT ;  /* 0x000000010800788c */ /* 0x000fcc000bf05070 */
[----:B------:R-:W-:-:S13]  /*15d0*/  PLOP3.LUT P0, PT, PT, PT, UP0, 0x80, 0x8 ;  /* 0x000000000008781c */ /* 0x000fda0003f0f008 */
[----:B------:R-:W-:Y:S05]  /*15e0*/  @P0 EXIT ;  /* 0x000000000000094d */ /* 0x000fea0003800000 */
[----:B------:R-:W1:Y:S01]  /*15f0*/  LDCU.64 UR12, c[0x0][0x390] ;  /* 0x00007200ff0c77ac */ /* 0x000e620008000a00 */
[----:B------:R-:W2:Y:S01]  /*1600*/  LDCU.64 UR10, c[0x0][0x388] ;  /* 0x00007100ff0a77ac */ /* 0x000ea20008000a00 */
[----:B------:R-:W-:Y:S02]  /*1610*/  UIMAD UR7, UR7, UR9, URZ ;  /* 0x00000009070772a4 */ /* 0x000fe4000f8e02ff */
[----:B------:R-:W-:-:S04]  /*1620*/  UIMAD UR4, UR9, UR16, URZ ;  /* 0x00000010090472a4 */ /* 0x000fc8000f8e02ff */
[----:B------:R-:W-:Y:S02]  /*1630*/  VIADD R6, R6, UR7 ;  /* 0x0000000706067c36 */ /* 0x000fe40008000000 */
[----:B------:R-:W-:-:S03]  /*1640*/  VIADD R0, R0, UR4 ;  /* 0x0000000400007c36 */ /* 0x000fc60008000000 */
[----:B0-----:R-:W-:Y:S02]  /*1650*/  IADD3 R9, P1, PT, R6, UR6, RZ ;  /* 0x0000000606097c10 */ /* 0x001fe4000ff3e0ff */
[----:B------:R-:W-:Y:S02]  /*1660*/  IADD3 R11, P0, PT, R0, UR6, RZ ;  /* 0x00000006000b7c10 */ /* 0x000fe4000ff1e0ff */
[----:B------:R-:W-:Y:S02]  /*1670*/  LEA.HI.X.SX32 R6, R6, UR30, 0x1, P1 ;  /* 0x0000001e06067c11 */ /* 0x000fe400088f0eff */
[----:B------:R-:W-:Y:S02]  /*1680*/  LEA.HI.X.SX32 R0, R0, UR30, 0x1, P0 ;  /* 0x0000001e00007c11 */ /* 0x000fe400080f0eff */
[----:B-1----:R-:W-:Y:S02]  /*1690*/  LEA R12, P1, R9, UR12, 0x2 ;  /* 0x0000000c090c7c11 */ /* 0x002fe4000f8210ff */
[----:B--2---:R-:W-:-:S02]  /*16a0*/  LEA R10, P0, R11, UR10, 0x2 ;  /* 0x0000000a0b0a7c11 */ /* 0x004fc4000f8010ff */
[----:B------:R-:W-:Y:S02]  /*16b0*/  LEA.HI.X R13, R9, UR13, R6, 0x2, P1 ;  /* 0x0000000d090d7c11 */ /* 0x000fe400088f1406 */
[----:B------:R-:W-:-:S04]  /*16c0*/  LEA.HI.X R11, R11, UR11, R0, 0x2, P0 ;  /* 0x0000000b0b0b7c11 */ /* 0x000fc800080f1400 */
[----:B------:R-:W2:Y:S04]  /*16d0*/  LDG.E R13, desc[UR18][R12.64] ;  /* 0x000000120c0d7981 */ /* 0x000ea8000c1e1900 */
[----:B------:R0:W2:Y:S01]  /*16e0*/  LDG.E R10, desc[UR18][R10.64] ;  /* 0x000000120a0a7981 */ /* 0x0000a2000c1e1900 */
[----:B------:R-:W-:Y:S02]  /*16f0*/  IMAD.MOV.U32 R0, RZ, RZ, 0x3bbb989d ;  /* 0x3bbb989dff007424 */ /* 0x000fe400078e00ff */
[----:B------:R-:W-:Y:S01]  /*1700*/  IMAD.MOV.U32 R15, RZ, RZ, 0x437c0000 ;  /* 0x437c0000ff0f7424 */ /* 0x000fe200078e00ff */
[----:B------:R-:W-:Y:S02]  /*1710*/  USHF.R.S32.HI UR5, URZ, 0x1f, UR7 ;  /* 0x0000001fff057899 */ /* 0x000fe40008011407 */
[----:B------:R-:W-:Y:S01]  /*1720*/  USHF.R.S32.HI UR8, URZ, 0x1f, UR4 ;  /* 0x0000001fff087899 */ /* 0x000fe20008011404 */
[----:B0-----:R-:W-:-:S03]  /*1730*/  MOV R11, UR7 ;  /* 0x00000007000b7c02 */ /* 0x001fc60008000f00 */
[----:B------:R-:W-:Y:S01]  /*1740*/  IMAD.U32 R12, RZ, RZ, UR5 ;  /* 0x00000005ff0c7e24 */ /* 0x000fe2000f8e00ff */
[----:B------:R-:W-:-:S04]  /*1750*/  IADD3 R11, P0, P1, R4, UR6, R11 ;  /* 0x00000006040b7c10 */ /* 0x000fc8000f91e00b */
[----:B------:R-:W-:Y:S02]  /*1760*/  IADD3.X R12, PT, PT, R7, UR30, R12, P0, P1 ;  /* 0x0000001e070c7c10 */ /* 0x000fe400087e240c */
[----:B------:R-:W-:Y:S01]  /*1770*/  LEA R4, P0, R11, UR10, 0x2 ;  /* 0x0000000a0b047c11 */ /* 0x000fe2000f8010ff */
[----:B--2---:R-:W-:-:S04]  /*1780*/  FADD R9, R10, R13 ;  /* 0x0000000d0a097221 */ /* 0x004fc80000000000 */
[----:B-----5:R-:W-:-:S04]  /*1790*/  FADD R9, -R2, R9 ;  /* 0x0000000902097221 */ /* 0x020fc80000000100 */
        /* <DEDUP_REMOVED lines=8> */
[----:B------:R-:W-:Y:S01]  /*1820*/  IADD3 R10, P2, P3, R5, UR6, R10 ;  /* 0x00000006050a7c10 */ /* 0x000fe2000fb5e00a */
[----:B------:R-:W-:-:S03]  /*1830*/  IMAD.U32 R5, RZ, RZ, UR8 ;  /* 0x00000008ff057e24 */ /* 0x000fc6000f8e00ff */
[----:B------:R-:W-:Y:S02]  /*1840*/  LEA R6, P1, R10, UR12, 0x2 ;  /* 0x0000000c0a067c11 */ /* 0x000fe4000f8210ff */
[----:B------:R-:W-:Y:S01]  /*1850*/  IADD3.X R7, PT, PT, R8, UR30, R5, P2, P3 ;  /* 0x0000001e08077c10 */ /* 0x000fe200097e6405 */
[----:B0-----:R-:W-:Y:S01]  /*1860*/  FMUL R0, R0, R9 ;  /* 0x0000000900007220 */ /* 0x001fe20000400000 */
[----:B------:R-:W-:Y:S02]  /*1870*/  LEA.HI.X R5, R11, UR11, R12, 0x2, P0 ;  /* 0x0000000b0b057c11 */ /* 0x000fe400080f140c */
[----:B------:R-:W-:Y:S01]  /*1880*/  LEA.HI.X R7, R10, UR13, R7, 0x2, P1 ;  /* 0x0000000d0a077c11 */ /* 0x000fe200088f1407 */
[----:B------:R-:W-:-:S05]  /*1890*/  FMUL R3, R3, R0 ;  /* 0x0000000003037220 */ /* 0x000fca0000400000 */
[----:B------:R-:W-:Y:S04]  /*18a0*/  REDG.E.ADD.F32.FTZ.RN.STRONG.GPU desc[UR18][R4.64], R3 ;  /* 0x00000003040079a6 */ /* 0x000fe8000c12f312 */
[----:B------:R-:W-:Y:S01]  /*18b0*/  REDG.E.ADD.F32.FTZ.RN.STRONG.GPU desc[UR18][R6.64], R3 ;  /* 0x00000003060079a6 */ /* 0x000fe2000c12f312 */
[----:B------:R-:W-:Y:S05]  /*18c0*/  EXIT ;  /* 0x000000000000794d */ /* 0x000fea0003800000 */
.L_x_133:
        /* <DEDUP_REMOVED lines=11> */
.L_x_184:


//--------------------- .text._Z14kernel_forwardPfS_S_iiii --------------------------
	.section	.text._Z14kernel_forwardPfS_S_iiii,"ax",@progbits
	.align	128
        .global         _Z14kernel_forwardPfS_S_iiii
        .type           _Z14kernel_forwardPfS_S_iiii,@function
        .size           _Z14kernel_forwardPfS_S_iiii,(.L_x_185 - _Z14kernel_forwardPfS_S_iiii)
        .other          _Z14kernel_forwardPfS_S_iiii,@"STO_CUDA_ENTRY STV_DEFAULT"
_Z14kernel_forwardPfS_S_iiii:
.text._Z14kernel_forwardPfS_S_iiii:
[----:B------:R-:W-:Y:S01]  /*0000*/  LDC R1, c[0x0][0x37c] ;  /* 0x0000df00ff017b82 */ /* 0x000fe20000000800 */
[----:B------:R-:W0:Y:S07]  /*0010*/  S2R R0, SR_CTAID.Y ;  /* 0x0000000000007919 */ /* 0x000e2e0000002600 */
[----:B------:R-:W0:Y:S08]  /*0020*/  LDC R5, c[0x0][0x3a0] ;  /* 0x0000e800ff057b82 */ /* 0x000e300000000800 */
[----:B------:R-:W1:Y:S01]  /*0030*/  LDC R11, c[0x0][0x39c] ;  /* 0x0000e700ff0b7b82 */ /* 0x000e620000000800 */
[----:B0-----:R-:W-:-:S04]  /*0040*/  IADD3 R3, PT, PT, R0, R5, RZ ;  /* 0x0000000500037210 */ /* 0x001fc80007ffe0ff */
[----:B-1----:R-:W-:-:S13]  /*0050*/  ISETP.GE.AND P0, PT, R3, R11, PT ;  /* 0x0000000b0300720c */ /* 0x002fda0003f06270 */
[----:B------:R-:W-:Y:S05]  /*0060*/  @P0 EXIT ;  /* 0x000000000000094d */ /* 0x000fea0003800000 */
[----:B------:R-:W0:Y:S01]  /*0070*/  S2UR UR4, SR_CTAID.X ;  /* 0x00000000000479c3 */ /* 0x000e220000002500 */
[----:B------:R-:W1:Y:S01]  /*0080*/  LDCU UR5, c[0x0][0x3a4] ;  /* 0x00007480ff0577ac */ /* 0x000e620008000800 */
[----:B------:R-:W2:Y:S01]  /*0090*/  S2R R2, SR_TID.X ;  /* 0x0000000000027919 */ /* 0x000ea20000002100 */
[----:B------:R-:W-:Y:S01]  /*00a0*/  ISETP.GE.AND P0, PT, R5, 0x2, PT ;  /* 0x000000020500780c */ /* 0x000fe20003f06270 */
[----:B------:R-:W3:Y:S01]  /*00b0*/  LDCU.64 UR6, c[0x0][0x358] ;  /* 0x00006b00ff0677ac */ /* 0x000ee20008000a00 */
[----:B-1----:R-:W-:Y:S01]  /*00c0*/  MOV R13, UR5 ;  /* 0x00000005000d7c02 */ /* 0x002fe20008000f00 */
[----:B0-----:R-:W-:-:S04]  /*00d0*/  IMAD R4, R11, UR4, RZ ;  /* 0x000000040b047c24 */ /* 0x001fc8000f8e02ff */
[----:B------:R-:W-:Y:S01]  /*00e0*/  IMAD R5, R4, R11, RZ ;  /* 0x0000000b04057224 */ /* 0x000fe200078e02ff */
[----:B------:R-:W-:-:S03]  /*00f0*/  MOV R4, 0xff800000 ;  /* 0xff80000000047802 */ /* 0x000fc60000000f00 */
[----:B------:R-:W-:Y:S02]  /*0100*/  IMAD R5, R5, R13, RZ ;  /* 0x0000000d05057224 */ /* 0x000fe400078e02ff */
[----:B---3--:R-:W-:Y:S05]  /*0110*/  @!P0 BRA `(.L_x_134) ;  /* 0x0000000400d48947 */ /* 0x008fea0003800000 */
[----:B------:R-:W0:Y:S01]  /*0120*/  LDC R6, c[0x0][0x3a4] ;  /* 0x0000e900ff067b82 */ /* 0x000e220000000800 */
[CC--:B------:R-:W-:Y:S01]  /*0130*/  IMAD R8, R0.reuse, R11.reuse, R11 ;  /* 0x0000000b00087224 */ /* 0x0c0fe200078e020b */
[----:B------:R-:W-:Y:S01]  /*0140*/  MOV R10, R0 ;  /* 0x00000000000a7202 */ /* 0x000fe20000000f00 */
[----:B------:R-:W-:Y:S01]  /*0150*/  IMAD R4, R0, R11, R0 ;  /* 0x0000000b00047224 */ /* 0x000fe200078e0200 */
[----:B------:R-:W1:Y:S02]  /*0160*/  LDCU.64 UR4, c[0x0][0x388] ;  /* 0x00007100ff0477ac */ /* 0x000e640008000a00 */
[----:B------:R-:W-:Y:S01]  /*0170*/  IADD3 R9, PT, PT, R3, R8, RZ ;  /* 0x0000000803097210 */ /* 0x000fe20007ffe0ff */
[-C--:B------:R-:W-:Y:S01]  /*0180*/  IMAD R11, R4, R13.reuse, R13 ;  /* 0x0000000d040b7224 */ /* 0x080fe200078e020d */
[----:B------:R-:W3:Y:S01]  /*0190*/  LDC R7, c[0x0][0x39c] ;  /* 0x0000e700ff077b82 */ /* 0x000ee20000000800 */
[----:B------:R-:W-:Y:S01]  /*01a0*/  MOV R4, 0xff800000 ;  /* 0xff80000000047802 */ /* 0x000fe20000000f00 */
[----:B------:R-:W4:Y:S01]  /*01b0*/  LDCU.64 UR8, c[0x0][0x390] ;  /* 0x00007200ff0877ac */ /* 0x000f220008000a00 */
[----:B--2---:R-:W-:Y:S01]  /*01c0*/  IMAD R8, R9, R13, R2 ;  /* 0x0000000d09087224 */ /* 0x004fe200078e0202 */
[----:B------:R-:W-:-:S02]  /*01d0*/  SHF.R.S32.HI R9, RZ, 0x1f, R5 ;  /* 0x0000001fff097819 */ /* 0x000fc40000011405 */
[----:B------:R-:W-:-:S07]  /*01e0*/  IADD3 R12, PT, PT, R11, R2, RZ ;  /* 0x000000020b0c7210 */ /* 0x000fce0007ffe0ff */
.L_x_138:
[C---:B------:R-:W-:Y:S02]  /*01f0*/  IADD3 R13, P1, PT, R5.reuse, R12, RZ ;  /* 0x0000000c050d7210 */ /* 0x040fe40007f3e0ff */
[----:B------:R-:W-:Y:S02]  /*0200*/  IADD3 R11, P0, PT, R5, R8, RZ ;  /* 0x00000008050b7210 */ /* 0x000fe40007f1e0ff */
[-C--:B------:R-:W-:Y:S02]  /*0210*/  LEA.HI.X.SX32 R20, R12, R9.reuse, 0x1, P1 ;  /* 0x000000090c147211 */ /* 0x080fe400008f0eff */
[----:B------:R-:W-:Y:S02]  /*0220*/  LEA.HI.X.SX32 R18, R8, R9, 0x1, P0 ;  /* 0x0000000908127211 */ /* 0x000fe400000f0eff */
[----:B-1----:R-:W-:Y:S02]  /*0230*/  LEA R16, P1, R13, UR4, 0x2 ;  /* 0x000000040d107c11 */ /* 0x002fe4000f8210ff */
[----:B----4-:R-:W-:-:S02]  /*0240*/  LEA R14, P0, R11, UR8, 0x2 ;  /* 0x000000080b0e7c11 */ /* 0x010fc4000f8010ff */
[----:B------:R-:W-:Y:S02]  /*0250*/  LEA.HI.X R17, R13, UR5, R20, 0x2, P1 ;  /* 0x000000050d117c11 */ /* 0x000fe400088f1414 */
[----:B------:R-:W-:-:S03]  /*0260*/  LEA.HI.X R15, R11, UR9, R18, 0x2, P0 ;  /* 0x000000090b0f7c11 */ /* 0x000fc600080f1412 */
[----:B------:R-:W2:Y:S04]  /*0270*/  LDG.E R11, desc[UR6][R16.64] ;  /* 0x00000006100b7981 */ /* 0x000ea8000c1e1900 */
[----:B------:R-:W2:Y:S01]  /*0280*/  LDG.E R14, desc[UR6][R14.64] ;  /* 0x000000060e0e7981 */ /* 0x000ea2000c1e1900 */
[----:B------:R-:W-:Y:S01]  /*0290*/  BSSY.RECONVERGENT B0, `(.L_x_135) ;  /* 0x0000055000007945 */ /* 0x000fe20003800200 */
        /* <DEDUP_REMOVED lines=44> */
.L_x_136:
        /* <DEDUP_REMOVED lines=40> */
.L_x_137:
[----:B------:R-:W-:Y:S05]  /*07e0*/  BSYNC.RECONVERGENT B0 ;  /* 0x0000000000007941 */ /* 0x000fea0003800200 */
.L_x_135:
[----:B------:R-:W-:Y:S02]  /*07f0*/  IADD3 R14, PT, PT, R10, 0x2, RZ ;  /* 0x000000020a0e7810 */ /* 0x000fe40007ffe0ff */
[----:B0-----:R-:W-:Y:S02]  /*0800*/  MOV R13, R6 ;  /* 0x00000006000d7202 */ /* 0x001fe40000000f00 */
[----:B------:R-:W-:Y:S02]  /*0810*/  ISETP.GE.AND P0, PT, R14, R3, PT ;  /* 0x000000030e00720c */ /* 0x000fe40003f06270 */
[----:B---3--:R-:W-:Y:S02]  /*0820*/  MOV R11, R7 ;  /* 0x00000007000b7202 */ /* 0x008fe40000000f00 */
[----:B------:R-:W-:Y:S02]  /*0830*/  IADD3 R10, PT, PT, R10, 0x1, RZ ;  /* 0x000000010a0a7810 */ /* 0x000fe40007ffe0ff */
[-C--:B------:R-:W-:Y:S01]  /*0840*/  IADD3 R12, PT, PT, R12, R13.reuse, RZ ;  /* 0x0000000d0c0c7210 */ /* 0x080fe20007ffe0ff */
[----:B------:R-:W-:-:S06]  /*0850*/  IMAD R8, R11, R13, R8 ;  /* 0x0000000d0b087224 */ /* 0x000fcc00078e0208 */
[----:B------:R-:W-:Y:S05]  /*0860*/  @!P0 BRA `(.L_x_138) ;  /* 0xfffffff800608947 */ /* 0x000fea000383ffff */
.L_x_134:
[----:B------:R-:W0:Y:S01]  /*0870*/  LDC.64 R6, c[0x0][0x380] ;  /* 0x0000e000ff067b82 */ /* 0x000e220000000a00 */
[----:B--2---:R-:W-:Y:S01]  /*0880*/  IADD3 R5, PT, PT, R5, R2, RZ ;  /* 0x0000000205057210 */ /* 0x004fe20007ffe0ff */
[----:B------:R-:W-:-:S04]  /*0890*/  IMAD R0, R0, R11, R3 ;  /* 0x0000000b00007224 */ /* 0x000fc800078e0203 */
[----:B------:R-:W-:-:S04]  /*08a0*/  IMAD R3, R0, R13, R5 ;  /* 0x0000000d00037224 */ /* 0x000fc800078e0205 */
[----:B0-----:R-:W-:-:S05]  /*08b0*/  IMAD.WIDE R2, R3, 0x4, R6 ;  /* 0x0000000403027825 */ /* 0x001fca00078e0206 */
[----:B------:R-:W-:Y:S01]  /*08c0*/  STG.E desc[UR6][R2.64], R4 ;  /* 0x0000000402007986 */ /* 0x000fe2000c101906 */
[----:B------:R-:W-:Y:S05]  /*08d0*/  EXIT ;  /* 0x000000000000794d */ /* 0x000fea0003800000 */
.L_x_139:
        /* <DEDUP_REMOVED lines=10> */
.L_x_185:


//--------------------- .text._Z20kernel_backward_rootPfS_S_S_S_S_S_S_iiii --------------------------
	.section	.text._Z20kernel_backward_rootPfS_S_S_S_S_S_S_iiii,"ax",@progbits
	.align	128
        .global         _Z20kernel_backward_rootPfS_S_S_S_S_S_S_iiii
        .type           _Z20kernel_backward_rootPfS_S_S_S_S_S_S_iiii,@function
        .size           _Z20kernel_backward_rootPfS_S_S_S_S_S_S_iiii,(.L_x_186 - _Z20kernel_backward_rootPfS_S_S_S_S_S_S_iiii)
        .other          _Z20kernel_backward_rootPfS_S_S_S_S_S_S_iiii,@"STO_CUDA_ENTRY STV_DEFAULT"
_Z20kernel_backward_rootPfS_S_S_S_S_S_S_iiii:
.text._Z20kernel_backward_rootPfS_S_S_S_S_S_S_iiii:
[----:B------:R-:W-:Y:S01]  /*0000*/  LDC R1, c[0x0][0x37c] ;  /* 0x0000df00ff017b82 */ /* 0x000fe20000000800 */
[----:B------:R-:W0:Y:S01]  /*0010*/  LDCU UR11, c[0x0][0x3c4] ;  /* 0x00007880ff0b77ac */ /* 0x000e220008000800 */
[----:B------:R-:W1:Y:S06]  /*0020*/  S2R R2, SR_TID.X ;  /* 0x0000000000027919 */ /* 0x000e6c0000002100 */
[----:B------:R-:W2:Y:S01]  /*0030*/  S2UR UR24, SR_CTAID.X ;  /* 0x00000000001879c3 */ /* 0x000ea20000002500 */
[----:B------:R-:W-:Y:S01]  /*0040*/  IMAD.MOV.U32 R0, RZ, RZ, RZ ;  /* 0x000000ffff007224 */ /* 0x000fe200078e00ff */
[----:B------:R-:W3:Y:S01]  /*0050*/  LDCU.64 UR20, c[0x0][0x358] ;  /* 0x00006b00ff1477ac */ /* 0x000ee20008000a00 */
[----:B------:R-:W-:Y:S01]  /*0060*/  IMAD.MOV.U32 R29, RZ, RZ, RZ ;  /* 0x000000ffff1d7224 */ /* 0x000fe200078e00ff */
[----:B------:R-:W4:Y:S01]  /*0070*/  LDCU.64 UR22, c[0x0][0x3c8] ;  /* 0x00007900ff1677ac */ /* 0x000f220008000a00 */
[----:B0-----:R-:W-:-:S09]  /*0080*/  UISETP.GE.AND UP0, UPT, UR11, 0x3, UPT ;  /* 0x000000030b00788c */ /* 0x001fd2000bf06270 */
[----:B---3--:R-:W-:Y:S05]  /*0090*/  BRA.U !UP0, `(.L_x_140) ;  /* 0x0000001d08907547 */ /* 0x008fea000b800000 */
[----:B------:R-:W0:Y:S01]  /*00a0*/  LDCU.64 UR4, c[0x0][0x3a0] ;  /* 0x00007400ff0477ac */ /* 0x000e220008000a00 */
[----:B------:R-:W-:Y:S02]  /*00b0*/  UIMAD UR7, UR11, UR11, URZ ;  /* 0x0000000b0b0772a4 */ /* 0x000fe4000f8e02ff */
[----:B------:R-:W-:Y:S01]  /*00c0*/  UIADD3 UR6, UPT, UPT, UR11, -0x1, URZ ;  /* 0xffffffff0b067890 */ /* 0x000fe2000fffe0ff */
[----:B------:R-:W3:Y:S01]  /*00d0*/  S2R R11, SR_CTAID.X ;  /* 0x00000000000b7919 */ /* 0x000ee20000002500 */
[----:B--2---:R-:W-:Y:S01]  /*00e0*/  UIMAD UR8, UR7, UR24, URZ ;  /* 0x00000018070872a4 */ /* 0x004fe2000f8e02ff */
[----:B------:R-:W2:Y:S01]  /*00f0*/  LDC.64 R20, c[0x0][0x380] ;  /* 0x0000e000ff147b82 */ /* 0x000ea20000000a00 */
[----:B------:R-:W-:Y:S02]  /*0100*/  UIADD3 UR9, UPT, UPT, UR7, -UR11, URZ ;  /* 0x8000000b07097290 */ /* 0x000fe4000fffe0ff */
[----:B----4-:R-:W-:Y:S02]  /*0110*/  UIMAD UR25, UR8, UR22, URZ ;  /* 0x00000016081972a4 */ /* 0x010fe4000f8e02ff */
[----:B------:R-:W-:-:S02]  /*0120*/  UIMAD UR9, UR9, UR22, URZ ;  /* 0x00000016090972a4 */ /* 0x000fc4000f8e02ff */
[----:B------:R-:W-:Y:S01]  /*0130*/  UIMAD UR10, UR6, UR22, URZ ;  /* 0x00000016060a72a4 */ /* 0x000fe2000f8e02ff */
[----:B------:R-:W4:Y:S01]  /*0140*/  LDC.64 R18, c[0x0][0x388] ;  /* 0x0000e200ff127b82 */ /* 0x000f220000000a00 */
[----:B0-----:R-:W-:-:S04]  /*0150*/  UIMAD.WIDE UR4, UR25, 0x4, UR4 ;  /* 0x00000004190478a5 */ /* 0x001fc8000f8e0204 */
[----:B------:R-:W-:Y:S02]  /*0160*/  UIMAD.WIDE UR12, UR9, 0x4, UR4 ;  /* 0x00000004090c78a5 */ /* 0x000fe4000f8e0204 */
[----:B------:R-:W-:-:S04]  /*0170*/  UIMAD.WIDE UR4, UR10, 0x4, UR4 ;  /* 0x000000040a0478a5 */ /* 0x000fc8000f8e0204 */
[----:B------:R-:W-:Y:S02]  /*0180*/  IMAD.U32 R6, RZ, RZ, UR12 ;  /* 0x0000000cff067e24 */ /* 0x000fe4000f8e00ff */
[----:B------:R-:W-:Y:S01]  /*0190*/  IMAD.U32 R7, RZ, RZ, UR13 ;  /* 0x0000000dff077e24 */ /* 0x000fe2000f8e00ff */
[----:B------:R-:W-:Y:S01]  /*01a0*/  MOV R9, UR5 ;  /* 0x0000000500097c02 */ /* 0x000fe20008000f00 */
[----:B------:R-:W-:-:S03]  /*01b0*/  IMAD.U32 R8, RZ, RZ, UR4 ;  /* 0x00000004ff087e24 */ /* 0x000fc6000f8e00ff */
[----:B------:R3:W5:Y:S04]  /*01c0*/  LDG.E R6, desc[UR20][R6.64] ;  /* 0x0000001406067981 */ /* 0x000768000c1e1900 */
[----:B------:R0:W5:Y:S01]  /*01d0*/  LDG.E R8, desc[UR20][R8.64] ;  /* 0x0000001408087981 */ /* 0x000162000c1e1900 */
[----:B------:R-:W-:Y:S02]  /*01e0*/  USHF.R.S32.HI UR4, URZ, 0x1f, UR25 ;  /* 0x0000001fff047899 */ /* 0x000fe40008011419 */
[----:B-1----:R-:W-:Y:S01]  /*01f0*/  IADD3 R3, P0, PT, R2, UR25, RZ ;  /* 0x0000001902037c10 */ /* 0x002fe2000ff1e0ff */
[----:B------:R-:W-:Y:S01]  /*0200*/  UIMAD UR5, UR11, UR23, URZ ;  /* 0x000000170b0572a4 */ /* 0x000fe2000f8e02ff */
[----:B------:R-:W-:Y:S02]  /*0210*/  IMAD.U32 R5, RZ, RZ, UR9 ;  /* 0x00000009ff057e24 */ /* 0x000fe4000f8e00ff */
[----:B------:R-:W-:Y:S01]  /*0220*/  HFMA2 R0, -RZ, RZ, 0, 0 ;  /* 0x00000000ff007431 */ /* 0x000fe200000001ff */
[----:B------:R-:W-:Y:S01]  /*0230*/  IADD3 R3, P1, PT, R3, UR9, RZ ;  /* 0x0000000903037c10 */ /* 0x000fe2000ff3e0ff */
[----:B------:R-:W-:Y:S01]  /*0240*/  IMAD.X R4, RZ, RZ, UR4, P0 ;  /* 0x00000004ff047e24 */ /* 0x000fe200080e06ff */
[----:B------:R-:W-:-:S02]  /*0250*/  UIADD3 UR4, UPT, UPT, UR5, -UR23, URZ ;  /* 0x8000001705047290 */ /* 0x000fc4000fffe0ff */
[--C-:B---3--:R-:W-:Y:S01]  /*0260*/  IMAD R7, R11, UR23, R2.reuse ;  /* 0x000000170b077c24 */ /* 0x108fe2000f8e0202 */
[----:B------:R-:W-:Y:S01]  /*0270*/  UIMAD UR6, UR8, UR23, URZ ;  /* 0x00000017080672a4 */ /* 0x000fe2000f8e02ff */
[----:B------:R-:W-:Y:S01]  /*0280*/  IMAD.MOV.U32 R29, RZ, RZ, RZ ;  /* 0x000000ffff1d7224 */ /* 0x000fe200078e00ff */
[----:B------:R-:W-:Y:S01]  /*0290*/  LEA.HI.X.SX32 R4, R5, R4, 0x1, P1 ;  /* 0x0000000405047211 */ /* 0x000fe200008f0eff */
[----:B------:R-:W-:Y:S01]  /*02a0*/  IMAD R5, R11, UR22, R2 ;  /* 0x000000160b057c24 */ /* 0x000fe2000f8e0202 */
[----:B------:R-:W-:Y:S01]  /*02b0*/  UIMAD UR7, UR7, UR6, URZ ;  /* 0x00000006070772a4 */ /* 0x000fe2000f8e02ff */
[----:B0-----:R-:W-:Y:S01]  /*02c0*/  IMAD.U32 R9, RZ, RZ, UR4 ;  /* 0x00000004ff097e24 */ /* 0x001fe2000f8e00ff */
[----:B------:R-:W-:Y:S01]  /*02d0*/  UMOV UR8, 0x1 ;  /* 0x0000000100087882 */ /* 0x000fe20000000000 */
[----:B--2---:R-:W-:Y:S01]  /*02e0*/  IMAD.WIDE R20, R5, 0x4, R20 ;  /* 0x0000000405147825 */ /* 0x004fe200078e0214 */
[----:B------:R-:W-:-:S03]  /*02f0*/  PRMT R5, RZ, 0x7610, R5 ;  /* 0x00007610ff057816 */ /* 0x000fc60000000005 */
[----:B----4-:R-:W-:-:S04]  /*0300*/  IMAD.WIDE R18, R7, 0x4, R18 ;  /* 0x0000000407127825 */ /* 0x010fc800078e0212 */
[----:B------:R-:W-:Y:S01]  /*0310*/  VIADD R7, R2, UR10 ;  /* 0x0000000a02077c36 */ /* 0x000fe20008000000 */
[----:B-----5:R-:W-:Y:S02]  /*0320*/  R2UR UR26, R6 ;  /* 0x00000000061a72ca */ /* 0x020fe400000e0000 */
[----:B------:R-:W-:Y:S02]  /*0330*/  IADD3 R6, P0, PT, R2, UR4, RZ ;  /* 0x0000000402067c10 */ /* 0x000fe4000ff1e0ff */
[----:B------:R-:W-:Y:S01]  /*0340*/  R2UR UR27, R8 ;  /* 0x00000000081b72ca */ /* 0x000fe200000e0000 */
[----:B------:R-:W-:Y:S01]  /*0350*/  VIADD R8, R2, UR4 ;  /* 0x0000000402087c36 */ /* 0x000fe20008000000 */
[----:B------:R-:W-:Y:S01]  /*0360*/  LEA.HI.X.SX32 R9, R9, RZ, 0x1, P0 ;  /* 0x000000ff09097211 */ /* 0x000fe200000f0eff */
[----:B------:R-:W-:-:S12]  /*0370*/  UMOV UR4, URZ ;  /* 0x000000ff00047c82 */ /* 0x000fd80008000000 */
.L_x_146:
[----:B0-----:R-:W0:Y:S01]  /*0380*/  LDCU UR28, c[0x0][0x3c4] ;  /* 0x00007880ff1c77ac */ /* 0x001e220008000800 */
[----:B-1----:R-:W1:Y:S01]  /*0390*/  S2R R10, SR_TID.X ;  /* 0x00000000000a7919 */ /* 0x002e620000002100 */
[----:B------:R-:W2:Y:S01]  /*03a0*/  LDCU.64 UR22, c[0x0][0x3c8] ;  /* 0x00007900ff1677ac */ /* 0x000ea20008000a00 */
[----:B------:R-:W3:Y:S01]  /*03b0*/  LDCU.64 UR10, c[0x0][0x3a0] ;  /* 0x00007400ff0a77ac */ /* 0x000ee20008000a00 */
[----:B------:R-:W4:Y:S01]  /*03c0*/  LDCU.128 UR12, c[0x0][0x3a0] ;  /* 0x00007400ff0c77ac */ /* 0x000f220008000c00 */
[----:B------:R-:W-:Y:S02]  /*03d0*/  USHF.R.S32.HI UR17, URZ, 0x1f, UR25 ;  /* 0x0000001fff117899 */ /* 0x000fe40008011419 */
[----:B0-----:R-:W-:-:S04]  /*03e0*/  UIMAD UR29, UR8, UR28, URZ ;  /* 0x0000001c081d72a4 */ /* 0x001fc8000f8e02ff */
[----:B--2---:R-:W-:Y:S02]  /*03f0*/  UIMAD UR16, UR29, UR22, URZ ;  /* 0x000000161d1072a4 */ /* 0x004fe4000f8e02ff */
[----:B------:R-:W-:Y:S02]  /*0400*/  UIMAD UR9, UR8, UR22, URZ ;  /* 0x00000016080972a4 */ /* 0x000fe4000f8e02ff */
[----:B---3--:R-:W-:Y:S02]  /*0410*/  UIMAD.WIDE UR10, UR25, 0x4, UR10 ;  /* 0x00000004190a78a5 */ /* 0x008fe4000f8e020a */
[----:B------:R-:W-:-:S04]  /*0420*/  VIADD R2, R7, UR16 ;  /* 0x0000001007027c36 */ /* 0x000fc80008000000 */
[----:B------:R-:W-:Y:S01]  /*0430*/  MOV R12, UR10 ;  /* 0x0000000a000c7c02 */ /* 0x000fe20008000f00 */
[----:B-1----:R-:W-:Y:S01]  /*0440*/  VIADD R11, R10, UR9 ;  /* 0x000000090a0b7c36 */ /* 0x002fe20008000000 */
[C---:B------:R-:W-:Y:S01]  /*0450*/  IADD3 R15, P0, PT, R2.reuse, UR25, RZ ;  /* 0x00000019020f7c10 */ /* 0x040fe2000ff1e0ff */
[----:B------:R-:W-:Y:S02]  /*0460*/  IMAD.U32 R13, RZ, RZ, UR11 ;  /* 0x0000000bff0d7e24 */ /* 0x000fe4000f8e00ff */
[----:B------:R-:W-:Y:S01]  /*0470*/  IMAD.MOV.U32 R16, RZ, RZ, 0x437c0000 ;  /* 0x437c0000ff107424 */ /* 0x000fe200078e00ff */
[----:B------:R-:W-:Y:S01]  /*0480*/  LEA.HI.X.SX32 R2, R2, UR17, 0x1, P0 ;  /* 0x0000001102027c11 */ /* 0x000fe200080f0eff */
[----:B------:R-:W-:Y:S01]  /*0490*/  IMAD.WIDE R12, R11, 0x4, R12 ;  /* 0x000000040b0c7825 */ /* 0x000fe200078e020c */
[C---:B----4-:R-:W-:Y:S01]  /*04a0*/  LEA R14, P0, R15.reuse, UR14, 0x2 ;  /* 0x0000000e0f0e7c11 */ /* 0x050fe2000f8010ff */
[----:B------:R-:W2:Y:S01]  /*04b0*/  LDG.E R11, desc[UR20][R20.64] ;  /* 0x00000014140b7981 */ /* 0x000ea2000c1e1900 */
[----:B------:R-:W0:Y:S02]  /*04c0*/  LDCU UR10, c[0x0][0x3c4] ;  /* 0x00007880ff0a77ac */ /* 0x000e240008000800 */
[----:B------:R-:W-:Y:S01]  /*04d0*/  LEA.HI.X R15, R15, UR15, R2, 0x2, P0 ;  /* 0x0000000f0f0f7c11 */ /* 0x000fe200080f1402 */
[----:B------:R1:W3:Y:S05]  /*04e0*/  LDG.E R12, desc[UR20][R12.64] ;  /* 0x000000140c0c7981 */ /* 0x0002ea000c1e1900 */
[----:B------:R-:W3:Y:S01]  /*04f0*/  LDG.E R15, desc[UR20][R14.64] ;  /* 0x000000140e0f7981 */ /* 0x000ee2000c1e1900 */
[----:B------:R-:W-:Y:S01]  /*0500*/  IMAD.U32 R25, RZ, RZ, UR9 ;  /* 0x00000009ff197e24 */ /* 0x000fe2000f8e00ff */
[----:B------:R-:W-:-:S02]  /*0510*/  MOV R23, UR16 ;  /* 0x0000001000177c02 */ /* 0x000fc40008000f00 */
[----:B-1----:R-:W-:Y:S01]  /*0520*/  IADD3 R13, P1, PT, R3, UR9, RZ ;  /* 0x00000009030d7c10 */ /* 0x002fe2000ff3e0ff */
[----:B------:R-:W-:Y:S02]  /*0530*/  UIADD3 UR9, UPT, UPT, UR8, 0x1, URZ ;  /* 0x0000000108097890 */ /* 0x000fe4000fffe0ff */
[----:B0-----:R-:W-:-:S04]  /*0540*/  UIADD3 UR10, UPT, UPT, UR10, -0x1, URZ ;  /* 0xffffffff0a0a7890 */ /* 0x001fc8000fffe0ff */
[----:B------:R-:W-:Y:S01]  /*0550*/  UISETP.GE.AND UP0, UPT, UR9, UR10, UPT ;  /* 0x0000000a0900728c */ /* 0x000fe2000bf06270 */
[----:B------:R-:W-:Y:S01]  /*0560*/  BSSY.RECONVERGENT B0, `(.L_x_141) ;  /* 0x0000195000007945 */ /* 0x000fe20003800200 */
[----:B---3--:R-:W-:-:S04]  /*0570*/  FADD R2, R12, R15 ;  /* 0x0000000f0c027221 */ /* 0x008fc80000000000 */
[----:B--2---:R-:W-:Y:S01]  /*0580*/  FADD R2, R2, R11 ;  /* 0x0000000b02027221 */ /* 0x004fe20000000000 */
[----:B------:R-:W-:-:S03]  /*0590*/  IMAD.MOV.U32 R11, RZ, RZ, 0x3bbb989d ;  /* 0x3bbb989dff0b7424 */ /* 0x000fc600078e00ff */
[----:B------:R-:W-:-:S04]  /*05a0*/  FADD R2, R2, -UR27 ;  /* 0x8000001b02027e21 */ /* 0x000fc80008000000 */
[----:B------:R-:W-:-:S04]  /*05b0*/  FFMA.SAT R11, R2, R11, 0.5 ;  /* 0x3f000000020b7423 */ /* 0x000fc8000000200b */
[----:B------:R-:W-:-:S04]  /*05c0*/  FFMA.RM R11, R11, R16, 12582913 ;  /* 0x4b4000010b0b7423 */ /* 0x000fc80000004010 */
[----:B------:R-:W-:Y:S01]  /*05d0*/  FADD R17, R11, -12583039 ;  /* 0xcb40007f0b117421 */ /* 0x000fe20000000000 */
[----:B------:R-:W-:-:S03]  /*05e0*/  IADD3 R15, P0, PT, R10, UR25, RZ ;  /* 0x000000190a0f7c10 */ /* 0x000fc6000ff1e0ff */
[----:B------:R-:W-:-:S04]  /*05f0*/  FFMA R17, R2, 1.4426950216293334961, -R17 ;  /* 0x3fb8aa3b02117823 */ /* 0x000fc80000000811 */
[----:B------:R-:W-:Y:S01]  /*0600*/  FFMA R17, R2, 1.925963033500011079e-08, R17 ;  /* 0x32a5706002117823 */ /* 0x000fe20000000011 */
[----:B------:R-:W-:Y:S01]  /*0610*/  IMAD.X R22, RZ, RZ, UR17, P0 ;  /* 0x00000011ff167e24 */ /* 0x000fe200080e06ff */
[----:B------:R-:W-:Y:S02]  /*0620*/  IADD3 R15, P0, PT, R15, UR16, RZ ;  /* 0x000000100f0f7c10 */ /* 0x000fe4000ff1e0ff */
[----:B------:R-:W0:Y:S02]  /*0630*/  MUFU.EX2 R2, R17 ;  /* 0x0000001100027308 */ /* 0x000e240000000800 */
[----:B------:R-:W-:Y:S02]  /*0640*/  LEA.HI.X.SX32 R22, R23, R22, 0x1, P0 ;  /* 0x0000001617167211 */ /* 0x000fe400000f0eff */
[----:B------:R-:W-:Y:S01]  /*0650*/  LEA R14, P0, R15, UR12, 0x2 ;  /* 0x0000000c0f0e7c11 */ /* 0x000fe2000f8010ff */
[----:B------:R-:W-:-:S03]  /*0660*/  IMAD.SHL.U32 R11, R11, 0x800000, RZ ;  /* 0x008000000b0b7824 */ /* 0x000fc600078e00ff */
[----:B------:R-:W-:Y:S02]  /*0670*/  LEA.HI.X R15, R15, UR13, R22, 0x2, P0 ;  /* 0x0000000d0f0f7c11 */ /* 0x000fe400080f1416 */
[----:B------:R-:W-:-:S04]  /*0680*/  PLOP3.LUT P0, PT, PT, PT, UP0, 0x80, 0x8 ;  /* 0x000000000008781c */ /* 0x000fc80003f0f008 */
[----:B------:R-:W-:Y:S02]  /*0690*/  ISETP.GE.OR P0, PT, R10, UR23, P0 ;  /* 0x000000170a007c0c */ /* 0x000fe40008706670 */
[----:B------:R-:W-:Y:S01]  /*06a0*/  LEA R12, P2, R13, UR14, 0x2 ;  /* 0x0000000e0d0c7c11 */ /* 0x000fe2000f8410ff */
[----:B0-----:R-:W-:Y:S01]  /*06b0*/  FMUL R2, R11, R2 ;  /* 0x000000020b027220 */ /* 0x001fe20000400000 */
[----:B------:R-:W-:-:S03]  /*06c0*/  LEA.HI.X.SX32 R16, R25, R4, 0x1, P1 ;  /* 0x0000000419107211 */ /* 0x000fc600008f0eff */
[----:B------:R-:W-:Y:S01]  /*06d0*/  FMUL R11, R2, UR26 ;  /* 0x0000001a020b7c20 */ /* 0x000fe20008400000 */
[----:B------:R-:W-:Y:S01]  /*06e0*/  LEA.HI.X R13, R13, UR15, R16, 0x2, P2 ;  /* 0x0000000f0d0d7c11 */ /* 0x000fe200090f1410 */
[----:B------:R-:W-:Y:S01]  /*06f0*/  UMOV UR15, UR4 ;  /* 0x00000004000f7c82 */ /* 0x000fe20008000000 */
[----:B------:R-:W-:Y:S01]  /*0700*/  UMOV UR4, UR8 ;  /* 0x0000000800047c82 */ /* 0x000fe20008000000 */
[----:B------:R-:W-:Y:S01]  /*0710*/  UISETP.NE.AND UP0, UPT, UR9, UR10, UPT ;  /* 0x0000000a0900728c */ /* 0x000fe2000bf05270 */
[----:B------:R0:W-:Y:S01]  /*0720*/  REDG.E.ADD.F32.FTZ.RN.STRONG.GPU desc[UR20][R14.64], R11 ;  /* 0x0000000b0e0079a6 */ /* 0x0001e2000c12f314 */
[----:B------:R-:W-:-:S03]  /*0730*/  UMOV UR8, UR9 ;  /* 0x0000000900087c82 */ /* 0x000fc60008000000 */
[----:B------:R0:W-:Y:S01]  /*0740*/  REDG.E.ADD.F32.FTZ.RN.STRONG.GPU desc[UR20][R12.64], R11 ;  /* 0x0000000b0c0079a6 */ /* 0x0001e2000c12f314 */
[----:B------:R-:W-:Y:S01]  /*0750*/  FADD R0, R11, R0 ;  /* 0x000000000b007221 */ /* 0x000fe20000000000 */
[----:B------:R-:W-:Y:S06]  /*0760*/  @P0 BRA `(.L_x_142) ;  /* 0x0000001400d00947 */ /* 0x000fec0003800000 */
[----:B------:R-:W-:Y:S02]  /*0770*/  UIADD3 UR12, UPT, UPT, -UR15, -0x4, UR28 ;  /* 0xfffffffc0f0c7890 */ /* 0x000fe4000fffe11c */
[----:B------:R-:W-:Y:S02]  /*0780*/  UIMAD UR9, UR29, UR28, URZ ;  /* 0x0000001c1d0972a4 */ /* 0x000fe4000f8e02ff */
[----:B------:R-:W-:Y:S02]  /*0790*/  UIMAD UR10, UR4, UR23, URZ ;  /* 0x00000017040a72a4 */ /* 0x000fe4000f8e02ff */
[----:B------:R-:W-:Y:S02]  /*07a0*/  UISETP.GE.U32.AND UP1, UPT, UR12, 0x3, UPT ;  /* 0x000000030c00788c */ /* 0x000fe4000bf26070 */
[----:B------:R-:W-:Y:S02]  /*07b0*/  UIMAD UR11, UR5, UR9, URZ ;  /* 0x00000009050b72a4 */ /* 0x000fe4000f8e02ff */
[----:B0-----:R-:W-:Y:S01]  /*07c0*/  IMAD.U32 R13, RZ, RZ, UR9 ;  /* 0x00000009ff0d7e24 */ /* 0x001fe2000f8e00ff */
[----:B------:R-:W-:Y:S01]  /*07d0*/  IADD3 R11, P0, PT, R10, UR10, RZ ;  /* 0x0000000a0a0b7c10 */ /* 0x000fe2000ff1e0ff */
[----:B------:R-:W-:Y:S01]  /*07e0*/  IMAD.U32 R14, RZ, RZ, UR10 ;  /* 0x0000000aff0e7e24 */ /* 0x000fe2000f8e00ff */
[----:B------:R-:W-:Y:S01]  /*07f0*/  UIADD3 UR36, UPT, UPT, -UR15, -0x3, UR28 ;  /* 0xfffffffd0f247890 */ /* 0x000fe2000fffe11c */
[----:B------:R-:W-:Y:S01]  /*0800*/  IMAD R13, R13, UR23, R8 ;  /* 0x000000170d0d7c24 */ /* 0x000fe2000f8e0208 */
[----:B------:R-:W-:Y:S01]  /*0810*/  IADD3 R12, P1, PT, R6, UR11, RZ ;  /* 0x0000000b060c7c10 */ /* 0x000fe2000ff3e0ff */
[----:B------:R-:W-:Y:S01]  /*0820*/  UMOV UR9, UR8 ;  /* 0x0000000800097c82 */ /* 0x000fe20008000000 */
[----:B------:R-:W-:-:S02]  /*0830*/  MOV R2, UR11 ;  /* 0x0000000b00027c02 */ /* 0x000fc40008000f00 */
[----:B------:R-:W-:Y:S02]  /*0840*/  LEA.HI.X.SX32 R14, R14, RZ, 0x1, P0 ;  /* 0x000000ff0e0e7211 */ /* 0x000fe400000f0eff */
[----:B------:R-:W-:Y:S01]  /*0850*/  LEA.HI.X.SX32 R15, R2, R9, 0x1, P1 ;  /* 0x00000009020f7211 */ /* 0x000fe200008f0eff */
[----:B------:R-:W-:Y:S06]  /*0860*/  BRA.U !UP1, `(.L_x_143) ;  /* 0x0000000d09407547 */ /* 0x000fec000b800000 */
[----:B------:R-:W-:Y:S02]  /*0870*/  UIMAD UR9, UR4, UR28, UR4 ;  /* 0x0000001c040972a4 */ /* 0x000fe4000f8e0204 */
[----:B------:R-:W-:Y:S02]  /*0880*/  UIADD3 UR11, UPT, UPT, UR4, 0x2, URZ ;  /* 0x00000002040b7890 */ /* 0x000fe4000fffe0ff */
[----:B------:R-:W-:Y:S02]  /*0890*/  UIADD3 UR10, UPT, UPT, UR9, 0x2, URZ ;  /* 0x00000002090a7890 */ /* 0x000fe4000fffe0ff */
[----:B------:R-:W-:Y:S02]  /*08a0*/  UIADD3 UR30, UPT, UPT, UR9, 0x3, URZ ;  /* 0x00000003091e7890 */ /* 0x000fe4000fffe0ff */
[----:B------:R-:W-:Y:S02]  /*08b0*/  UIADD3 UR31, UPT, UPT, UR9, 0x4, URZ ;  /* 0x00000004091f7890 */ /* 0x000fe4000fffe0ff */
[----:B------:R-:W-:Y:S01]  /*08c0*/  UIMAD UR32, UR9, UR23, UR23 ;  /* 0x00000017092072a4 */ /* 0x000fe2000f8e0217 */
[----:B------:R-:W-:Y:S01]  /*08d0*/  IMAD.U32 R17, RZ, RZ, UR10 ;  /* 0x0000000aff117e24 */ /* 0x000fe2000f8e00ff */
[----:B------:R-:W-:Y:S01]  /*08e0*/  UIADD3 UR9, UPT, UPT, UR9, 0x5, URZ ;  /* 0x0000000509097890 */ /* 0x000fe2000fffe0ff */
[----:B------:R-:W-:Y:S01]  /*08f0*/  IMAD.U32 R23, RZ, RZ, UR30 ;  /* 0x0000001eff177e24 */ /* 0x000fe2000f8e00ff */
[----:B------:R-:W-:Y:S01]  /*0900*/  UIMAD UR33, UR30, UR28, -0x1 ;  /* 0xffffffff1e2174a4 */ /* 0x000fe2000f8e021c */
[----:B------:R-:W-:Y:S01]  /*0910*/  IMAD.U32 R25, RZ, RZ, UR31 ;  /* 0x0000001fff197e24 */ /* 0x000fe2000f8e00ff */
[----:B------:R-:W-:Y:S01]  /*0920*/  UIMAD UR34, UR31, UR28, -0x1 ;  /* 0xffffffff1f2274a4 */ /* 0x000fe2000f8e021c */
[--C-:B------:R-:W-:Y:S01]  /*0930*/  IMAD R34, R23, UR23, R10.reuse ;  /* 0x0000001717227c24 */ /* 0x100fe2000f8e020a */
[----:B------:R-:W-:Y:S01]  /*0940*/  UIMAD UR9, UR9, UR28, -0x1 ;  /* 0xffffffff090974a4 */ /* 0x000fe2000f8e021c */
[----:B------:R-:W-:Y:S01]  /*0950*/  VIADD R16, R10, UR32 ;  /* 0x000000200a107c36 */ /* 0x000fe20008000000 */
[----:B------:R-:W-:Y:S01]  /*0960*/  UIMAD UR10, UR10, UR28, -0x1 ;  /* 0xffffffff0a0a74a4 */ /* 0x000fe2000f8e021c */
[----:B------:R-:W-:Y:S01]  /*0970*/  MOV R33, UR33 ;  /* 0x0000002100217c02 */ /* 0x000fe20008000f00 */
[----:B------:R-:W-:Y:S01]  /*0980*/  IMAD.U32 R23, RZ, RZ, UR34 ;  /* 0x00000022ff177e24 */ /* 0x000fe2000f8e00ff */
[----:B------:R-:W-:Y:S01]  /*0990*/  UIADD3 UR12, UPT, UPT, UR4, 0x3, URZ ;  /* 0x00000003040c7890 */ /* 0x000fe2000fffe0ff */
[----:B------:R-:W-:Y:S01]  /*09a0*/  IMAD.U32 R27, RZ, RZ, UR9 ;  /* 0x00000009ff1b7e24 */ /* 0x000fe2000f8e00ff */
[----:B------:R-:W-:Y:S01]  /*09b0*/  UIADD3 UR13, UPT, UPT, UR4, 0x4, URZ ;  /* 0x00000004040d7890 */ /* 0x000fe2000fffe0ff */
[----:B------:R-:W-:Y:S01]  /*09c0*/  IMAD.U32 R31, RZ, RZ, UR10 ;  /* 0x0000000aff1f7e24 */ /* 0x000fe2000f8e00ff */
[----:B------:R-:W-:Y:S01]  /*09d0*/  ULOP3.LUT UR14, UR36, 0xfffffffc, URZ, 0xc0, !UPT ;  /* 0xfffffffc240e7892 */ /* 0x000fe2000f8ec0ff */
[--C-:B------:R-:W-:Y:S01]  /*09e0*/  IMAD R17, R17, UR23, R10.reuse ;  /* 0x0000001711117c24 */ /* 0x100fe2000f8e020a */
[----:B------:R-:W-:Y:S01]  /*09f0*/  UIMAD UR35, UR5, UR8, URZ ;  /* 0x00000008052372a4 */ /* 0x000fe2000f8e02ff */
[--C-:B------:R-:W-:Y:S01]  /*0a00*/  IMAD R28, R25, UR23, R10.reuse ;  /* 0x00000017191c7c24 */ /* 0x100fe2000f8e020a */
[----:B------:R-:W0:Y:S01]  /*0a10*/  LDCU.128 UR16, c[0x0][0x3b0] ;  /* 0x00007600ff1077ac */ /* 0x000e220008000c00 */
[----:B------:R-:W-:-:S02]  /*0a20*/  IMAD R33, R33, UR23, R10 ;  /* 0x0000001721217c24 */ /* 0x000fc4000f8e020a */
[--C-:B------:R-:W-:Y:S01]  /*0a30*/  IMAD R32, R23, UR23, R10.reuse ;  /* 0x0000001717207c24 */ /* 0x100fe2000f8e020a */
[----:B------:R-:W-:Y:S01]  /*0a40*/  UIMAD UR11, UR5, UR11, URZ ;  /* 0x0000000b050b72a4 */ /* 0x000fe2000f8e02ff */
[--C-:B------:R-:W-:Y:S01]  /*0a50*/  IMAD R30, R27, UR23, R10.reuse ;  /* 0x000000171b1e7c24 */ /* 0x100fe2000f8e020a */
[----:B------:R-:W-:Y:S01]  /*0a60*/  UIMAD UR12, UR5, UR12, URZ ;  /* 0x0000000c050c72a4 */ /* 0x000fe2000f8e02ff */
[----:B------:R-:W-:Y:S01]  /*0a70*/  IMAD R31, R31, UR23, R10 ;  /* 0x000000171f1f7c24 */ /* 0x000fe2000f8e020a */
[----:B------:R-:W-:Y:S02]  /*0a80*/  UIMAD UR13, UR5, UR13, URZ ;  /* 0x0000000d050d72a4 */ /* 0x000fe4000f8e02ff */
[----:B------:R-:W-:Y:S01]  /*0a90*/  UIADD3 UR14, UPT, UPT, -UR14, URZ, URZ ;  /* 0x000000ff0e0e7290 */ /* 0x000fe2000fffe1ff */
[----:B------:R-:W-:-:S11]  /*0aa0*/  UMOV UR9, UR4 ;  /* 0x0000000400097c82 */ /* 0x000fd60008000000 */
.L_x_144:
[----:B------:R-:W-:Y:S02]  /*0ab0*/  USHF.R.S32.HI UR31, URZ, 0x1f, UR7 ;  /* 0x0000001fff1f7899 */ /* 0x000fe40008011407 */
[C---:B------:R-:W-:Y:S01]  /*0ac0*/  IADD3 R2, P1, PT, R31.reuse, UR7, RZ ;  /* 0x000000071f027c10 */ /* 0x040fe2000ff3e0ff */
[----:B------:R-:W-:Y:S02]  /*0ad0*/  USHF.R.S32.HI UR30, URZ, 0x1f, UR6 ;  /* 0x0000001fff1e7899 */ /* 0x000fe40008011406 */
[C---:B------:R-:W-:Y:S01]  /*0ae0*/  IADD3 R25, P0, PT, R16.reuse, UR6, RZ ;  /* 0x0000000610197c10 */ /* 0x040fe2000ff1e0ff */
[----:B------:R-:W2:Y:S01]  /*0af0*/  LDG.E R27, desc[UR20][R18.64] ;  /* 0x00000014121b7981 */ /* 0x000ea2000c1e1900 */
[----:B------:R-:W-:Y:S02]  /*0b00*/  LEA.HI.X.SX32 R23, R31, UR31, 0x1, P1 ;  /* 0x0000001f1f177c11 */ /* 0x000fe400088f0eff */
[----:B------:R-:W-:Y:S02]  /*0b10*/  LEA.HI.X.SX32 R26, R16, UR30, 0x1, P0 ;  /* 0x0000001e101a7c11 */ /* 0x000fe400080f0eff */
[----:B0-----:R-:W-:-:S02]  /*0b20*/  LEA R22, P1, R2, UR18, 0x2 ;  /* 0x0000001202167c11 */ /* 0x001fc4000f8210ff */
[C---:B------:R-:W-:Y:S02]  /*0b30*/  LEA R24, P0, R25.reuse, UR16, 0x2 ;  /* 0x0000001019187c11 */ /* 0x040fe4000f8010ff */
[----:B------:R-:W-:Y:S02]  /*0b40*/  LEA.HI.X R23, R2, UR19, R23, 0x2, P1 ;  /* 0x0000001302177c11 */ /* 0x000fe400088f1417 */
[----:B------:R-:W-:-:S04]  /*0b50*/  LEA.HI.X R25, R25, UR17, R26, 0x2, P0 ;  /* 0x0000001119197c11 */ /* 0x000fc800080f141a */
[----:B------:R0:W3:Y:S04]  /*0b60*/  LDG.E R23, desc[UR20][R22.64] ;  /* 0x0000001416177981 */ /* 0x0000e8000c1e1900 */
[----:B------:R-:W3:Y:S01]  /*0b70*/  LDG.E R24, desc[UR20][R24.64] ;  /* 0x0000001418187981 */ /* 0x000ee2000c1e1900 */
[----:B------:R-:W-:Y:S02]  /*0b80*/  HFMA2 R41, -RZ, RZ, 3.7421875, 0 ;  /* 0x437c0000ff297431 */ /* 0x000fe400000001ff */
[----:B------:R-:W-:Y:S01]  /*0b90*/  IMAD.MOV.U32 R39, RZ, RZ, 0x3bbb989d ;  /* 0x3bbb989dff277424 */ /* 0x000fe200078e00ff */
[----:B------:R-:W-:Y:S01]  /*0ba0*/  IADD3 R37, P0, PT, R11, UR6, RZ ;  /* 0x000000060b257c10 */ /* 0x000fe2000ff1e0ff */
[----:B------:R-:W-:Y:S01]  /*0bb0*/  USHF.R.S32.HI UR10, URZ, 0x1f, UR35 ;  /* 0x0000001fff0a7899 */ /* 0x000fe20008011423 */
[----:B0-----:R-:W-:Y:S01]  /*0bc0*/  IADD3 R22, P1, PT, R17, UR6, RZ ;  /* 0x0000000611167c10 */ /* 0x001fe2000ff3e0ff */
[----:B---3--:R-:W-:-:S04]  /*0bd0*/  FADD R2, R24, R23 ;  /* 0x0000001718027221 */ /* 0x008fc80000000000 */
[----:B--2---:R-:W-:-:S04]  /*0be0*/  FADD R2, R2, R27 ;  /* 0x0000001b02027221 */ /* 0x004fc80000000000 */
[----:B------:R-:W-:-:S04]  /*0bf0*/  FADD R2, R2, -UR27 ;  /* 0x8000001b02027e21 */ /* 0x000fc80008000000 */
[----:B------:R-:W-:-:S04]  /*0c00*/  FFMA.SAT R26, R2, R39, 0.5 ;  /* 0x3f000000021a7423 */ /* 0x000fc80000002027 */
[----:B------:R-:W-:-:S04]  /*0c10*/  FFMA.RM R26, R26, R41, 12582913 ;  /* 0x4b4000011a1a7423 */ /* 0x000fc80000004029 */
[----:B------:R-:W-:-:S04]  /*0c20*/  FADD R27, R26, -12583039 ;  /* 0xcb40007f1a1b7421 */ /* 0x000fc80000000000 */
[----:B------:R-:W-:-:S04]  /*0c30*/  FFMA R27, R2, 1.4426950216293334961, -R27 ;  /* 0x3fb8aa3b021b7823 */ /* 0x000fc8000000081b */
[----:B------:R-:W-:Y:S01]  /*0c40*/  FFMA R27, R2, 1.925963033500011079e-08, R27 ;  /* 0x32a57060021b7823 */ /* 0x000fe2000000001b */
[----:B------:R-:W-:Y:S02]  /*0c50*/  IADD3.X R2, PT, PT, R14, UR30, RZ, P0, !PT ;  /* 0x0000001e0e027c10 */ /* 0x000fe400087fe4ff */
[----:B------:R-:W-:-:S03]  /*0c60*/  IADD3 R23, P0, PT, R37, UR35, RZ ;  /* 0x0000002325177c10 */ /* 0x000fc6000ff1e0ff */
[----:B------:R-:W0:Y:S01]  /*0c70*/  MUFU.EX2 R27, R27 ;  /* 0x0000001b001b7308 */ /* 0x000e220000000800 */
[----:B------:R-:W-:Y:S02]  /*0c80*/  IADD3.X R24, PT, PT, R2, UR10, RZ, P0, !PT ;  /* 0x0000000a02187c10 */ /* 0x000fe400087fe4ff */
[----:B------:R-:W-:Y:S01]  /*0c90*/  LEA R42, P0, R23, UR16, 0x2 ;  /* 0x00000010172a7c11 */ /* 0x000fe2000f8010ff */
[----:B------:R-:W-:-:S03]  /*0ca0*/  IMAD.SHL.U32 R26, R26, 0x800000, RZ ;  /* 0x008000001a1a7824 */ /* 0x000fc600078e00ff */
[----:B------:R-:W-:Y:S02]  /*0cb0*/  LEA.HI.X R43, R23, UR17, R24, 0x2, P0 ;  /* 0x00000011172b7c11 */ /* 0x000fe400080f1418 */
[----:B------:R-:W-:Y:S02]  /*0cc0*/  IADD3 R40, P0, PT, R12, UR7, RZ ;  /* 0x000000070c287c10 */ /* 0x000fe4000ff1e0ff */
[----:B------:R-:W-:Y:S02]  /*0cd0*/  LEA.HI.X.SX32 R23, R17, UR30, 0x1, P1 ;  /* 0x0000001e11177c11 */ /* 0x000fe400088f0eff */
[----:B------:R-:W-:Y:S02]  /*0ce0*/  LEA R24, P1, R22, UR16, 0x2 ;  /* 0x0000001016187c11 */ /* 0x000fe4000f8210ff */
[----:B------:R-:W-:Y:S01]  /*0cf0*/  IADD3.X R38, PT, PT, R15, UR31, RZ, P0, !PT ;  /* 0x0000001f0f267c10 */ /* 0x000fe200087fe4ff */
[----:B0-----:R-:W-:Y:S01]  /*0d00*/  FMUL R26, R26, R27 ;  /* 0x0000001b1a1a7220 */ /* 0x001fe20000400000 */
[----:B------:R-:W-:-:S02]  /*0d10*/  IADD3 R27, P0, PT, R40, UR35, RZ ;  /* 0x00000023281b7c10 */ /* 0x000fc4000ff1e0ff */
[----:B------:R-:W-:Y:S01]  /*0d20*/  LEA.HI.X R25, R22, UR17, R23, 0x2, P1 ;  /* 0x0000001116197c11 */ /* 0x000fe200088f1417 */
[----:B------:R-:W-:Y:S01]  /*0d30*/  FMUL R36, R26, UR26 ;  /* 0x0000001a1a247c20 */ /* 0x000fe20008400000 */
[----:B------:R-:W-:Y:S02]  /*0d40*/  IADD3.X R22, PT, PT, R38, UR10, RZ, P0, !PT ;  /* 0x0000000a26167c10 */ /* 0x000fe400087fe4ff */
[----:B------:R-:W-:Y:S02]  /*0d50*/  LEA R26, P0, R27, UR18, 0x2 ;  /* 0x000000121b1a7c11 */ /* 0x000fe4000f8010ff */
[----:B------:R-:W-:Y:S01]  /*0d60*/  IADD3 R23, P1, PT, R33, UR7, RZ ;  /* 0x0000000721177c10 */ /* 0x000fe2000ff3e0ff */
[----:B------:R0:W-:Y:S01]  /*0d70*/  REDG.E.ADD.F32.FTZ.RN.STRONG.GPU desc[UR20][R42.64], R36 ;  /* 0x000000242a0079a6 */ /* 0x0001e2000c12f314 */
[----:B------:R-:W-:Y:S02]  /*0d80*/  LEA.HI.X R27, R27, UR19, R22, 0x2, P0 ;  /* 0x000000131b1b7c11 */ /* 0x000fe400080f1416 */
[----:B------:R-:W-:-:S02]  /*0d90*/  LEA.HI.X.SX32 R44, R33, UR31, 0x1, P1 ;  /* 0x0000001f212c7c11 */ /* 0x000fc400088f0eff */
[C---:B------:R-:W-:Y:S01]  /*0da0*/  LEA R22, P0, R23.reuse, UR18, 0x2 ;  /* 0x0000001217167c11 */ /* 0x040fe2000f8010ff */
[----:B------:R1:W-:Y:S03]  /*0db0*/  REDG.E.ADD.F32.FTZ.RN.STRONG.GPU desc[UR20][R26.64], R36 ;  /* 0x000000241a0079a6 */ /* 0x0003e6000c12f314 */
[----:B------:R-:W-:Y:S01]  /*0dc0*/  LEA.HI.X R23, R23, UR19, R44, 0x2, P0 ;  /* 0x0000001317177c11 */ /* 0x000fe200080f142c */
[----:B------:R-:W2:Y:S04]  /*0dd0*/  LDG.E R24, desc[UR20][R24.64] ;  /* 0x0000001418187981 */ /* 0x000ea8000c1e1900 */
[----:B0-----:R-:W3:Y:S04]  /*0de0*/  LDG.E R42, desc[UR20][R18.64] ;  /* 0x00000014122a7981 */ /* 0x001ee8000c1e1900 */
[----:B------:R0:W2:Y:S01]  /*0df0*/  LDG.E R23, desc[UR20][R22.64] ;  /* 0x0000001416177981 */ /* 0x0000a2000c1e1900 */
[----:B------:R-:W-:-:S02]  /*0e00*/  USHF.R.S32.HI UR10, URZ, 0x1f, UR11 ;  /* 0x0000001fff0a7899 */ /* 0x000fc4000801140b */
[----:B0-----:R-:W-:-:S04]  /*0e10*/  IADD3 R22, P0, PT, R37, UR11, RZ ;  /* 0x0000000b25167c10 */ /* 0x001fc8000ff1e0ff */
[----:B-1----:R-:W-:Y:S01]  /*0e20*/  IADD3.X R27, PT, PT, R2, UR10, RZ, P0, !PT ;  /* 0x0000000a021b7c10 */ /* 0x002fe200087fe4ff */
[----:B--2---:R-:W-:-:S04]  /*0e30*/  FADD R35, R24, R23 ;  /* 0x0000001718237221 */ /* 0x004fc80000000000 */
[----:B---3--:R-:W-:-:S04]  /*0e40*/  FADD R35, R35, R42 ;  /* 0x0000002a23237221 */ /* 0x008fc80000000000 */
[----:B------:R-:W-:-:S04]  /*0e50*/  FADD R42, R35, -UR27 ;  /* 0x8000001b232a7e21 */ /* 0x000fc80008000000 */
[----:B------:R-:W-:-:S04]  /*0e60*/  FFMA.SAT R44, R42, R39, 0.5 ;  /* 0x3f0000002a2c7423 */ /* 0x000fc80000002027 */
[----:B------:R-:W-:-:S04]  /*0e70*/  FFMA.RM R44, R44, R41, 12582913 ;  /* 0x4b4000012c2c7423 */ /* 0x000fc80000004029 */
[----:B------:R-:W-:-:S04]  /*0e80*/  FADD R35, R44, -12583039 ;  /* 0xcb40007f2c237421 */ /* 0x000fc80000000000 */
[----:B------:R-:W-:-:S04]  /*0e90*/  FFMA R35, R42, 1.4426950216293334961, -R35 ;  /* 0x3fb8aa3b2a237823 */ /* 0x000fc80000000823 */
[----:B------:R-:W-:-:S04]  /*0ea0*/  FFMA R26, R42, 1.925963033500011079e-08, R35 ;  /* 0x32a570602a1a7823 */ /* 0x000fc80000000023 */
[----:B------:R-:W0:Y:S01]  /*0eb0*/  MUFU.EX2 R25, R26 ;  /* 0x0000001a00197308 */ /* 0x000e220000000800 */
[----:B------:R-:W-:Y:S01]  /*0ec0*/  IMAD.SHL.U32 R44, R44, 0x800000, RZ ;  /* 0x008000002c2c7824 */ /* 0x000fe200078e00ff */
[----:B------:R-:W-:Y:S02]  /*0ed0*/  LEA R42, P0, R22, UR16, 0x2 ;  /* 0x00000010162a7c11 */ /* 0x000fe4000f8010ff */
[----:B------:R-:W-:Y:S02]  /*0ee0*/  IADD3 R23, P1, PT, R34, UR6, RZ ;  /* 0x0000000622177c10 */ /* 0x000fe4000ff3e0ff */
[----:B------:R-:W-:Y:S02]  /*0ef0*/  LEA.HI.X R43, R22, UR17, R27, 0x2, P0 ;  /* 0x00000011162b7c11 */ /* 0x000fe400080f141b */
[----:B------:R-:W-:Y:S02]  /*0f00*/  LEA.HI.X.SX32 R24, R34, UR30, 0x1, P1 ;  /* 0x0000001e22187c11 */ /* 0x000fe400088f0eff */
[----:B------:R-:W-:Y:S01]  /*0f10*/  LEA R22, P1, R23, UR16, 0x2 ;  /* 0x0000001017167c11 */ /* 0x000fe2000f8210ff */
[----:B0-----:R-:W-:-:S04]  /*0f20*/  FMUL R25, R44, R25 ;  /* 0x000000192c197220 */ /* 0x001fc80000400000 */
[----:B------:R-:W-:Y:S01]  /*0f30*/  FMUL R35, R25, UR26 ;  /* 0x0000001a19237c20 */ /* 0x000fe20008400000 */
[----:B------:R-:W-:Y:S02]  /*0f40*/  IADD3 R25, P0, PT, R40, UR11, RZ ;  /* 0x0000000b28197c10 */ /* 0x000fe4000ff1e0ff */
[----:B------:R-:W-:Y:S02]  /*0f50*/  LEA.HI.X R23, R23, UR17, R24, 0x2, P1 ;  /* 0x0000001117177c11 */ /* 0x000fe400088f1418 */
[----:B------:R-:W-:Y:S01]  /*0f60*/  IADD3.X R26, PT, PT, R38, UR10, RZ, P0, !PT ;  /* 0x0000000a261a7c10 */ /* 0x000fe200087fe4ff */
[----:B------:R0:W-:Y:S01]  /*0f70*/  REDG.E.ADD.F32.FTZ.RN.STRONG.GPU desc[UR20][R42.64], R35 ;  /* 0x000000232a0079a6 */ /* 0x0001e2000c12f314 */
[C---:B------:R-:W-:Y:S02]  /*0f80*/  LEA R24, P0, R25.reuse, UR18, 0x2 ;  /* 0x0000001219187c11 */ /* 0x040fe4000f8010ff */
[----:B------:R-:W-:Y:S02]  /*0f90*/  IADD3 R27, P1, PT, R32, UR7, RZ ;  /* 0x00000007201b7c10 */ /* 0x000fe4000ff3e0ff */
[----:B------:R-:W-:-:S02]  /*0fa0*/  LEA.HI.X R25, R25, UR19, R26, 0x2, P0 ;  /* 0x0000001319197c11 */ /* 0x000fc400080f141a */
[----:B------:R-:W-:Y:S02]  /*0fb0*/  LEA.HI.X.SX32 R44, R32, UR31, 0x1, P1 ;  /* 0x0000001f202c7c11 */ /* 0x000fe400088f0eff */
[C---:B------:R-:W-:Y:S01]  /*0fc0*/  LEA R26, P0, R27.reuse, UR18, 0x2 ;  /* 0x000000121b1a7c11 */ /* 0x040fe2000f8010ff */
[----:B------:R1:W-:Y:S03]  /*0fd0*/  REDG.E.ADD.F32.FTZ.RN.STRONG.GPU desc[UR20][R24.64], R35 ;  /* 0x00000023180079a6 */ /* 0x0003e6000c12f314 */
[----:B------:R-:W-:Y:S01]  /*0fe0*/  LEA.HI.X R27, R27, UR19, R44, 0x2, P0 ;  /* 0x000000131b1b7c11 */ /* 0x000fe200080f142c */
[----:B------:R-:W2:Y:S04]  /*0ff0*/  LDG.E R22, desc[UR20][R22.64] ;  /* 0x0000001416167981 */ /* 0x000ea8000c1e1900 */
[----:B0-----:R-:W3:Y:S04]  /*1000*/  LDG.E R43, desc[UR20][R18.64] ;  /* 0x00000014122b7981 */ /* 0x001ee8000c1e1900 */
[----:B------:R-:W2:Y:S01]  /*1010*/  LDG.E R27, desc[UR20][R26.64] ;  /* 0x000000141a1b7981 */ /* 0x000ea2000c1e1900 */
[----:B------:R-:W-:-:S02]  /*1020*/  USHF.R.S32.HI UR10, URZ, 0x1f, UR12 ;  /* 0x0000001fff0a7899 */ /* 0x000fc4000801140c */
[----:B------:R-:W-:Y:S02]  /*1030*/  IADD3 R45, P0, PT, R37, UR12, RZ ;  /* 0x0000000c252d7c10 */ /* 0x000fe4000ff1e0ff */
[----:B-1----:R-:W-:Y:S01]  /*1040*/  IADD3 R25, P1, PT, R30, UR7, RZ ;  /* 0x000000071e197c10 */ /* 0x002fe2000ff3e0ff */
[----:B--2---:R-:W-:Y:S01]  /*1050*/  FADD R42, R22, R27 ;  /* 0x0000001b162a7221 */ /* 0x004fe20000000000 */
[----:B------:R-:W-:-:S03]  /*1060*/  IADD3.X R22, PT, PT, R2, UR10, RZ, P0, !PT ;  /* 0x0000000a02167c10 */ /* 0x000fc600087fe4ff */
[----:B---3--:R-:W-:Y:S01]  /*1070*/  FADD R43, R42, R43 ;  /* 0x0000002b2a2b7221 */ /* 0x008fe20000000000 */
[----:B------:R-:W-:-:S03]  /*1080*/  LEA R42, P0, R45, UR16, 0x2 ;  /* 0x000000102d2a7c11 */ /* 0x000fc6000f8010ff */
[----:B------:R-:W-:Y:S01]  /*1090*/  FADD R44, R43, -UR27 ;  /* 0x8000001b2b2c7e21 */ /* 0x000fe20008000000 */
[----:B------:R-:W-:Y:S02]  /*10a0*/  LEA.HI.X R43, R45, UR17, R22, 0x2, P0 ;  /* 0x000000112d2b7c11 */ /* 0x000fe400080f1416 */
[----:B------:R-:W-:Y:S01]  /*10b0*/  IADD3 R23, P0, PT, R40, UR12, RZ ;  /* 0x0000000c28177c10 */ /* 0x000fe2000ff1e0ff */
[----:B------:R-:W-:-:S03]  /*10c0*/  FFMA.SAT R22, R44, R39, 0.5 ;  /* 0x3f0000002c167423 */ /* 0x000fc60000002027 */
[----:B------:R-:W-:Y:S01]  /*10d0*/  IADD3.X R24, PT, PT, R38, UR10, RZ, P0, !PT ;  /* 0x0000000a26187c10 */ /* 0x000fe200087fe4ff */
[----:B------:R-:W-:Y:S01]  /*10e0*/  FFMA.RM R22, R22, R41, 12582913 ;  /* 0x4b40000116167423 */ /* 0x000fe20000004029 */
[----:B------:R-:W-:-:S04]  /*10f0*/  LEA R26, P0, R23, UR18, 0x2 ;  /* 0x00000012171a7c11 */ /* 0x000fc8000f8010ff */
[----:B------:R-:W-:Y:S01]  /*1100*/  LEA.HI.X R27, R23, UR19, R24, 0x2, P0 ;  /* 0x00000013171b7c11 */ /* 0x000fe200080f1418 */
[----:B------:R-:W-:-:S04]  /*1110*/  FADD R23, R22, -12583039 ;  /* 0xcb40007f16177421 */ /* 0x000fc80000000000 */
[----:B------:R-:W-:-:S04]  /*1120*/  FFMA R23, R44, 1.4426950216293334961, -R23 ;  /* 0x3fb8aa3b2c177823 */ /* 0x000fc80000000817 */
[----:B------:R-:W-:-:S04]  /*1130*/  FFMA R44, R44, 1.925963033500011079e-08, R23 ;  /* 0x32a570602c2c7823 */ /* 0x000fc80000000017 */
[----:B------:R-:W0:Y:S01]  /*1140*/  MUFU.EX2 R23, R44 ;  /* 0x0000002c00177308 */ /* 0x000e220000000800 */
[----:B------:R-:W-:-:S04]  /*1150*/  IMAD.SHL.U32 R22, R22, 0x800000, RZ ;  /* 0x0080000016167824 */ /* 0x000fc800078e00ff */
[----:B0-----:R-:W-:Y:S01]  /*1160*/  FMUL R22, R22, R23 ;  /* 0x0000001716167220 */ /* 0x001fe20000400000 */
[----:B------:R-:W-:-:S03]  /*1170*/  IADD3 R23, P0, PT, R28, UR6, RZ ;  /* 0x000000061c177c10 */ /* 0x000fc6000ff1e0ff */
[----:B------:R-:W-:Y:S01]  /*1180*/  FMUL R45, R22, UR26 ;  /* 0x0000001a162d7c20 */ /* 0x000fe20008400000 */
[----:B------:R-:W-:Y:S02]  /*1190*/  LEA.HI.X.SX32 R24, R28, UR30, 0x1, P0 ;  /* 0x0000001e1c187c11 */ /* 0x000fe400080f0eff */
[C---:B------:R-:W-:Y:S02]  /*11a0*/  LEA R22, P0, R23.reuse, UR16, 0x2 ;  /* 0x0000001017167c11 */ /* 0x040fe4000f8010ff */
[----:B------:R-:W-:Y:S01]  /*11b0*/  LEA.HI.X.SX32 R44, R30, UR31, 0x1, P1 ;  /* 0x0000001f1e2c7c11 */ /* 0x000fe200088f0eff */
[----:B------:R0:W-:Y:S01]  /*11c0*/  REDG.E.ADD.F32.FTZ.RN.STRONG.GPU desc[UR20][R42.64], R45 ;  /* 0x0000002d2a0079a6 */ /* 0x0001e2000c12f314 */
[----:B------:R-:W-:Y:S02]  /*11d0*/  LEA.HI.X R23, R23, UR17, R24, 0x2, P0 ;  /* 0x0000001117177c11 */ /* 0x000fe400080f1418 */
[C---:B------:R-:W-:Y:S01]  /*11e0*/  LEA R24, P0, R25.reuse, UR18, 0x2 ;  /* 0x0000001219187c11 */ /* 0x040fe2000f8010ff */
[----:B------:R1:W-:Y:S03]  /*11f0*/  REDG.E.ADD.F32.FTZ.RN.STRONG.GPU desc[UR20][R26.64], R45 ;  /* 0x0000002d1a0079a6 */ /* 0x0003e6000c12f314 */
[----:B------:R-:W-:Y:S01]  /*1200*/  LEA.HI.X R25, R25, UR19, R44, 0x2, P0 ;  /* 0x0000001319197c11 */ /* 0x000fe200080f142c */
[----:B------:R2:W1:Y:S04]  /*1210*/  LDG.E R22, desc[UR20][R22.64] ;  /* 0x0000001416167981 */ /* 0x000468000c1e1900 */
[----:B0-----:R-:W3:Y:S04]  /*1220*/  LDG.E R43, desc[UR20][R18.64] ;  /* 0x00000014122b7981 */ /* 0x001ee8000c1e1900 */
[----:B------:R0:W1:Y:S01]  /*1230*/  LDG.E R25, desc[UR20][R24.64] ;  /* 0x0000001418197981 */ /* 0x000062000c1e1900 */
[----:B------:R-:W-:-:S02]  /*1240*/  USHF.R.S32.HI UR10, URZ, 0x1f, UR13 ;  /* 0x0000001fff0a7899 */ /* 0x000fc4000801140d */
[----:B------:R-:W-:Y:S02]  /*1250*/  IADD3 R37, P0, PT, R37, UR13, RZ ;  /* 0x0000000d25257c10 */ /* 0x000fe4000ff1e0ff */
[----:B------:R-:W-:Y:S01]  /*1260*/  IADD3 R40, P1, PT, R40, UR13, RZ ;  /* 0x0000000d28287c10 */ /* 0x000fe2000ff3e0ff */
[----:B------:R-:W-:Y:S01]  /*1270*/  UIADD3 UR14, UPT, UPT, UR14, 0x4, URZ ;  /* 0x000000040e0e7890 */ /* 0x000fe2000fffe0ff */
[----:B------:R-:W-:Y:S02]  /*1280*/  IADD3.X R2, PT, PT, R2, UR10, RZ, P0, !PT ;  /* 0x0000000a02027c10 */ /* 0x000fe400087fe4ff */
[----:B--2---:R-:W-:Y:S02]  /*1290*/  IADD3.X R23, PT, PT, R38, UR10, RZ, P1, !PT ;  /* 0x0000000a26177c10 */ /* 0x004fe40008ffe4ff */
[----:B0-----:R-:W-:Y:S01]  /*12a0*/  LEA R24, P0, R37, UR16, 0x2 ;  /* 0x0000001025187c11 */ /* 0x001fe2000f8010ff */
[----:B------:R-:W-:Y:S01]  /*12b0*/  FADD R36, R36, R29 ;  /* 0x0000001d24247221 */ /* 0x000fe20000000000 */
[----:B------:R-:W-:-:S03]  /*12c0*/  UISETP.NE.AND UP1, UPT, UR14, URZ, UPT ;  /* 0x000000ff0e00728c */ /* 0x000fc6000bf25270 */
[----:B------:R-:W-:-:S04]  /*12d0*/  FADD R36, R36, R35 ;  /* 0x0000002324247221 */ /* 0x000fc80000000000 */
[----:B------:R-:W-:Y:S01]  /*12e0*/  FADD R36, R36, R45 ;  /* 0x0000002d24247221 */ /* 0x000fe20000000000 */
[----:B------:R-:W-:Y:S02]  /*12f0*/  UIADD3 UR9, UPT, UPT, UR9, 0x4, URZ ;  /* 0x0000000409097890 */ /* 0x000fe4000fffe0ff */
[----:B------:R-:W-:Y:S02]  /*1300*/  ULEA UR11, UR5, UR11, 0x2 ;  /* 0x0000000b050b7291 */ /* 0x000fe4000f8e10ff */
[----:B------:R-:W-:Y:S02]  /*1310*/  ULEA UR12, UR5, UR12, 0x2 ;  /* 0x0000000c050c7291 */ /* 0x000fe4000f8e10ff */
[----:B------:R-:W-:Y:S02]  /*1320*/  ULEA UR35, UR5, UR35, 0x2 ;  /* 0x0000002305237291 */ /* 0x000fe4000f8e10ff */
[----:B------:R-:W-:Y:S01]  /*1330*/  ULEA UR13, UR5, UR13, 0x2 ;  /* 0x0000000d050d7291 */ /* 0x000fe2000f8e10ff */
[----:B-1----:R-:W-:-:S04]  /*1340*/  FADD R26, R22, R25 ;  /* 0x00000019161a7221 */ /* 0x002fc80000000000 */
[----:B---3--:R-:W-:-:S04]  /*1350*/  FADD R26, R26, R43 ;  /* 0x0000002b1a1a7221 */ /* 0x008fc80000000000 */
[----:B------:R-:W-:-:S04]  /*1360*/  FADD R26, R26, -UR27 ;  /* 0x8000001b1a1a7e21 */ /* 0x000fc80008000000 */
[----:B------:R-:W-:-:S04]  /*1370*/  FFMA.SAT R42, R26, R39, 0.5 ;  /* 0x3f0000001a2a7423 */ /* 0x000fc80000002027 */
[----:B------:R-:W-:-:S04]  /*1380*/  FFMA.RM R42, R42, R41, 12582913 ;  /* 0x4b4000012a2a7423 */ /* 0x000fc80000004029 */
[----:B------:R-:W-:-:S04]  /*1390*/  FADD R27, R42, -12583039 ;  /* 0xcb40007f2a1b7421 */ /* 0x000fc80000000000 */
[----:B------:R-:W-:-:S04]  /*13a0*/  FFMA R27, R26, 1.4426950216293334961, -R27 ;  /* 0x3fb8aa3b1a1b7823 */ /* 0x000fc8000000081b */
[----:B------:R-:W-:-:S06]  /*13b0*/  FFMA R27, R26, 1.925963033500011079e-08, R27 ;  /* 0x32a570601a1b7823 */ /* 0x000fcc000000001b */
[----:B------:R-:W0:Y:S01]  /*13c0*/  MUFU.EX2 R27, R27 ;  /* 0x0000001b001b7308 */ /* 0x000e220000000800 */
[----:B------:R-:W-:Y:S01]  /*13d0*/  IMAD.SHL.U32 R42, R42, 0x800000, RZ ;  /* 0x008000002a2a7824 */ /* 0x000fe200078e00ff */
[C---:B------:R-:W-:Y:S02]  /*13e0*/  LEA R22, P1, R40.reuse, UR18, 0x2 ;  /* 0x0000001228167c11 */ /* 0x040fe4000f8210ff */
[----:B------:R-:W-:Y:S02]  /*13f0*/  LEA.HI.X R25, R37, UR17, R2, 0x2, P0 ;  /* 0x0000001125197c11 */ /* 0x000fe400080f1402 */
[----:B------:R-:W-:Y:S02]  /*1400*/  LEA.HI.X R23, R40, UR19, R23, 0x2, P1 ;  /* 0x0000001328177c11 */ /* 0x000fe400088f1417 */
[----:B------:R-:W-:Y:S01]  /*1410*/  MOV R2, UR23 ;  /* 0x0000001700027c02 */ /* 0x000fe20008000f00 */
[----:B0-----:R-:W-:-:S04]  /*1420*/  FMUL R42, R42, R27 ;  /* 0x0000001b2a2a7220 */ /* 0x001fc80000400000 */
[----:B------:R-:W-:Y:S01]  /*1430*/  FMUL R27, R42, UR26 ;  /* 0x0000001a2a1b7c20 */ /* 0x000fe20008400000 */
[----:B------:R-:W-:Y:S02]  /*1440*/  IMAD.U32 R37, RZ, RZ, UR23 ;  /* 0x00000017ff257e24 */ /* 0x000fe4000f8e00ff */
[----:B------:R-:W-:Y:S02]  /*1450*/  IMAD R17, R2, 0x4, R17 ;  /* 0x0000000402117824 */ /* 0x000fe400078e0211 */
[----:B------:R0:W-:Y:S01]  /*1460*/  REDG.E.ADD.F32.FTZ.RN.STRONG.GPU desc[UR20][R24.64], R27 ;  /* 0x0000001b180079a6 */ /* 0x0001e2000c12f314 */
[----:B------:R-:W-:-:S03]  /*1470*/  IMAD.U32 R39, RZ, RZ, UR23 ;  /* 0x00000017ff277e24 */ /* 0x000fc6000f8e00ff */
[----:B------:R1:W-:Y:S01]  /*1480*/  REDG.E.ADD.F32.FTZ.RN.STRONG.GPU desc[UR20][R22.64], R27 ;  /* 0x0000001b160079a6 */ /* 0x0003e2000c12f314 */
[----:B------:R-:W-:Y:S02]  /*1490*/  IMAD.U32 R41, RZ, RZ, UR23 ;  /* 0x00000017ff297e24 */ /* 0x000fe4000f8e00ff */
[----:B------:R-:W-:Y:S01]  /*14a0*/  IMAD.U32 R2, RZ, RZ, UR5 ;  /* 0x00000005ff027e24 */ /* 0x000fe2000f8e00ff */
[----:B------:R-:W-:Y:S01]  /*14b0*/  LEA R34, R37, R34, 0x2 ;  /* 0x0000002225227211 */ /* 0x000fe200078e10ff */
[----:B0-----:R-:W-:Y:S01]  /*14c0*/  IMAD.U32 R25, RZ, RZ, UR5 ;  /* 0x00000005ff197e24 */ /* 0x001fe2000f8e00ff */
[----:B-1----:R-:W-:Y:S01]  /*14d0*/  MOV R23, UR5 ;  /* 0x0000000500177c02 */ /* 0x002fe20008000f00 */
[----:B------:R-:W-:Y:S02]  /*14e0*/  IMAD R28, R39, 0x4, R28 ;  /* 0x00000004271c7824 */ /* 0x000fe400078e021c */
[----:B------:R-:W-:Y:S01]  /*14f0*/  FADD R29, R36, R27 ;  /* 0x0000001b241d7221 */ /* 0x000fe20000000000 */
[----:B------:R-:W-:-:S02]  /*1500*/  IMAD R16, R41, 0x4, R16 ;  /* 0x0000000429107824 */ /* 0x000fc400078e0210 */
[C---:B------:R-:W-:Y:S02]  /*1510*/  IMAD R33, R2.reuse, 0x4, R33 ;  /* 0x0000000402217824 */ /* 0x040fe400078e0221 */
[----:B------:R-:W-:Y:S02]  /*1520*/  IMAD R32, R23, 0x4, R32 ;  /* 0x0000000417207824 */ /* 0x000fe400078e0220 */
[----:B------:R-:W-:Y:S02]  /*1530*/  IMAD R30, R25, 0x4, R30 ;  /* 0x00000004191e7824 */ /* 0x000fe400078e021e */
[----:B------:R-:W-:Y:S01]  /*1540*/  IMAD R31, R2, 0x4, R31 ;  /* 0x00000004021f7824 */ /* 0x000fe200078e021f */
[----:B------:R-:W-:Y:S06]  /*1550*/  BRA.U UP1, `(.L_x_144) ;  /* 0xfffffff501547547 */ /* 0x000fec000b83ffff */
[----:B------:R-:W-:-:S12]  /*1560*/  UIADD3 UR9, UPT, UPT, UR9, 0x1, URZ ;  /* 0x0000000109097890 */ /* 0x000fd8000fffe0ff */
.L_x_143:
[----:B------:R-:W-:-:S09]  /*1570*/  ULOP3.LUT UP1, URZ, UR36, 0x3, URZ, 0xc0, !UPT ;  /* 0x0000000324ff7892 */ /* 0x000fd2000f82c0ff */
[----:B------:R-:W-:Y:S05]  /*1580*/  BRA.U !UP1, `(.L_x_142) ;  /* 0x0000000909487547 */ /* 0x000fea000b800000 */
[----:B------:R-:W0:Y:S01]  /*1590*/  LDCU.U16 UR10, c[0x0][0x3c4] ;  /* 0x00007880ff0a77ac */ /* 0x000e220008000400 */
[----:B------:R-:W-:Y:S01]  /*15a0*/  IADD3 R2, PT, PT, RZ, -R5, RZ ;  /* 0x80000005ff027210 */ /* 0x000fe20007ffe0ff */
[----:B------:R-:W-:Y:S01]  /*15b0*/  IMAD.MOV.U32 R28, RZ, RZ, 0x3bbb989d ;  /* 0x3bbb989dff1c7424 */ /* 0x000fe200078e00ff */
[----:B------:R-:W-:Y:S02]  /*15c0*/  USHF.R.S32.HI UR12, URZ, 0x1f, UR7 ;  /* 0x0000001fff0c7899 */ /* 0x000fe40008011407 */
[----:B------:R-:W-:Y:S01]  /*15d0*/  PRMT R2, R2, 0x7710, RZ ;  /* 0x0000771002027816 */ /* 0x000fe200000000ff */
[----:B------:R-:W-:Y:S02]  /*15e0*/  USHF.R.S32.HI UR13, URZ, 0x1f, UR6 ;  /* 0x0000001fff0d7899 */ /* 0x000fe40008011406 */
[----:B0-----:R-:W-:-:S06]  /*15f0*/  UIADD3 UR10, UPT, UPT, UR10, 0x1, URZ ;  /* 0x000000010a0a7890 */ /* 0x001fcc000fffe0ff */
[----:B------:R-:W-:-:S05]  /*1600*/  VIADD R2, R2, UR10 ;  /* 0x0000000a02027c36 */ /* 0x000fca0008000000 */
[C---:B------:R-:W-:Y:S02]  /*1610*/  LOP3.LUT R16, R2.reuse, 0x3, RZ, 0xc0, !PT ;  /* 0x0000000302107812 */ /* 0x040fe400078ec0ff */
[----:B------:R-:W-:Y:S02]  /*1620*/  LOP3.LUT R2, R2, 0x1, RZ, 0xc0, !PT ;  /* 0x0000000102027812 */ /* 0x000fe400078ec0ff */
[----:B------:R-:W-:Y:S02]  /*1630*/  ISETP.NE.AND P1, PT, R16, 0x1, PT ;  /* 0x000000011000780c */ /* 0x000fe40003f25270 */
[----:B------:R-:W-:Y:S01]  /*1640*/  ISETP.NE.U32.AND P0, PT, R2, 0x1, PT ;  /* 0x000000010200780c */ /* 0x000fe20003f05070 */
[----:B------:R-:W-:-:S10]  /*1650*/  IMAD.MOV.U32 R2, RZ, RZ, 0x437c0000 ;  /* 0x437c0000ff027424 */ /* 0x000fd400078e00ff */
[----:B------:R-:W-:Y:S05]  /*1660*/  @!P1 BRA `(.L_x_145) ;  /* 0x0000000400609947 */ /* 0x000fea0003800000 */
[----:B------:R-:W-:Y:S01]  /*1670*/  UIADD3 UR11, UPT, UPT, UR29, UR9, URZ ;  /* 0x000000091d0b7290 */ /* 0x000fe2000fffe0ff */
[----:B------:R-:W2:Y:S01]  /*1680*/  LDG.E R27, desc[UR20][R18.64] ;  /* 0x00000014121b7981 */ /* 0x000ea2000c1e1900 */
[----:B------:R-:W0:Y:S01]  /*1690*/  LDCU.128 UR16, c[0x0][0x3b0] ;  /* 0x00007600ff1077ac */ /* 0x000e220008000c00 */
[----:B------:R-:W-:-:S03]  /*16a0*/  UIMAD UR10, UR5, UR9, URZ ;  /* 0x00000009050a72a4 */ /* 0x000fc6000f8e02ff */
[----:B------:R-:W-:-:S04]  /*16b0*/  IMAD.U32 R17, RZ, RZ, UR11 ;  /* 0x0000000bff117e24 */ /* 0x000fc8000f8e00ff */
[----:B------:R-:W-:Y:S01]  /*16c0*/  IMAD R24, R17, UR23, R10 ;  /* 0x0000001711187c24 */ /* 0x000fe2000f8e020a */
[----:B------:R-:W-:-:S04]  /*16d0*/  IADD3 R25, PT, PT, R13, UR10, RZ ;  /* 0x0000000a0d197c10 */ /* 0x000fc8000fffe0ff */
[C---:B------:R-:W-:Y:S02]  /*16e0*/  IADD3 R17, P2, PT, R25.reuse, UR7, RZ ;  /* 0x0000000719117c10 */ /* 0x040fe4000ff5e0ff */
[C---:B------:R-:W-:Y:S02]  /*16f0*/  IADD3 R23, P1, PT, R24.reuse, UR6, RZ ;  /* 0x0000000618177c10 */ /* 0x040fe4000ff3e0ff */
[----:B------:R-:W-:Y:S02]  /*1700*/  LEA.HI.X.SX32 R26, R25, UR12, 0x1, P2 ;  /* 0x0000000c191a7c11 */ /* 0x000fe400090f0eff */
[----:B0-----:R-:W-:Y:S02]  /*1710*/  LEA R16, P2, R17, UR18, 0x2 ;  /* 0x0000001211107c11 */ /* 0x001fe4000f8410ff */
[----:B------:R-:W-:Y:S02]  /*1720*/  LEA.HI.X.SX32 R30, R24, UR13, 0x1, P1 ;  /* 0x0000000d181e7c11 */ /* 0x000fe400088f0eff */
[----:B------:R-:W-:-:S02]  /*1730*/  LEA R22, P1, R23, UR16, 0x2 ;  /* 0x0000001017167c11 */ /* 0x000fc4000f8210ff */
[----:B------:R-:W-:Y:S02]  /*1740*/  LEA.HI.X R17, R17, UR19, R26, 0x2, P2 ;  /* 0x0000001311117c11 */ /* 0x000fe400090f141a */
[----:B------:R-:W-:-:S04]  /*1750*/  LEA.HI.X R23, R23, UR17, R30, 0x2, P1 ;  /* 0x0000001117177c11 */ /* 0x000fc800088f141e */
[----:B------:R0:W3:Y:S04]  /*1760*/  LDG.E R17, desc[UR20][R16.64] ;  /* 0x0000001410117981 */ /* 0x0000e8000c1e1900 */
[----:B------:R1:W3:Y:S01]  /*1770*/  LDG.E R22, desc[UR20][R22.64] ;  /* 0x0000001416167981 */ /* 0x0002e2000c1e1900 */
[----:B------:R-:W-:Y:S01]  /*1780*/  USHF.R.S32.HI UR11, URZ, 0x1f, UR10 ;  /* 0x0000001fff0b7899 */ /* 0x000fe2000801140a */
[----:B0-----:R-:W-:Y:S02]  /*1790*/  IMAD.U32 R16, RZ, RZ, UR6 ;  /* 0x00000006ff107e24 */ /* 0x001fe4000f8e00ff */
[----:B-1----:R-:W-:Y:S02]  /*17a0*/  IMAD.U32 R23, RZ, RZ, UR13 ;  /* 0x0000000dff177e24 */ /* 0x002fe4000f8e00ff */
[----:B------:R-:W-:-:S02]  /*17b0*/  VIADD R25, R25, UR5 ;  /* 0x0000000519197c36 */ /* 0x000fc40008000000 */
        /* <DEDUP_REMOVED lines=8> */
[----:B------:R-:W-:-:S05]  /*1840*/  IADD3 R17, P1, P2, R16, UR10, R11 ;  /* 0x0000000a10117c10 */ /* 0x000fca000fa3e00b */
[----:B------:R-:W0:Y:S01]  /*1850*/  MUFU.EX2 R26, R26 ;  /* 0x0000001a001a7308 */ /* 0x000e220000000800 */
[----:B------:R-:W-:Y:S01]  /*1860*/  IADD3.X R22, PT, PT, R23, UR11, R14, P1, P2 ;  /* 0x0000000b17167c10 */ /* 0x000fe20008fe440e */
[----:B------:R-:W-:Y:S01]  /*1870*/  IMAD.U32 R23, RZ, RZ, UR7 ;  /* 0x00000007ff177e24 */ /* 0x000fe2000f8e00ff */
[----:B------:R-:W-:-:S04]  /*1880*/  LEA R16, P1, R17, UR16, 0x2 ;  /* 0x0000001011107c11 */ /* 0x000fc8000f8210ff */
[----:B------:R-:W-:Y:S02]  /*1890*/  LEA.HI.X R17, R17, UR17, R22, 0x2, P1 ;  /* 0x0000001111117c11 */ /* 0x000fe400088f1416 */
[----:B------:R-:W-:Y:S01]  /*18a0*/  IADD3 R34, P1, P2, R23, UR10, R12 ;  /* 0x0000000a17227c10 */ /* 0x000fe2000fa3e00c */
[----:B------:R-:W-:Y:S01]  /*18b0*/  VIADD R23, R24, UR23 ;  /* 0x0000001718177c36 */ /* 0x000fe20008000000 */
[----:B------:R-:W-:Y:S01]  /*18c0*/  MOV R22, UR12 ;  /* 0x0000000c00167c02 */ /* 0x000fe20008000f00 */
[----:B------:R-:W-:Y:S01]  /*18d0*/  IMAD.SHL.U32 R31, R31, 0x800000, RZ ;  /* 0x008000001f1f7824 */ /* 0x000fe200078e00ff */
[----:B------:R-:W-:Y:S02]  /*18e0*/  IADD3 R27, P3, PT, R25, UR7, RZ ;  /* 0x00000007191b7c10 */ /* 0x000fe4000ff7e0ff */
[----:B------:R-:W-:Y:S02]  /*18f0*/  IADD3.X R35, PT, PT, R22, UR11, R15, P1, P2 ;  /* 0x0000000b16237c10 */ /* 0x000fe40008fe440f */
[----:B------:R-:W-:Y:S01]  /*1900*/  IADD3 R32, P2, PT, R23, UR6, RZ ;  /* 0x0000000617207c10 */ /* 0x000fe2000ff5e0ff */
[----:B0-----:R-:W-:Y:S01]  /*1910*/  FMUL R31, R31, R26 ;  /* 0x0000001a1f1f7220 */ /* 0x001fe20000400000 */
[----:B------:R-:W-:-:S02]  /*1920*/  LEA.HI.X.SX32 R30, R25, UR12, 0x1, P3 ;  /* 0x0000000c191e7c11 */ /* 0x000fc400098f0eff */
[----:B------:R-:W-:Y:S02]  /*1930*/  LEA R22, P1, R34, UR18, 0x2 ;  /* 0x0000001222167c11 */ /* 0x000fe4000f8210ff */
[----:B------:R-:W-:Y:S02]  /*1940*/  LEA R24, P3, R27, UR18, 0x2 ;  /* 0x000000121b187c11 */ /* 0x000fe4000f8610ff */
[----:B------:R-:W-:Y:S02]  /*1950*/  LEA.HI.X.SX32 R33, R23, UR13, 0x1, P2 ;  /* 0x0000000d17217c11 */ /* 0x000fe400090f0eff */
[----:B------:R-:W-:Y:S01]  /*1960*/  LEA R26, P2, R32, UR16, 0x2 ;  /* 0x00000010201a7c11 */ /* 0x000fe2000f8410ff */
[----:B------:R-:W-:Y:S01]  /*1970*/  FMUL R31, R31, UR26 ;  /* 0x0000001a1f1f7c20 */ /* 0x000fe20008400000 */
[----:B------:R-:W-:Y:S02]  /*1980*/  LEA.HI.X R23, R34, UR19, R35, 0x2, P1 ;  /* 0x0000001322177c11 */ /* 0x000fe400088f1423 */
[----:B------:R-:W-:-:S02]  /*1990*/  LEA.HI.X R25, R27, UR19, R30, 0x2, P3 ;  /* 0x000000131b197c11 */ /* 0x000fc400098f141e */
[----:B------:R-:W-:Y:S01]  /*19a0*/  LEA.HI.X R27, R32, UR17, R33, 0x2, P2 ;  /* 0x00000011201b7c11 */ /* 0x000fe200090f1421 */
[----:B------:R0:W-:Y:S04]  /*19b0*/  REDG.E.ADD.F32.FTZ.RN.STRONG.GPU desc[UR20][R16.64], R31 ;  /* 0x0000001f100079a6 */ /* 0x0001e8000c12f314 */
[----:B------:R1:W-:Y:S04]  /*19c0*/  REDG.E.ADD.F32.FTZ.RN.STRONG.GPU desc[UR20][R22.64], R31 ;  /* 0x0000001f160079a6 */ /* 0x0003e8000c12f314 */
[----:B------:R-:W2:Y:S04]  /*19d0*/  LDG.E R26, desc[UR20][R26.64] ;  /* 0x000000141a1a7981 */ /* 0x000ea8000c1e1900 */
[----:B------:R3:W2:Y:S04]  /*19e0*/  LDG.E R25, desc[UR20][R24.64] ;  /* 0x0000001418197981 */ /* 0x0006a8000c1e1900 */
[----:B------:R-:W4:Y:S01]  /*19f0*/  LDG.E R33, desc[UR20][R18.64] ;  /* 0x0000001412217981 */ /* 0x000f22000c1e1900 */
[----:B------:R-:W-:Y:S01]  /*1a00*/  UIADD3 UR10, UPT, UPT, UR5, UR10, URZ ;  /* 0x0000000a050a7290 */ /* 0x000fe2000fffe0ff */
[----:B0-----:R-:W-:-:S02]  /*1a10*/  IMAD.U32 R16, RZ, RZ, UR6 ;  /* 0x00000006ff107e24 */ /* 0x001fc4000f8e00ff */
[----:B-1----:R-:W-:Y:S01]  /*1a20*/  IMAD.U32 R23, RZ, RZ, UR7 ;  /* 0x00000007ff177e24 */ /* 0x002fe2000f8e00ff */
[----:B------:R-:W-:Y:S01]  /*1a30*/  USHF.R.S32.HI UR11, URZ, 0x1f, UR10 ;  /* 0x0000001fff0b7899 */ /* 0x000fe2000801140a */
[----:B---3--:R-:W-:Y:S01]  /*1a40*/  IMAD.U32 R24, RZ, RZ, UR12 ;  /* 0x0000000cff187e24 */ /* 0x008fe2000f8e00ff */
[----:B------:R-:W-:Y:S02]  /*1a50*/  IADD3 R17, P1, P2, R16, UR10, R11 ;  /* 0x0000000a10117c10 */ /* 0x000fe4000fa3e00b */
[----:B------:R-:W-:Y:S02]  /*1a60*/  IADD3 R23, P4, P5, R23, UR10, R12 ;  /* 0x0000000a17177c10 */ /* 0x000fe4000fd9e00c */
[----:B------:R-:W-:Y:S02]  /*1a70*/  LEA R16, P3, R17, UR16, 0x2 ;  /* 0x0000001011107c11 */ /* 0x000fe4000f8610ff */
[----:B------:R-:W-:Y:S02]  /*1a80*/  LEA R22, P6, R23, UR18, 0x2 ;  /* 0x0000001217167c11 */ /* 0x000fe4000f8c10ff */
[----:B------:R-:W-:-:S04]  /*1a90*/  IADD3.X R24, PT, PT, R24, UR11, R15, P4, P5 ;  /* 0x0000000b18187c10 */ /* 0x000fc8000a7ea40f */
[----:B------:R-:W-:Y:S01]  /*1aa0*/  LEA.HI.X R23, R23, UR19, R24, 0x2, P6 ;  /* 0x0000001317177c11 */ /* 0x000fe2000b0f1418 */
[----:B--2---:R-:W-:-:S04]  /*1ab0*/  FADD R30, R26, R25 ;  /* 0x000000191a1e7221 */ /* 0x004fc80000000000 */
[----:B----4-:R-:W-:-:S04]  /*1ac0*/  FADD R30, R30, R33 ;  /* 0x000000211e1e7221 */ /* 0x010fc80000000000 */
[----:B------:R-:W-:-:S04]  /*1ad0*/  FADD R33, R30, -UR27 ;  /* 0x8000001b1e217e21 */ /* 0x000fc80008000000 */
[----:B------:R-:W-:-:S04]  /*1ae0*/  FFMA.SAT R35, R33, R28, 0.5 ;  /* 0x3f00000021237423 */ /* 0x000fc8000000201c */
[----:B------:R-:W-:-:S04]  /*1af0*/  FFMA.RM R35, R35, R2, 12582913 ;  /* 0x4b40000123237423 */ /* 0x000fc80000004002 */
[----:B------:R-:W-:-:S04]  /*1b00*/  FADD R30, R35, -12583039 ;  /* 0xcb40007f231e7421 */ /* 0x000fc80000000000 */
[----:B------:R-:W-:-:S04]  /*1b10*/  FFMA R30, R33, 1.4426950216293334961, -R30 ;  /* 0x3fb8aa3b211e7823 */ /* 0x000fc8000000081e */
[----:B------:R-:W-:-:S06]  /*1b20*/  FFMA R30, R33, 1.925963033500011079e-08, R30 ;  /* 0x32a57060211e7823 */ /* 0x000fcc000000001e */
[----:B------:R-:W0:Y:S01]  /*1b30*/  MUFU.EX2 R30, R30 ;  /* 0x0000001e001e7308 */ /* 0x000e220000000800 */
[----:B------:R-:W-:Y:S01]  /*1b40*/  MOV R25, UR13 ;  /* 0x0000000d00197c02 */ /* 0x000fe20008000f00 */
[----:B------:R-:W-:-:S03]  /*1b50*/  IMAD.SHL.U32 R35, R35, 0x800000, RZ ;  /* 0x0080000023237824 */ /* 0x000fc600078e00ff */
[----:B------:R-:W-:-:S04]  /*1b60*/  IADD3.X R26, PT, PT, R25, UR11, R14, P1, P2 ;  /* 0x0000000b191a7c10 */ /* 0x000fc80008fe440e */
[----:B------:R-:W-:Y:S01]  /*1b70*/  LEA.HI.X R17, R17, UR17, R26, 0x2, P3 ;  /* 0x0000001111117c11 */ /* 0x000fe200098f141a */
[----:B0-----:R-:W-:-:S04]  /*1b80*/  FMUL R30, R35, R30 ;  /* 0x0000001e231e7220 */ /* 0x001fc80000400000 */
[----:B------:R-:W-:-:S05]  /*1b90*/  FMUL R25, R30, UR26 ;  /* 0x0000001a1e197c20 */ /* 0x000fca0008400000 */
[----:B------:R0:W-:Y:S04]  /*1ba0*/  REDG.E.ADD.F32.FTZ.RN.STRONG.GPU desc[UR20][R16.64], R25 ;  /* 0x00000019100079a6 */ /* 0x0001e8000c12f314 */
[----:B------:R0:W-:Y:S01]  /*1bb0*/  REDG.E.ADD.F32.FTZ.RN.STRONG.GPU desc[UR20][R22.64], R25 ;  /* 0x00000019160079a6 */ /* 0x0001e2000c12f314 */
[----:B------:R-:W-:Y:S01]  /*1bc0*/  FADD R29, R29, R31 ;  /* 0x0000001f1d1d7221 */ /* 0x000fe20000000000 */
[----:B------:R-:W-:-:S03]  /*1bd0*/  UIADD3 UR9, UPT, UPT, UR9, 0x2, URZ ;  /* 0x0000000209097890 */ /* 0x000fc6000fffe0ff */
[----:B------:R-:W-:-:S09]  /*1be0*/  FADD R29, R29, R25 ;  /* 0x000000191d1d7221 */ /* 0x000fd20000000000 */
.L_x_145:
[----:B------:R-:W-:Y:S05]  /*1bf0*/  @P0 BRA `(.L_x_142) ;  /* 0x0000000000ac0947 */ /* 0x000fea0003800000 */
[----:B------:R-:W-:Y:S01]  /*1c00*/  UIADD3 UR10, UPT, UPT, UR29, UR9, URZ ;  /* 0x000000091d0a7290 */ /* 0x000fe2000fffe0ff */
[----:B------:R-:W1:Y:S01]  /*1c10*/  LDCU.128 UR16, c[0x0][0x3b0] ;  /* 0x00007600ff1077ac */ /* 0x000e620008000c00 */
[----:B------:R-:W-:-:S04]  /*1c20*/  UIMAD UR9, UR5, UR9, URZ ;  /* 0x00000009050972a4 */ /* 0x000fc8000f8e02ff */
[----:B0-----:R-:W-:-:S04]  /*1c30*/  IMAD.U32 R17, RZ, RZ, UR10 ;  /* 0x0000000aff117e24 */ /* 0x001fc8000f8e00ff */
[----:B------:R-:W-:Y:S01]  /*1c40*/  IMAD R10, R17, UR23, R10 ;  /* 0x00000017110a7c24 */ /* 0x000fe2000f8e020a */
[----:B------:R-:W-:-:S04]  /*1c50*/  IADD3 R13, PT, PT, R13, UR9, RZ ;  /* 0x000000090d0d7c10 */ /* 0x000fc8000fffe0ff */
[C---:B------:R-:W-:Y:S02]  /*1c60*/  IADD3 R17, P1, PT, R13.reuse, UR7, RZ ;  /* 0x000000070d117c10 */ /* 0x040fe4000ff3e0ff */
[C---:B------:R-:W-:Y:S02]  /*1c70*/  IADD3 R23, P0, PT, R10.reuse, UR6, RZ ;  /* 0x000000060a177c10 */ /* 0x040fe4000ff1e0ff */
[----:B------:R-:W-:Y:S02]  /*1c80*/  LEA.HI.X.SX32 R24, R13, UR12, 0x1, P1 ;  /* 0x0000000c0d187c11 */ /* 0x000fe400088f0eff */
[----:B-1----:R-:W-:Y:S01]  /*1c90*/  LEA R16, P1, R17, UR18, 0x2 ;  /* 0x0000001211107c11 */ /* 0x002fe2000f8210ff */
[----:B------:R-:W2:Y:S01]  /*1ca0*/  LDG.E R13, desc[UR20][R18.64] ;  /* 0x00000014120d7981 */ /* 0x000ea2000c1e1900 */
[----:B------:R-:W-:Y:S02]  /*1cb0*/  LEA.HI.X.SX32 R10, R10, UR13, 0x1, P0 ;  /* 0x0000000d0a0a7c11 */ /* 0x000fe400080f0eff */
[----:B------:R-:W-:-:S02]  /*1cc0*/  LEA R22, P0, R23, UR16, 0x2 ;  /* 0x0000001017167c11 */ /* 0x000fc4000f8010ff */
[----:B------:R-:W-:Y:S02]  /*1cd0*/  LEA.HI.X R17, R17, UR19, R24, 0x2, P1 ;  /* 0x0000001311117c11 */ /* 0x000fe400088f1418 */
[----:B------:R-:W-:-:S04]  /*1ce0*/  LEA.HI.X R23, R23, UR17, R10, 0x2, P0 ;  /* 0x0000001117177c11 */ /* 0x000fc800080f140a */
[----:B------:R-:W3:Y:S04]  /*1cf0*/  LDG.E R17, desc[UR20][R16.64] ;  /* 0x0000001410117981 */ /* 0x000ee8000c1e1900 */
[----:B------:R-:W3:Y:S01]  /*1d00*/  LDG.E R22, desc[UR20][R22.64] ;  /* 0x0000001416167981 */ /* 0x000ee2000c1e1900 */
[----:B------:R-:W-:Y:S01]  /*1d10*/  USHF.R.S32.HI UR10, URZ, 0x1f, UR9 ;  /* 0x0000001fff0a7899 */ /* 0x000fe20008011409 */
[----:B---3--:R-:W-:-:S04]  /*1d20*/  FADD R10, R22, R17 ;  /* 0x00000011160a7221 */ /* 0x008fc80000000000 */
[----:B--2---:R-:W-:-:S04]  /*1d30*/  FADD R10, R10, R13 ;  /* 0x0000000d0a0a7221 */ /* 0x004fc80000000000 */
[----:B------:R-:W-:-:S04]  /*1d40*/  FADD R13, R10, -UR27 ;  /* 0x8000001b0a0d7e21 */ /* 0x000fc80008000000 */
[----:B------:R-:W-:-:S04]  /*1d50*/  FFMA.SAT R25, R13, R28, 0.5 ;  /* 0x3f0000000d197423 */ /* 0x000fc8000000201c */
[----:B------:R-:W-:-:S04]  /*1d60*/  FFMA.RM R25, R25, R2, 12582913 ;  /* 0x4b40000119197423 */ /* 0x000fc80000004002 */
[----:B------:R-:W-:-:S04]  /*1d70*/  FADD R2, R25, -12583039 ;  /* 0xcb40007f19027421 */ /* 0x000fc80000000000 */
[----:B------:R-:W-:-:S04]  /*1d80*/  FFMA R2, R13, 1.4426950216293334961, -R2 ;  /* 0x3fb8aa3b0d027823 */ /* 0x000fc80000000802 */
[----:B------:R-:W-:-:S06]  /*1d90*/  FFMA R2, R13, 1.925963033500011079e-08, R2 ;  /* 0x32a570600d027823 */ /* 0x000fcc0000000002 */
[----:B------:R-:W0:Y:S01]  /*1da0*/  MUFU.EX2 R2, R2 ;  /* 0x0000000200027308 */ /* 0x000e220000000800 */
[----:B------:R-:W-:Y:S02]  /*1db0*/  IMAD.U32 R13, RZ, RZ, UR9 ;  /* 0x00000009ff0d7e24 */ /* 0x000fe4000f8e00ff */
[----:B------:R-:W-:-:S03]  /*1dc0*/  IMAD.U32 R10, RZ, RZ, UR10 ;  /* 0x0000000aff0a7e24 */ /* 0x000fc6000f8e00ff */
[--C-:B------:R-:W-:Y:S01]  /*1dd0*/  IADD3 R11, P0, P1, R11, UR6, R13.reuse ;  /* 0x000000060b0b7c10 */ /* 0x100fe2000f91e00d */
[----:B------:R-:W-:Y:S01]  /*1de0*/  IMAD.SHL.U32 R25, R25, 0x800000, RZ ;  /* 0x0080000019197824 */ /* 0x000fe200078e00ff */
[----:B------:R-:W-:Y:S02]  /*1df0*/  IADD3 R13, P2, P3, R12, UR7, R13 ;  /* 0x000000070c0d7c10 */ /* 0x000fe4000fb5e00d */
[--C-:B------:R-:W-:Y:S02]  /*1e00*/  IADD3.X R16, PT, PT, R14, UR13, R10.reuse, P0, P1 ;  /* 0x0000000d0e107c10 */ /* 0x100fe400087e240a */
[----:B------:R-:W-:Y:S02]  /*1e10*/  IADD3.X R14, PT, PT, R15, UR12, R10, P2, P3 ;  /* 0x0000000c0f0e7c10 */ /* 0x000fe400097e640a */
[----:B------:R-:W-:Y:S02]  /*1e20*/  LEA R10, P0, R11, UR16, 0x2 ;  /* 0x000000100b0a7c11 */ /* 0x000fe4000f8010ff */
[----:B------:R-:W-:Y:S01]  /*1e30*/  LEA R12, P1, R13, UR18, 0x2 ;  /* 0x000000120d0c7c11 */ /* 0x000fe2000f8210ff */
[----:B0-----:R-:W-:Y:S01]  /*1e40*/  FMUL R2, R25, R2 ;  /* 0x0000000219027220 */ /* 0x001fe20000400000 */
[----:B------:R-:W-:-:S02]  /*1e50*/  LEA.HI.X R11, R11, UR17, R16, 0x2, P0 ;  /* 0x000000110b0b7c11 */ /* 0x000fc400080f1410 */
[----:B------:R-:W-:Y:S01]  /*1e60*/  LEA.HI.X R13, R13, UR19, R14, 0x2, P1 ;  /* 0x000000130d0d7c11 */ /* 0x000fe200088f140e */
[----:B------:R-:W-:-:S05]  /*1e70*/  FMUL R15, R2, UR26 ;  /* 0x0000001a020f7c20 */ /* 0x000fca0008400000 */
[----:B------:R1:W-:Y:S04]  /*1e80*/  REDG.E.ADD.F32.FTZ.RN.STRONG.GPU desc[UR20][R10.64], R15 ;  /* 0x0000000f0a0079a6 */ /* 0x0003e8000c12f314 */
[----:B------:R1:W-:Y:S01]  /*1e90*/  REDG.E.ADD.F32.FTZ.RN.STRONG.GPU desc[UR20][R12.64], R15 ;  /* 0x0000000f0c0079a6 */ /* 0x0003e2000c12f314 */
[----:B------:R-:W-:-:S07]  /*1ea0*/  FADD R29, R29, R15 ;  /* 0x0000000f1d1d7221 */ /* 0x000fce0000000000 */
.L_x_142:
[----:B------:R-:W-:Y:S05]  /*1eb0*/  BSYNC.RECONVERGENT B0 ;  /* 0x0000000000007941 */ /* 0x000fea0003800200 */
.L_x_141:
[----:B------:R-:W-:Y:S01]  /*1ec0*/  IADD3 R5, PT, PT, R5, 0x1, RZ ;  /* 0x0000000105057810 */ /* 0x000fe20007ffe0ff */
[----:B------:R-:W-:Y:S06]  /*1ed0*/  BRA.U UP0, `(.L_x_146) ;  /* 0xffffffe500287547 */ /* 0x000fec000b83ffff */
.L_x_140:
[----:B------:R-:W3:Y:S01]  /*1ee0*/  S2R R5, SR_TID.X ;  /* 0x0000000000057919 */ /* 0x000ee20000002100 */
[----:B------:R-:W1:Y:S01]  /*1ef0*/  LDCU.64 UR10, c[0x0][0x390] ;  /* 0x00007200ff0a77ac */ /* 0x000e620008000a00 */
[----:B--2-4-:R-:W-:-:S06]  /*1f00*/  UIMAD UR9, UR24, UR22, URZ ;  /* 0x00000016180972a4 */ /* 0x014fcc000f8e02ff */
[----:B------:R-:W-:Y:S01]  /*1f10*/  IMAD.U32 R4, RZ, RZ, UR9 ;  /* 0x00000009ff047e24 */ /* 0x000fe2000f8e00ff */
[----:B---3--:R-:W-:-:S04]  /*1f20*/  IADD3 R3, P0, PT, R5, UR9, RZ ;  /* 0x0000000905037c10 */ /* 0x008fc8000ff1e0ff */
[----:B------:R-:W-:Y:S02]  /*1f30*/  LEA.HI.X.SX32 R4, R4, RZ, 0x1, P0 ;  /* 0x000000ff04047211 */ /* 0x000fe400000f0eff */
[----:B-1----:R-:W-:-:S04]  /*1f40*/  LEA R2, P0, R3, UR10, 0x2 ;  /* 0x0000000a03027c11 */ /* 0x002fc8000f8010ff */
[----:B------:R-:W-:Y:S02]  /*1f50*/  LEA.HI.X R3, R3, UR11, R4, 0x2, P0 ;  /* 0x0000000b03037c11 */ /* 0x000fe400080f1404 */
[----:B------:R-:W-:-:S03]  /*1f60*/  ISETP.GE.AND P0, PT, R5, UR23, PT ;  /* 0x0000001705007c0c */ /* 0x000fc6000bf06270 */
[----:B------:R1:W-:Y:S10]  /*1f70*/  REDG.E.ADD.F32.FTZ.RN.STRONG.GPU desc[UR20][R2.64], R0 ;  /* 0x00000000020079a6 */ /* 0x0003f4000c12f314 */
[----:B------:R-:W-:Y:S05]  /*1f80*/  @P0 EXIT ;  /* 0x000000000000094d */ /* 0x000fea0003800000 */
[----:B-1----:R-:W1:Y:S01]  /*1f90*/  S2R R0, SR_CTAID.X ;  /* 0x0000000000007919 */ /* 0x002e620000002500 */
[----:B------:R-:W2:Y:S01]  /*1fa0*/  LDCU.64 UR4, c[0x0][0x398] ;  /* 0x00007300ff0477ac */ /* 0x000ea20008000a00 */
[----:B-1----:R-:W-:-:S05]  /*1fb0*/  IMAD R0, R0, UR23, RZ ;  /* 0x0000001700007c24 */ /* 0x002fca000f8e02ff */
[----:B------:R-:W-:-:S05]  /*1fc0*/  IADD3 R0, P0, PT, R0, R5, RZ ;  /* 0x0000000500007210 */ /* 0x000fca0007f1e0ff */
[----:B------:R-:W-:Y:S01]  /*1fd0*/  IMAD.X R3, RZ, RZ, RZ, P0 ;  /* 0x000000ffff037224 */ /* 0x000fe200000e06ff */
[----:B--2---:R-:W-:-:S04]  /*1fe0*/  LEA R2, P0, R0, UR4, 0x2 ;  /* 0x0000000400027c11 */ /* 0x004fc8000f8010ff */
[----:B------:R-:W-:-:S05]  /*1ff0*/  LEA.HI.X R3, R0, UR5, R3, 0x2, P0 ;  /* 0x0000000500037c11 */ /* 0x000fca00080f1403 */
[----:B------:R-:W-:Y:S01]  /*2000*/  REDG.E.ADD.F32.FTZ.RN.STRONG.GPU desc[UR20][R2.64], R29 ;  /* 0x0000001d020079a6 */ /* 0x000fe2000c12f314 */
[----:B------:R-:W-:Y:S05]  /*2010*/  EXIT ;  /* 0x000000000000794d */ /* 0x000fea0003800000 */
.L_x_147:
        /* <DEDUP_REMOVED lines=14> */
.L_x_186:


//--------------------- .text._Z19kernel_forward_rootPfS_S_S_S_S_iiii --------------------------
	.section	.text._Z19kernel_forward_rootPfS_S_S_S_S_iiii,"ax",@progbits
	.align	128
        .global         _Z19kernel_forward_rootPfS_S_S_S_S_iiii
        .type           _Z19kernel_forward_rootPfS_S_S_S_S_iiii,@function
        .size           _Z19kernel_forward_rootPfS_S_S_S_S_iiii,(.L_x_187 - _Z19kernel_forward_rootPfS_S_S_S_S_iiii)
        .other          _Z19kernel_forward_rootPfS_S_S_S_S_iiii,@"STO_CUDA_ENTRY STV_DEFAULT"
_Z19kernel_forward_rootPfS_S_S_S_S_iiii:
.text._Z19kernel_forward_rootPfS_S_S_S_S_iiii:
[----:B------:R-:W-:Y:S08]  /*0000*/  LDC R1, c[0x0][0x37c] ;  /* 0x0000df00ff017b82 */ /* 0x000ff00000000800 */
[----:B------:R-:W0:Y:S01]  /*0010*/  S2UR UR10, SR_CTAID.X ;  /* 0x00000000000a79c3 */ /* 0x000e220000002500 */
[----:B------:R-:W1:Y:S01]  /*0020*/  LDCU UR5, c[0x0][0x3b4] ;  /* 0x00007680ff0577ac */ /* 0x000e620008000800 */
[----:B------:R-:W2:Y:S01]  /*0030*/  S2R R0, SR_TID.X ;  /* 0x0000000000007919 */ /* 0x000ea20000002100 */
[----:B------:R-:W-:Y:S01]  /*0040*/  MOV R6, 0xff800000 ;  /* 0xff80000000067802 */ /* 0x000fe20000000f00 */
[----:B------:R-:W3:Y:S04]  /*0050*/  LDCU.64 UR8, c[0x0][0x358] ;  /* 0x00006b00ff0877ac */ /* 0x000ee80008000a00 */
[----:B------:R-:W4:Y:S08]  /*0060*/  LDC.64 R4, c[0x0][0x3b8] ;  /* 0x0000ee00ff047b82 */ /* 0x000f300000000a00 */
[----:B------:R-:W5:Y:S01]  /*0070*/  LDC.64 R2, c[0x0][0x390] ;  /* 0x0000e400ff027b82 */ /* 0x000f620000000a00 */
[----:B-1----:R-:W-:-:S02]  /*0080*/  UISETP.GE.AND UP0, UPT, UR5, 0x3, UPT ;  /* 0x000000030500788c */ /* 0x002fc4000bf06270 */
[----:B------:R-:W-:Y:S02]  /*0090*/  UIADD3 UR6, UPT, UPT, UR5, -0x1, URZ ;  /* 0xffffffff05067890 */ /* 0x000fe4000fffe0ff */
[----:B0-----:R-:W-:-:S04]  /*00a0*/  UIMAD UR4, UR10, UR5, URZ ;  /* 0x000000050a0472a4 */ /* 0x001fc8000f8e02ff */
[----:B------:R-:W-:-:S06]  /*00b0*/  UIMAD UR4, UR4, UR5, URZ ;  /* 0x00000005040472a4 */ /* 0x000fcc000f8e02ff */
[----:B----4-:R-:W-:Y:S01]  /*00c0*/  IMAD R8, R4, UR4, RZ ;  /* 0x0000000404087c24 */ /* 0x010fe2000f8e02ff */
[----:B------:R-:W-:Y:S01]  /*00d0*/  MOV R4, 0xff800000 ;  /* 0xff80000000047802 */ /* 0x000fe20000000f00 */
[----:B------:R-:W-:Y:S02]  /*00e0*/  IMAD R7, R5, UR4, RZ ;  /* 0x0000000405077c24 */ /* 0x000fe4000f8e02ff */
[----:B-----5:R-:W-:Y:S01]  /*00f0*/  IMAD.WIDE R2, R8, 0x4, R2 ;  /* 0x0000000408027825 */ /* 0x020fe200078e0202 */
[----:B------:R-:W-:Y:S06]  /*0100*/  BAR.SYNC.DEFER_BLOCKING 0x0 ;  /* 0x0000000000007b1d */ /* 0x000fec0000010000 */
[----:B--23--:R-:W-:Y:S05]  /*0110*/  BRA.U !UP0, `(.L_x_148) ;  /* 0x0000000d089c7547 */ /* 0x00cfea000b800000 */
[----:B------:R-:W-:Y:S01]  /*0120*/  UIMAD UR7, UR5, UR5, URZ ;  /* 0x00000005050772a4 */ /* 0x000fe2000f8e02ff */
[----:B------:R-:W-:Y:S01]  /*0130*/  HFMA2 R11, -RZ, RZ, 0, 5.9604644775390625e-08 ;  /* 0x00000001ff0b7431 */ /* 0x000fe200000001ff */
[----:B------:R-:W-:Y:S01]  /*0140*/  MOV R6, 0xff800000 ;  /* 0xff80000000067802 */ /* 0x000fe20000000f00 */
[----:B------:R-:W-:Y:S01]  /*0150*/  UIADD3 UR4, UPT, UPT, UR5, 0x1, URZ ;  /* 0x0000000105047890 */ /* 0x000fe2000fffe0ff */
[----:B------:R-:W-:Y:S02]  /*0160*/  MOV R4, 0xff800000 ;  /* 0xff80000000047802 */ /* 0x000fe40000000f00 */
[----:B------:R-:W-:-:S09]  /*0170*/  IMAD R9, R7, UR7, RZ ;  /* 0x0000000707097c24 */ /* 0x000fd2000f8e02ff */
.L_x_158:
[----:B------:R-:W0:Y:S01]  /*0180*/  LDC R10, c[0x0][0x3b4] ;  /* 0x0000ed00ff0a7b82 */ /* 0x000e220000000800 */
[----:B------:R-:W1:Y:S01]  /*0190*/  LDCU UR5, c[0x0][0x3b8] ;  /* 0x00007700ff0577ac */ /* 0x000e620008000800 */
[----:B------:R-:W2:Y:S01]  /*01a0*/  LDCU.64 UR12, c[0x0][0x398] ;  /* 0x00007300ff0c77ac */ /* 0x000ea20008000a00 */
[----:B-1----:R-:W-:-:S04]  /*01b0*/  IMAD R15, R11, UR5, R0 ;  /* 0x000000050b0f7c24 */ /* 0x002fc8000f8e0200 */
[----:B------:R-:W-:-:S04]  /*01c0*/  IMAD.WIDE R14, R15, 0x4, R2 ;  /* 0x000000040f0e7825 */ /* 0x000fc800078e0202 */
[----:B0-----:R-:W-:-:S04]  /*01d0*/  IMAD R5, R11, R10, UR6 ;  /* 0x000000060b057e24 */ /* 0x001fc8000f8e020a */
[----:B------:R-:W-:-:S05]  /*01e0*/  IMAD R5, R5, UR5, R0 ;  /* 0x0000000505057c24 */ /* 0x000fca000f8e0200 */
[----:B------:R-:W-:Y:S02]  /*01f0*/  SHF.R.S32.HI R13, RZ, 0x1f, R5 ;  /* 0x0000001fff0d7819 */ /* 0x000fe40000011405 */
[----:B------:R-:W-:-:S04]  /*0200*/  IADD3 R5, P0, PT, R8, R5, RZ ;  /* 0x0000000508057210 */ /* 0x000fc80007f1e0ff */
[----:B------:R-:W-:Y:S02]  /*0210*/  LEA.HI.X.SX32 R16, R8, R13, 0x1, P0 ;  /* 0x0000000d08107211 */ /* 0x000fe400000f0eff */
[----:B--2---:R-:W-:-:S04]  /*0220*/  LEA R12, P0, R5, UR12, 0x2 ;  /* 0x0000000c050c7c11 */ /* 0x004fc8000f8010ff */
[----:B------:R-:W-:Y:S02]  /*0230*/  LEA.HI.X R13, R5, UR13, R16, 0x2, P0 ;  /* 0x0000000d050d7c11 */ /* 0x000fe400080f1410 */
        /* <DEDUP_REMOVED lines=47> */
.L_x_150:
        /* <DEDUP_REMOVED lines=40> */
.L_x_151:
[----:B------:R-:W-:Y:S05]  /*07b0*/  BSYNC.RECONVERGENT B0 ;  /* 0x0000000000007941 */ /* 0x000fea0003800200 */
.L_x_149:
[----:B------:R-:W0:Y:S01]  /*07c0*/  LDCU UR7, c[0x0][0x3bc] ;  /* 0x00007780ff0777ac */ /* 0x000e220008000800 */
[----:B------:R-:W-:Y:S01]  /*07d0*/  IADD3 R12, PT, PT, R11, 0x1, RZ ;  /* 0x000000010b0c7810 */ /* 0x000fe20007ffe0ff */
[----:B------:R-:W-:Y:S01]  /*07e0*/  BSSY.RECONVERGENT B0, `(.L_x_152) ;  /* 0x0000077000007945 */ /* 0x000fe20003800200 */
[----:B------:R-:W1:Y:S02]  /*07f0*/  LDCU UR5, c[0x0][0x3b4] ;  /* 0x00007680ff0577ac */ /* 0x000e640008000800 */
[----:B------:R-:W-:Y:S01]  /*0800*/  ISETP.GE.AND P0, PT, R12, UR6, PT ;  /* 0x000000060c007c0c */ /* 0x000fe2000bf06270 */
[----:B------:R-:W2:Y:S01]  /*0810*/  LDCU UR11, c[0x0][0x3bc] ;  /* 0x00007780ff0b77ac */ /* 0x000ea20008000800 */
[----:B------:R-:W3:Y:S01]  /*0820*/  LDCU.128 UR12, c[0x0][0x3a0] ;  /* 0x00007400ff0c77ac */ /* 0x000ee20008000c00 */
[----:B0-----:R-:W-:-:S04]  /*0830*/  MOV R5, UR7 ;  /* 0x0000000700057c02 */ /* 0x001fc80008000f00 */
[----:B------:R-:W-:-:S13]  /*0840*/  ISETP.GE.OR P0, PT, R0, R5, P0 ;  /* 0x000000050000720c */ /* 0x000fda0000706670 */
[----:B-123--:R-:W-:Y:S05]  /*0850*/  @P0 BRA `(.L_x_153) ;  /* 0x0000000400bc0947 */ /* 0x00efea0003800000 */
[----:B------:R-:W-:-:S04]  /*0860*/  IMAD R14, R11, UR4, RZ ;  /* 0x000000040b0e7c24 */ /* 0x000fc8000f8e02ff */
[C---:B------:R-:W-:Y:S01]  /*0870*/  IMAD R15, R14.reuse, R5, R5 ;  /* 0x000000050e0f7224 */ /* 0x040fe200078e0205 */
[----:B------:R-:W-:-:S04]  /*0880*/  IADD3 R13, PT, PT, R14, 0x2, RZ ;  /* 0x000000020e0d7810 */ /* 0x000fc80007ffe0ff */
[----:B------:R-:W-:Y:S01]  /*0890*/  IADD3 R14, PT, PT, R15, R0, RZ ;  /* 0x000000000f0e7210 */ /* 0x000fe20007ffe0ff */
[-C--:B------:R-:W-:Y:S01]  /*08a0*/  IMAD R13, R13, R10.reuse, -0x1 ;  /* 0xffffffff0d0d7424 */ /* 0x080fe200078e020a */
[----:B------:R-:W-:-:S03]  /*08b0*/  IADD3 R10, PT, PT, R11, -R10, RZ ;  /* 0x8000000a0b0a7210 */ /* 0x000fc60007ffe0ff */
[----:B------:R-:W-:-:S07]  /*08c0*/  IMAD R16, R13, R5, R0 ;  /* 0x000000050d107224 */ /* 0x000fce00078e0200 */
.L_x_157:
        /* <DEDUP_REMOVED lines=12> */
[----:B------:R-:W-:Y:S01]  /*0990*/  IADD3 R10, PT, PT, R10, 0x1, RZ ;  /* 0x000000010a0a7810 */ /* 0x000fe20007ffe0ff */
[----:B------:R-:W-:Y:S03]  /*09a0*/  BSSY.RECONVERGENT B1, `(.L_x_154) ;  /* 0x0000056000017945 */ /* 0x000fe60003800200 */
[----:B------:R-:W-:Y:S01]  /*09b0*/  ISETP.NE.AND P0, PT, R10, -0x2, PT ;  /* 0xfffffffe0a00780c */ /* 0x000fe20003f05270 */
        /* <DEDUP_REMOVED lines=44> */
.L_x_155:
[----:B------:R-:W-:Y:S02]  /*0c80*/  HFMA2 R11, -RZ, RZ, 0.96630859375, -0.0022525787353515625 ;  /* 0x3bbb989dff0b7431 */ /* 0x000fe400000001ff */
[----:B------:R-:W-:Y:S01]  /*0c90*/  FADD R6, -R5, R6 ;  /* 0x0000000605067221 */ /* 0x000fe20000000100 */
[----:B------:R-:W-:Y:S02]  /*0ca0*/  MOV R18, 0x437c0000 ;  /* 0x437c000000127802 */ /* 0x000fe40000000f00 */
[----:B------:R-:W-:Y:S01]  /*0cb0*/  MOV R20, 0x3d39bf78 ;  /* 0x3d39bf7800147802 */ /* 0x000fe20000000f00 */
[----:B------:R-:W-:-:S04]  /*0cc0*/  FFMA.SAT R11, R6, R11, 0.5 ;  /* 0x3f000000060b7423 */ /* 0x000fc8000000200b */
[----:B------:R-:W-:Y:S01]  /*0cd0*/  FFMA.RM R11, R11, R18, 12582913 ;  /* 0x4b4000010b0b7423 */ /* 0x000fe20000004012 */
[----:B------:R-:W-:-:S03]  /*0ce0*/  HFMA2 R18, -RZ, RZ, 1.625, 0 ;  /* 0x3e800000ff127431 */ /* 0x000fc600000001ff */
        /* <DEDUP_REMOVED lines=33> */
.L_x_156:
[----:B------:R-:W-:Y:S05]  /*0f00*/  BSYNC.RECONVERGENT B1 ;  /* 0x0000000000017941 */ /* 0x000fea0003800200 */
.L_x_154:
[----:B------:R-:W-:-:S04]  /*0f10*/  MOV R5, UR11 ;  /* 0x0000000b00057c02 */ /* 0x000fc80008000f00 */
[----:B------:R-:W-:Y:S01]  /*0f20*/  IADD3 R14, PT, PT, R14, R5, RZ ;  /* 0x000000050e0e7210 */ /* 0x000fe20007ffe0ff */
[----:B------:R-:W-:Y:S01]  /*0f30*/  IMAD R16, R5, UR5, R16 ;  /* 0x0000000505107c24 */ /* 0x000fe2000f8e0210 */
[----:B------:R-:W-:Y:S06]  /*0f40*/  @P0 BRA `(.L_x_157) ;  /* 0xfffffff800600947 */ /* 0x000fec000383ffff */
.L_x_153:
[----:B------:R-:W-:Y:S05]  /*0f50*/  BSYNC.RECONVERGENT B0 ;  /* 0x0000000000007941 */ /* 0x000fea0003800200 */
.L_x_152:
[----:B------:R-:W-:Y:S02]  /*0f60*/  ISETP.NE.AND P0, PT, R12, UR6, PT ;  /* 0x000000060c007c0c */ /* 0x000fe4000bf05270 */
[----:B------:R-:W-:-:S11]  /*0f70*/  MOV R11, R12 ;  /* 0x0000000c000b7202 */ /* 0x000fd60000000f00 */
[----:B------:R-:W-:Y:S05]  /*0f80*/  @P0 BRA `(.L_x_158) ;  /* 0xfffffff0007c0947 */ /* 0x000fea000383ffff */
.L_x_148:
[----:B------:R-:W0:Y:S08]  /*0f90*/  LDC R9, c[0x0][0x3b8] ;  /* 0x0000ee00ff097b82 */ /* 0x000e300000000800 */
[----:B------:R-:W1:Y:S01]  /*0fa0*/  LDC.64 R10, c[0x0][0x380] ;  /* 0x0000e000ff0a7b82 */ /* 0x000e620000000a00 */
[----:B0-----:R-:W-:-:S04]  /*0fb0*/  IMAD R7, R9, UR10, R0 ;  /* 0x0000000a09077c24 */ /* 0x001fc8000f8e0200 */
[----:B-1----:R-:W-:-:S06]  /*0fc0*/  IMAD.WIDE R10, R7, 0x4, R10 ;  /* 0x00000004070a7825 */ /* 0x002fcc00078e020a */
[----:B------:R-:W2:Y:S01]  /*0fd0*/  LDG.E R11, desc[UR8][R10.64] ;  /* 0x000000080a0b7981 */ /* 0x000ea2000c1e1900 */
[----:B------:R-:W0:Y:S01]  /*0fe0*/  S2UR UR5, SR_CgaCtaId ;  /* 0x00000000000579c3 */ /* 0x000e220000008800 */
[----:B------:R-:W-:Y:S01]  /*0ff0*/  UMOV UR4, 0x400 ;  /* 0x0000040000047882 */ /* 0x000fe20000000000 */
[----:B------:R-:W-:Y:S01]  /*1000*/  ISETP.GE.AND P0, PT, R0, R5, PT ;  /* 0x000000050000720c */ /* 0x000fe20003f06270 */
[----:B------:R-:W-:Y:S01]  /*1010*/  BSSY.RECONVERGENT B0, `(.L_x_159) ;  /* 0x0000061000007945 */ /* 0x000fe20003800200 */
[----:B0-----:R-:W-:-:S06]  /*1020*/  ULEA UR4, UR5, UR4, 0x18 ;  /* 0x0000000405047291 */ /* 0x001fcc000f8ec0ff */
[----:B------:R-:W-:Y:S01]  /*1030*/  LEA R7, R0, UR4, 0x2 ;  /* 0x0000000400077c11 */ /* 0x000fe2000f8e10ff */
[----:B--2---:R-:W-:-:S05]  /*1040*/  FADD R4, R11, R4 ;  /* 0x000000040b047221 */ /* 0x004fca0000000000 */
[----:B------:R0:W-:Y:S01]  /*1050*/  STS [R7], R4 ;  /* 0x0000000407007388 */ /* 0x0001e20000000800 */
[----:B------:R-:W-:Y:S05]  /*1060*/  @P0 BRA `(.L_x_160) ;  /* 0x00000004006c0947 */ /* 0x000fea0003800000 */
[----:B------:R-:W1:Y:S01]  /*1070*/  LDC.64 R10, c[0x0][0x388] ;  /* 0x0000e200ff0a7b82 */ /* 0x000e620000000a00 */
[----:B------:R-:W-:-:S04]  /*1080*/  IMAD R5, R5, UR10, R0 ;  /* 0x0000000a05057c24 */ /* 0x000fc8000f8e0200 */
[----:B-1----:R-:W-:-:S05]  /*1090*/  IMAD.WIDE.U32 R10, R5, 0x4, R10 ;  /* 0x00000004050a7825 */ /* 0x002fca00078e000a */
[----:B------:R-:W2:Y:S01]  /*10a0*/  LDG.E R5, desc[UR8][R10.64] ;  /* 0x000000080a057981 */ /* 0x000ea2000c1e1900 */
[----:B------:R-:W-:Y:S01]  /*10b0*/  BSSY.RECONVERGENT B1, `(.L_x_161) ;  /* 0x0000055000017945 */ /* 0x000fe20003800200 */
[----:B--2---:R-:W-:-:S05]  /*10c0*/  FADD R5, R5, R6 ;  /* 0x0000000605057221 */ /* 0x004fca0000000000 */
[----:B------:R-:W-:-:S13]  /*10d0*/  FSETP.GTU.AND P0, PT, R5, R4, PT ;  /* 0x000000040500720b */ /* 0x000fda0003f0c000 */
        /* <DEDUP_REMOVED lines=40> */
[----:B0-----:R-:W-:Y:S01]  /*1360*/  FADD R4, R4, R11 ;  /* 0x0000000b04047221 */ /* 0x001fe20000000000 */
[----:B------:R-:W-:Y:S06]  /*1370*/  BRA `(.L_x_163) ;  /* 0x0000000000a07947 */ /* 0x000fec0003800000 */
.L_x_162:
[----:B------:R-:W-:Y:S02]  /*1380*/  HFMA2 R11, -RZ, RZ, 0.96630859375, -0.0022525787353515625 ;  /* 0x3bbb989dff0b7431 */ /* 0x000fe400000001ff */
[----:B0-----:R-:W-:Y:S01]  /*1390*/  FADD R4, R4, -R5 ;  /* 0x8000000504047221 */ /* 0x001fe20000000000 */
        /* <DEDUP_REMOVED lines=38> */
.L_x_163:
[----:B------:R-:W-:Y:S05]  /*1600*/  BSYNC.RECONVERGENT B1 ;  /* 0x0000000000017941 */ /* 0x000fea0003800200 */
.L_x_161:
[----:B------:R1:W-:Y:S02]  /*1610*/  STS [R7], R4 ;  /* 0x0000000407007388 */ /* 0x0003e40000000800 */
.L_x_160:
[----:B------:R-:W-:Y:S05]  /*1620*/  BSYNC.RECONVERGENT B0 ;  /* 0x0000000000007941 */ /* 0x000fea0003800200 */
.L_x_159:
[----:B------:R-:W-:Y:S06]  /*1630*/  BAR.SYNC.DEFER_BLOCKING 0x0 ;  /* 0x0000000000007b1d */ /* 0x000fec0000010000 */
[----:B------:R-:W-:-:S05]  /*1640*/  UMOV UR4, 0x2 ;  /* 0x0000000200047882 */ /* 0x000fca0000000000 */
.L_x_164:
[----:B------:R-:W-:Y:S01]  /*1650*/  ISETP.LE.AND P0, PT, R9, UR4, PT ;  /* 0x0000000409007c0c */ /* 0x000fe2000bf03270 */
[----:B------:R-:W-:Y:S01]  /*1660*/  UMOV UR5, UR4 ;  /* 0x0000000400057c82 */ /* 0x000fe20008000000 */
[----:B------:R-:W-:-:S11]  /*1670*/  USHF.L.U32 UR4, UR4, 0x1, URZ ;  /* 0x0000000104047899 */ /* 0x000fd600080006ff */
[----:B------:R-:W-:Y:S05]  /*1680*/  @!P0 BRA `(.L_x_164) ;  /* 0xfffffffc00f08947 */ /* 0x000fea000383ffff */
[----:B01----:R-:W0:Y:S01]  /*1690*/  LDC R4, c[0x0][0x3b8] ;  /* 0x0000ee00ff047b82 */ /* 0x003e220000000800 */
[----:B------:R-:W-:-:S07]  /*16a0*/  MOV R5, UR5 ;  /* 0x0000000500057c02 */ /* 0x000fce0008000f00 */
.L_x_170:
[----:B------:R-:W-:Y:S01]  /*16b0*/  SHF.R.U32.HI R9, RZ, 0x1, R5 ;  /* 0x00000001ff097819 */ /* 0x000fe20000011605 */
[----:B------:R-:W-:Y:S03]  /*16c0*/  BSSY.RECONVERGENT B0, `(.L_x_165) ;  /* 0x000005e000007945 */ /* 0x000fe60003800200 */
[----:B------:R-:W-:-:S04]  /*16d0*/  IADD3 R11, PT, PT, R9, R0, RZ ;  /* 0x00000000090b7210 */ /* 0x000fc80007ffe0ff */
[----:B0-----:R-:W-:-:S04]  /*16e0*/  ISETP.GE.U32.AND P0, PT, R11, R4, PT ;  /* 0x000000040b00720c */ /* 0x001fc80003f06070 */
[----:B------:R-:W-:-:S13]  /*16f0*/  ISETP.GE.U32.OR P0, PT, R0, R9, P0 ;  /* 0x000000090000720c */ /* 0x000fda0000706470 */
[----:B------:R-:W-:Y:S05]  /*1700*/  @P0 BRA `(.L_x_166) ;  /* 0x0000000400640947 */ /* 0x000fea0003800000 */
[----:B------:R-:W-:Y:S01]  /*1710*/  LEA R11, R9, R7, 0x2 ;  /* 0x00000007090b7211 */ /* 0x000fe200078e10ff */
[----:B------:R-:W-:Y:S01]  /*1720*/  LDS R6, [R7] ;  /* 0x0000000007067984 */ /* 0x000fe20000000800 */
[----:B------:R-:W-:Y:S04]  /*1730*/  BSSY.RECONVERGENT B1, `(.L_x_167) ;  /* 0x0000055000017945 */ /* 0x000fe80003800200 */
[----:B------:R-:W0:Y:S02]  /*1740*/  LDS R11, [R11] ;  /* 0x000000000b0b7984 */ /* 0x000e240000000800 */
[----:B0-----:R-:W-:-:S13]  /*1750*/  FSETP.GTU.AND P0, PT, R11, R6, PT ;  /* 0x000000060b00720b */ /* 0x001fda0003f0c000 */
        /* <DEDUP_REMOVED lines=42> */
.L_x_168:
        /* <DEDUP_REMOVED lines=40> */
.L_x_169:
[----:B------:R-:W-:Y:S05]  /*1c80*/  BSYNC.RECONVERGENT B1 ;  /* 0x0000000000017941 */ /* 0x000fea0003800200 */
.L_x_167:
[----:B------:R0:W-:Y:S02]  /*1c90*/  STS [R7], R6 ;  /* 0x0000000607007388 */ /* 0x0001e40000000800 */
.L_x_166:
[----:B------:R-:W-:Y:S05]  /*1ca0*/  BSYNC.RECONVERGENT B0 ;  /* 0x0000000000007941 */ /* 0x000fea0003800200 */
.L_x_165:
[----:B------:R-:W-:Y:S01]  /*1cb0*/  BAR.SYNC.DEFER_BLOCKING 0x0 ;  /* 0x0000000000007b1d */ /* 0x000fe20000010000 */
[----:B------:R-:W-:Y:S02]  /*1cc0*/  ISETP.GT.U32.AND P0, PT, R5, 0x3, PT ;  /* 0x000000030500780c */ /* 0x000fe40003f04070 */
[----:B------:R-:W-:-:S11]  /*1cd0*/  MOV R5, R9 ;  /* 0x0000000900057202 */ /* 0x000fd60000000f00 */
[----:B------:R-:W-:Y:S05]  /*1ce0*/  @P0 BRA `(.L_x_170) ;  /* 0xfffffff800700947 */ /* 0x000fea000383ffff */
[----:B------:R-:W-:-:S13]  /*1cf0*/  ISETP.NE.AND P0, PT, R0, RZ, PT ;  /* 0x000000ff0000720c */ /* 0x000fda0003f05270 */
[----:B------:R-:W-:Y:S05]  /*1d00*/  @P0 EXIT ;  /* 0x000000000000094d */ /* 0x000fea0003800000 */
[----:B------:R-:W1:Y:S01]  /*1d10*/  S2UR UR5, SR_CgaCtaId ;  /* 0x00000000000579c3 */ /* 0x000e620000008800 */
[----:B------:R-:W-:Y:S01]  /*1d20*/  UMOV UR4, 0x400 ;  /* 0x0000040000047882 */ /* 0x000fe20000000000 */
[----:B0-----:R-:W-:-:S04]  /*1d30*/  IMAD R7, R4, UR6, RZ ;  /* 0x0000000604077c24 */ /* 0x001fc8000f8e02ff */
[----:B------:R-:W-:Y:S01]  /*1d40*/  IMAD.WIDE R2, R7, 0x4, R2 ;  /* 0x0000000407027825 */ /* 0x000fe200078e0202 */
[----:B-1----:R-:W-:-:S09]  /*1d50*/  ULEA UR4, UR5, UR4, 0x18 ;  /* 0x0000000405047291 */ /* 0x002fd2000f8ec0ff */
[----:B------:R-:W0:Y:S04]  /*1d60*/  LDS R5, [UR4] ;  /* 0x00000004ff057984 */ /* 0x000e280008000800 */
[----:B0-----:R-:W-:Y:S01]  /*1d70*/  STG.E desc[UR8][R2.64], R5 ;  /* 0x0000000502007986 */ /* 0x001fe2000c101908 */
[----:B------:R-:W-:Y:S05]  /*1d80*/  EXIT ;  /* 0x000000000000794d */ /* 0x000fea0003800000 */
.L_x_171:
        /* <DEDUP_REMOVED lines=15> */
.L_x_187:


//--------------------- .nv.shared.reserved.0     --------------------------
	.section	.nv.shared.reserved.0,"aw",@nobits
	.weak		__nv_reservedSMEM_offset_0_alias
	.size		__nv_reservedSMEM_offset_0_alias, 0, 64
	.other		__nv_reservedSMEM_offset_0_alias,@"STO_CUDA_RESERVED_SHARED STV_DEFAULT"
__nv_reservedSMEM_offset_0_alias:
	.zero		0
	.zero		64


//--------------------- .nv.shared._Z17kernel_forward_d2PfS_S_S_S_iiii --------------------------
	.section	.nv.shared._Z17kernel_forward_d2PfS_S_S_S_iiii,"aw",@nobits
	.sectionflags	@""
	.align	4
.nv.shared._Z17kernel_forward_d2PfS_S_S_S_iiii:
	.zero		9024


//--------------------- .nv.shared._Z17kernel_forward_d1PfS_S_S_S_S_iiiiii --------------------------
	.section	.nv.shared._Z17kernel_forward_d1PfS_S_S_S_S_iiiiii,"aw",@nobits
	.sectionflags	@""
	.align	4
.nv.shared._Z17kernel_forward_d1PfS_S_S_S_S_iiiiii:
	.zero		9024


//--------------------- .nv.shared._Z24kernel_forward_dmr_smallPfS_S_iiiii --------------------------
	.section	.nv.shared._Z24kernel_forward_dmr_smallPfS_S_iiiii,"aw",@nobits
	.sectionflags	@""
	.align	4
.nv.shared._Z24kernel_forward_dmr_smallPfS_S_iiiii:
	.zero		9024


//--------------------- .nv.shared._Z18kernel_forward_dmrPfS_S_iiiii --------------------------
	.section	.nv.shared._Z18kernel_forward_dmrPfS_S_iiiii,"aw",@nobits
	.sectionflags	@""
	.align	4
.nv.shared._Z18kernel_forward_dmrPfS_S_iiiii:
	.zero		17024


//--------------------- .nv.shared._Z23kernel_forward_cr_smallPfS_S_iiiii --------------------------
	.section	.nv.shared._Z23kernel_forward_cr_smallPfS_S_iiiii,"aw",@nobits
	.sectionflags	@""
	.align	4
.nv.shared._Z23kernel_forward_cr_smallPfS_S_iiiii:
	.zero		5024


//--------------------- .nv.shared._Z17kernel_forward_crPfS_S_iiiii --------------------------
	.section	.nv.shared._Z17kernel_forward_crPfS_S_iiiii,"aw",@nobits
	.sectionflags	@""
	.align	4
.nv.shared._Z17kernel_forward_crPfS_S_iiiii:
	.zero		5024


//--------------------- .nv.shared._Z19kernel_forward_rootPfS_S_S_S_S_iiii --------------------------
	.section	.nv.shared._Z19kernel_forward_rootPfS_S_S_S_S_iiii,"aw",@nobits
	.sectionflags	@""
	.align	4
.nv.shared._Z19kernel_forward_rootPfS_S_S_S_S_iiii:
	.zero		5024


//--------------------- .nv.constant0._Z18kernel_backward_d2PfS_S_S_S_S_S_iiii --------------------------
	.section	.nv.constant0._Z18kernel_backward_d2PfS_S_S_S_S_S_iiii,"a",@progbits
	.sectionflags	@""
	.align	4
.nv.constant0._Z18kernel_backward_d2PfS_S_S_S_S_S_iiii:
	.zero		968


//--------------------- .nv.constant0._Z17kernel_forward_d2PfS_S_S_S_iiii --------------------------
	.section	.nv.constant0._Z17kernel_forward_d2PfS_S_S_S_iiii,"a",@progbits
	.sectionflags	@""
	.align	4
.nv.constant0._Z17kernel_forward_d2PfS_S_S_S_iiii:
	.zero		952


//--------------------- .nv.constant0._Z18kernel_backward_d1PfS_S_S_S_S_S_S_iiiiii --------------------------
	.section	.nv.constant0._Z18kernel_backward_d1PfS_S_S_S_S_S_S_iiiiii,"a",@progbits
	.sectionflags	@""
	.align	4
.nv.constant0._Z18kernel_backward_d1PfS_S_S_S_S_S_S_iiiiii:
	.zero		984


//--------------------- .nv.constant0._Z17kernel_forward_d1PfS_S_S_S_S_iiiiii --------------------------
	.section	.nv.constant0._Z17kernel_forward_d1PfS_S_S_S_S_iiiiii,"a",@progbits
	.sectionflags	@""
	.align	4
.nv.constant0._Z17kernel_forward_d1PfS_S_S_S_S_iiiiii:
	.zero		968


//--------------------- .nv.constant0._Z19kernel_backward_dmrPfS_S_S_iiiii --------------------------
	.section	.nv.constant0._Z19kernel_backward_dmrPfS_S_S_iiiii,"a",@progbits
	.sectionflags	@""
	.align	4
.nv.constant0._Z19kernel_backward_dmrPfS_S_S_iiiii:
	.zero		948


//--------------------- .nv.constant0._Z24kernel_forward_dmr_smallPfS_S_iiiii --------------------------
	.section	.nv.constant0._Z24kernel_forward_dmr_smallPfS_S_iiiii,"a",@progbits
	.sectionflags	@""
	.align	4
.nv.constant0._Z24kernel_forward_dmr_smallPfS_S_iiiii:
	.zero		940


//--------------------- .nv.constant0._Z18kernel_forward_dmrPfS_S_iiiii --------------------------
	.section	.nv.constant0._Z18kernel_forward_dmrPfS_S_iiiii,"a",@progbits
	.sectionflags	@""
	.align	4
.nv.constant0._Z18kernel_forward_dmrPfS_S_iiiii:
	.zero		940


//--------------------- .nv.constant0._Z19kernel_backward_cmrPfS_S_S_iiiii --------------------------
	.section	.nv.constant0._Z19kernel_backward_cmrPfS_S_S_iiiii,"a",@progbits
	.sectionflags	@""
	.align	4
.nv.constant0._Z19kernel_backward_cmrPfS_S_S_iiiii:
	.zero		948


//--------------------- .nv.constant0._Z23kernel_forward_cr_smallPfS_S_iiiii --------------------------
	.section	.nv.constant0._Z23kernel_forward_cr_smallPfS_S_iiiii,"a",@progbits
	.sectionflags	@""
	.align	4
.nv.constant0._Z23kernel_forward_cr_smallPfS_S_iiiii:
	.zero		940


//--------------------- .nv.constant0._Z17kernel_forward_crPfS_S_iiiii --------------------------
	.section	.nv.constant0._Z17kernel_forward_crPfS_S_iiiii,"a",@progbits
	.sectionflags	@""
	.align	4
.nv.constant0._Z17kernel_forward_crPfS_S_iiiii:
	.zero		940


//--------------------- .nv.constant0._Z21kernel_backward_closePfS_S_iiii --------------------------
	.section	.nv.constant0._Z21kernel_backward_closePfS_S_iiii,"a",@progbits
	.sectionflags	@""
	.align	4
.nv.constant0._Z21kernel_backward_closePfS_S_iiii:
	.zero		936


//--------------------- .nv.constant0._Z20kernel_forward_closePfS_S_iiii --------------------------
	.section	.nv.constant0._Z20kernel_forward_closePfS_S_iiii,"a",@progbits
	.sectionflags	@""
	.align	4
.nv.constant0._Z20kernel_forward_closePfS_S_iiii:
	.zero		936


//--------------------- .nv.constant0._Z15kernel_backwardPfS_S_iiii --------------------------
	.section	.nv.constant0._Z15kernel_backwardPfS_S_iiii,"a",@progbits
	.sectionflags	@""
	.align	4
.nv.constant0._Z15kernel_backwardPfS_S_iiii:
	.zero		936


//--------------------- .nv.constant0._Z14kernel_forwardPfS_S_iiii --------------------------
	.section	.nv.constant0._Z14kernel_forwardPfS_S_iiii,"a",@progbits
	.sectionflags	@""
	.align	4
.nv.constant0._Z14kernel_forwardPfS_S_iiii:
	.zero		936


//--------------------- .nv.constant0._Z20kernel_backward_rootPfS_S_S_S_S_S_S_iiii --------------------------
	.section	.nv.constant0._Z20kernel_backward_rootPfS_S_S_S_S_S_S_iiii,"a",@progbits
	.sectionflags	@""
	.align	4
.nv.constant0._Z20kernel_backward_rootPfS_S_S_S_S_S_S_iiii:
	.zero		976


//--------------------- .nv.constant0._Z19kernel_forward_rootPfS_S_S_S_S_iiii --------------------------
	.section	.nv.constant0._Z19kernel_forward_rootPfS_S_S_S_S_iiii,"a",@progbits
	.sectionflags	@""
	.align	4
.nv.constant0._Z19kernel_forward_rootPfS_S_S_S_S_iiii:
	.zero		960


//--------------------- SYMBOLS --------------------------

	.type		.nv.reservedSmem.offset0,@object
	.size		.nv.reservedSmem.offset0,0x4
	.type		.nv.reservedSmem.cap,@object
	.size		.nv.reservedSmem.cap,0x4
